def matmul_kernel(
    a_ptr,
    b_ptr,
    c_ptr,
    M,
    N,
    K,
    stride_am,
    stride_ak,
    stride_bk,
    stride_bn,
    stride_cm,
    stride_cn,
    BLOCK_M: tl.constexpr,
    BLOCK_N: tl.constexpr,
    BLOCK_K: tl.constexpr,
    GROUP_M: tl.constexpr,
):
    pid = tl.program_id(axis=0)
    num_pid_m = tl.cdiv(M, BLOCK_M)
    num_pid_n = tl.cdiv(N, BLOCK_N)
    num_pid_in_group = GROUP_M * num_pid_n
    group_id = pid // num_pid_in_group
    first_pid_m = group_id * GROUP_M
    group_size_m = min(num_pid_m - first_pid_m, GROUP_M)
    pid_m = first_pid_m + ((pid % num_pid_in_group) % group_size_m)
    pid_n = (pid % num_pid_in_group) // group_size_m

    offs_am = (pid_m * BLOCK_M + tl.arange(0, BLOCK_M)) % M
    offs_bn = (pid_n * BLOCK_N + tl.arange(0, BLOCK_N)) % N
    offs_k = tl.arange(0, BLOCK_K)
    a_ptrs = a_ptr + offs_am[:, None] * stride_am + offs_k[None, :] * stride_ak
    b_ptrs = b_ptr + offs_k[:, None] * stride_bk + offs_bn[None, :] * stride_bn

    acc = tl.zeros((BLOCK_M, BLOCK_N), dtype=tl.float32)
    for kk in range(0, tl.cdiv(K, BLOCK_K)):
        a = tl.load(a_ptrs, mask=offs_k[None, :] < K - kk * BLOCK_K, other=0.0)
        b = tl.load(b_ptrs, mask=offs_k[:, None] < K - kk * BLOCK_K, other=0.0)
        acc = tl.dot(a, b, acc)
        a_ptrs += BLOCK_K * stride_ak
        b_ptrs += BLOCK_K * stride_bk

    c = acc.to(c_ptr.dtype.element_ty)
    offs_cm = pid_m * BLOCK_M + tl.arange(0, BLOCK_M)
    offs_cn = pid_n * BLOCK_N + tl.arange(0, BLOCK_N)
    c_ptrs = c_ptr + offs_cm[:, None] * stride_cm + offs_cn[None, :] * stride_cn
    mask = (offs_cm[:, None] < M) & (offs_cn[None, :] < N)
    tl.store(c_ptrs, c, mask=mask)

# config = {"BLOCK_K": 64, "BLOCK_M": 512, "BLOCK_N": 64, "GROUP_M": 8, "arch": "sm_100", "dtype": "bf16", "num_ctas": 2, "num_stages": 3, "num_warps": 4}
# arch = sm_100


// ===== COMPILED SASS (sm_100a) =====

	.target	sm_100a

	.elftype	@"ET_EXEC"


//--------------------- .note.nv.tkinfo           --------------------------
	.section	.note.nv.tkinfo,"",@"SHT_NOTE"
	.sectionflags	@"SHF_NOTE_NV_TKINFO"
	.tkinfo
        /*0018*/ 	.word	0x00000081
        /*0030*/ 	.string	""
        /*0030*/ 	.string	"ptxas-blackwell"
        /*0030*/ 	.string	"Cuda compilation tools, release 12.9, V12.9.86"
        /*0030*/ 	.string	"Build cuda_12.9.r12.9/compiler.36037853_0"
        /*0030*/ 	.string	"-v  -suppress-debug-info  -lineinfo  -arch sm_100a "



//--------------------- .note.nv.cuver            --------------------------
	.section	.note.nv.cuver,"",@"SHT_NOTE"
	.sectionflags	@"SHF_NOTE_NV_CUVER"
        /*0018*/ 	.short	0x0001
        /*001a*/ 	.short	0x0064
        /*001c*/ 	.short	0x0001
        /*001e*/ 	.short	0x0000
        /*0020*/ 	.short	0x0001
        /*0022*/ 	.short	0x0000


//--------------------- .nv.info                  --------------------------
	.section	.nv.info,"",@"SHT_CUDA_INFO"
	.align	4


	//----- nvinfo : EIATTR_REGCOUNT
	.align		4
        /*0000*/ 	.byte	0x04, 0x2f
        /*0002*/ 	.short	(.L_6 - .L_5)
	.align		4
.L_5:
        /*0004*/ 	.word	index@(matmul_kernel)
        /*0008*/ 	.word	0x000000a8


	//----- nvinfo : EIATTR_FRAME_SIZE
	.align		4
.L_6:
        /*000c*/ 	.byte	0x04, 0x11
        /*000e*/ 	.short	(.L_8 - .L_7)
	.align		4
.L_7:
        /*0010*/ 	.word	index@($__internal_2_$__cuda_sm10x_tcgen05_guardrail_trap_unallocated_columns_being_dealloced)
        /*0014*/ 	.word	0x000008e8


	//----- nvinfo : EIATTR_FRAME_SIZE
	.align		4
.L_8:
        /*0018*/ 	.byte	0x04, 0x11
        /*001a*/ 	.short	(.L_10 - .L_9)
	.align		4
.L_9:
        /*001c*/ 	.word	index@($__internal_1_$__cuda_sm10x_tcgen05_guardrail_trap_phase_invalid_during_alloc)
        /*0020*/ 	.word	0x000008e8


	//----- nvinfo : EIATTR_FRAME_SIZE
	.align		4
.L_10:
        /*0024*/ 	.byte	0x04, 0x11
        /*0026*/ 	.short	(.L_12 - .L_11)
	.align		4
.L_11:
        /*0028*/ 	.word	index@($__internal_0_$__cuda_sm10x_tcgen05_guardrail_trap_col_being_dealloced_not_returned_by_alloc)
        /*002c*/ 	.word	0x000008e8


	//----- nvinfo : EIATTR_FRAME_SIZE
	.align		4
.L_12:
        /*0030*/ 	.byte	0x04, 0x11
        /*0032*/ 	.short	(.L_14 - .L_13)
	.align		4
.L_13:
        /*0034*/ 	.word	index@(matmul_kernel)
        /*0038*/ 	.word	0x000008e8


	//----- nvinfo : EIATTR_MIN_STACK_SIZE
	.align		4
.L_14:
        /*003c*/ 	.byte	0x04, 0x12
        /*003e*/ 	.short	(.L_16 - .L_15)
	.align		4
.L_15:
        /*0040*/ 	.word	index@(matmul_kernel)
        /*0044*/ 	.word	0x000008e8
.L_16:


//--------------------- .nv.info.matmul_kernel    --------------------------
	.section	.nv.info.matmul_kernel,"",@"SHT_CUDA_INFO"
	.sectionflags	@""
	.align	4


	//----- nvinfo : EIATTR_CUDA_API_VERSION
	.align		4
        /*0000*/ 	.byte	0x04, 0x37
        /*0002*/ 	.short	(.L_18 - .L_17)
.L_17:
        /*0004*/ 	.word	0x00000081


	//----- nvinfo : EIATTR_KPARAM_INFO
	.align		4
.L_18:
        /*0008*/ 	.byte	0x04, 0x17
        /*000a*/ 	.short	(.L_20 - .L_19)
.L_19:
        /*000c*/ 	.word	0x00000000
        /*0010*/ 	.short	0x000d
        /*0012*/ 	.short	0x0048
        /*0014*/ 	.byte	0x00, 0xf4, 0x21, 0x00


	//----- nvinfo : EIATTR_KPARAM_INFO
	.align		4
.L_20:
        /*0018*/ 	.byte	0x04, 0x17
        /*001a*/ 	.short	(.L_22 - .L_21)
.L_21:
        /*001c*/ 	.word	0x00000000
        /*0020*/ 	.short	0x000c
        /*0022*/ 	.short	0x0040
        /*0024*/ 	.byte	0x00, 0xf4, 0x21, 0x00


	//----- nvinfo : EIATTR_KPARAM_INFO
	.align		4
.L_22:
        /*0028*/ 	.byte	0x04, 0x17
        /*002a*/ 	.short	(.L_24 - .L_23)
.L_23:
        /*002c*/ 	.word	0x00000000
        /*0030*/ 	.short	0x000b
        /*0032*/ 	.short	0x0038
        /*0034*/ 	.byte	0x00, 0xf0, 0x11, 0x00


	//----- nvinfo : EIATTR_KPARAM_INFO
	.align		4
.L_24:
        /*0038*/ 	.byte	0x04, 0x17
        /*003a*/ 	.short	(.L_26 - .L_25)
.L_25:
        /*003c*/ 	.word	0x00000000
        /*0040*/ 	.short	0x000a
        /*0042*/ 	.short	0x0034
        /*0044*/ 	.byte	0x00, 0xf0, 0x11, 0x00


	//----- nvinfo : EIATTR_KPARAM_INFO
	.align		4
.L_26:
        /*0048*/ 	.byte	0x04, 0x17
        /*004a*/ 	.short	(.L_28 - .L_27)
.L_27:
        /*004c*/ 	.word	0x00000000
        /*0050*/ 	.short	0x0009
        /*0052*/ 	.short	0x0030
        /*0054*/ 	.byte	0x00, 0xf0, 0x11, 0x00


	//----- nvinfo : EIATTR_KPARAM_INFO
	.align		4
.L_28:
        /*0058*/ 	.byte	0x04, 0x17
        /*005a*/ 	.short	(.L_30 - .L_29)
.L_29:
        /*005c*/ 	.word	0x00000000
        /*0060*/ 	.short	0x0008
        /*0062*/ 	.short	0x002c
        /*0064*/ 	.byte	0x00, 0xf0, 0x11, 0x00


	//----- nvinfo : EIATTR_KPARAM_INFO
	.align		4
.L_30:
        /*0068*/ 	.byte	0x04, 0x17
        /*006a*/ 	.short	(.L_32 - .L_31)
.L_31:
        /*006c*/ 	.word	0x00000000
        /*0070*/ 	.short	0x0007
        /*0072*/ 	.short	0x0028
        /*0074*/ 	.byte	0x00, 0xf0, 0x11, 0x00


	//----- nvinfo : EIATTR_KPARAM_INFO
	.align		4
.L_32:
        /*0078*/ 	.byte	0x04, 0x17
        /*007a*/ 	.short	(.L_34 - .L_33)
.L_33:
        /*007c*/ 	.word	0x00000000
        /*0080*/ 	.short	0x0006
        /*0082*/ 	.short	0x0024
        /*0084*/ 	.byte	0x00, 0xf0, 0x11, 0x00


	//----- nvinfo : EIATTR_KPARAM_INFO
	.align		4
.L_34:
        /*0088*/ 	.byte	0x04, 0x17
        /*008a*/ 	.short	(.L_36 - .L_35)
.L_35:
        /*008c*/ 	.word	0x00000000
        /*0090*/ 	.short	0x0005
        /*0092*/ 	.short	0x0020
        /*0094*/ 	.byte	0x00, 0xf0, 0x11, 0x00


	//----- nvinfo : EIATTR_KPARAM_INFO
	.align		4
.L_36:
        /*0098*/ 	.byte	0x04, 0x17
        /*009a*/ 	.short	(.L_38 - .L_37)
.L_37:
        /*009c*/ 	.word	0x00000000
        /*00a0*/ 	.short	0x0004
        /*00a2*/ 	.short	0x001c
        /*00a4*/ 	.byte	0x00, 0xf0, 0x11, 0x00


	//----- nvinfo : EIATTR_KPARAM_INFO
	.align		4
.L_38:
        /*00a8*/ 	.byte	0x04, 0x17
        /*00aa*/ 	.short	(.L_40 - .L_39)
.L_39:
        /*00ac*/ 	.word	0x00000000
        /*00b0*/ 	.short	0x0003
        /*00b2*/ 	.short	0x0018
        /*00b4*/ 	.byte	0x00, 0xf0, 0x11, 0x00


	//----- nvinfo : EIATTR_KPARAM_INFO
	.align		4
.L_40:
        /*00b8*/ 	.byte	0x04, 0x17
        /*00ba*/ 	.short	(.L_42 - .L_41)
.L_41:
        /*00bc*/ 	.word	0x00000000
        /*00c0*/ 	.short	0x0002
        /*00c2*/ 	.short	0x0010
        /*00c4*/ 	.byte	0x00, 0xf4, 0x21, 0x00


	//----- nvinfo : EIATTR_KPARAM_INFO
	.align		4
.L_42:
        /*00c8*/ 	.byte	0x04, 0x17
        /*00ca*/ 	.short	(.L_44 - .L_43)
.L_43:
        /*00cc*/ 	.word	0x00000000
        /*00d0*/ 	.short	0x0001
        /*00d2*/ 	.short	0x0008
        /*00d4*/ 	.byte	0x00, 0xf4, 0x21, 0x00


	//----- nvinfo : EIATTR_KPARAM_INFO
	.align		4
.L_44:
        /*00d8*/ 	.byte	0x04, 0x17
        /*00da*/ 	.short	(.L_46 - .L_45)
.L_45:
        /*00dc*/ 	.word	0x00000000
        /*00e0*/ 	.short	0x0000
        /*00e2*/ 	.short	0x0000
        /*00e4*/ 	.byte	0x00, 0xf4, 0x21, 0x00


	//----- nvinfo : EIATTR_EXPLICIT_CLUSTER
	.align		4
.L_46:
        /*00e8*/ 	.byte	0x01, 0x3e
	.zero		2


	//----- nvinfo : EIATTR_CTA_PER_CLUSTER
	.align		4
        /*00ec*/ 	.byte	0x04, 0x3d
        /*00ee*/ 	.short	(.L_48 - .L_47)
.L_47:
        /*00f0*/ 	.word	0x00000002
        /*00f4*/ 	.word	0x00000001
        /*00f8*/ 	.word	0x00000001


	//----- nvinfo : EIATTR_AT_ENTRY_FRAGMENTS
	.align		4
.L_48:
        /*00fc*/ 	.byte	0x04, 0x4f
        /*00fe*/ 	.short	(.L_50 - .L_49)


	//   ....[0]....
.L_49:
        /*0100*/ 	.word	0x00000004


	//   ....[1]....
        /*0104*/ 	.word	0x00000005


	//----- nvinfo : EIATTR_RESERVED_SMEM_USED
	.align		4
.L_50:
        /*0108*/ 	.byte	0x01, 0x41
	.zero		2


	//----- nvinfo : EIATTR_SPARSE_MMA_MASK
	.align		4
        /*010c*/ 	.byte	0x03, 0x50
        /*010e*/ 	.short	0x0000


	//----- nvinfo : EIATTR_TCGEN05_2CTA_USED
	.align		4
        /*0110*/ 	.byte	0x01, 0x52
	.zero		2


	//----- nvinfo : EIATTR_MAXREG_COUNT
	.align		4
        /*0114*/ 	.byte	0x03, 0x1b
        /*0116*/ 	.short	0x00ff


	//----- nvinfo : EIATTR_NUM_BARRIERS
	.align		4
        /*0118*/ 	.byte	0x02, 0x4c
        /*011a*/ 	.byte	0x01
	.zero		1


	//----- nvinfo : EIATTR_ANNOTATIONS
	.align		4
        /*011c*/ 	.byte	0x04, 0x55
        /*011e*/ 	.short	(.L_52 - .L_51)


	//   ....[0]....
.L_51:
        /*0120*/ 	.word	0x00000001
        /*0124*/ 	.byte	0x30, 0x0d, 0x00, 0x00, 0x01, 0x00, 0x00, 0x00, 0x00, 0x14, 0x00, 0x00, 0x01, 0x00, 0x00, 0x00
        /* <DEDUP_REMOVED lines=723> */
        /*2e64*/ 	.byte	0x00, 0x07, 0x01, 0x00, 0x01, 0x00, 0x00, 0x00, 0x10, 0x07, 0x01, 0x00


	//----- nvinfo : EIATTR_INT_WARP_WIDE_INSTR_OFFSETS
	.align		4
.L_52:
        /*2e70*/ 	.byte	0x04, 0x31
        /*2e72*/ 	.short	(.L_54 - .L_53)


	//   ....[0]....
.L_53:
        /*2e74*/ 	.word	0x00002810


	//   ....[1]....
        /*2e78*/ 	.word	0x000029e0


	//   ....[2]....
        /*2e7c*/ 	.word	0x00004b50


	//   ....[3]....
        /*2e80*/ 	.word	0x000135b0


	//   ....[4]....
        /*2e84*/ 	.word	0x00013600


	//----- nvinfo : EIATTR_COOP_GROUP_MASK_REGIDS
	.align		4
.L_54:
        /*2e88*/ 	.byte	0x04, 0x29
        /*2e8a*/ 	.short	(.L_56 - .L_55)


	//   ....[0]....
.L_55:
        /*2e8c*/ 	.word	0xffffffff


	//   ....[1]....
        /*2e90*/ 	.word	0xffffffff


	//   ....[2]....
        /*2e94*/ 	.word	0xffffffff


	//   ....[3]....
        /*2e98*/ 	.word	0xffffffff


	//----- nvinfo : EIATTR_COOP_GROUP_INSTR_OFFSETS
	.align		4
.L_56:
        /*2e9c*/ 	.byte	0x04, 0x28
        /*2e9e*/ 	.short	(.L_58 - .L_57)


	//   ....[0]....
.L_57:
        /*2ea0*/ 	.word	0x00000070


	//   ....[1]....
        /*2ea4*/ 	.word	0x00000670


	//   ....[2]....
        /*2ea8*/ 	.word	0x00013440


	//   ....[3]....
        /*2eac*/ 	.word	0x000136b0


	//----- nvinfo : EIATTR_VRC_CTA_INIT_COUNT
	.align		4
.L_58:
        /*2eb0*/ 	.byte	0x02, 0x4a
        /*2eb2*/ 	.byte	0x80
	.zero		1


	//----- nvinfo : EIATTR_MBARRIER_INSTR_OFFSETS
	.align		4
        /*2eb4*/ 	.byte	0x04, 0x39
        /*2eb6*/ 	.short	(.L_60 - .L_59)


	//   ....[0]....
.L_59:
        /*2eb8*/ 	.word	0x000002f0
        /*2ebc*/ 	.word	0x00000007
        /*2ec0*/ 	.word	0x00000000
        /*2ec4*/ 	.short	0x010a
        /*2ec6*/ 	.byte	0xff
	.zero		1


	//   ....[1]....
        /*2ec8*/ 	.word	0x00000310
        /*2ecc*/ 	.word	0x00000007
        /*2ed0*/ 	.word	0x00000000
        /*2ed4*/ 	.short	0x010a
        /*2ed6*/ 	.byte	0xff
	.zero		1


	//   ....[2]....
        /*2ed8*/ 	.word	0x000004e0
        /*2edc*/ 	.word	0x00000009
        /*2ee0*/ 	.word	0x00000000
        /*2ee4*/ 	.short	0x010a
        /*2ee6*/ 	.byte	0xff
	.zero		1


	//   ....[3]....
        /*2ee8*/ 	.word	0x00000500
        /*2eec*/ 	.word	0x00000009
        /*2ef0*/ 	.word	0x00000000
        /*2ef4*/ 	.short	0x010a
        /*2ef6*/ 	.byte	0xff
	.zero		1


	//   ....[4]....
        /*2ef8*/ 	.word	0x000005f0
        /*2efc*/ 	.word	0x00000005
        /*2f00*/ 	.word	0x00000000
        /*2f04*/ 	.short	0x0101
        /*2f06*/ 	.byte	0xff
	.zero		1


	//   ....[5]....
        /*2f08*/ 	.word	0x00002b10
        /*2f0c*/ 	.word	0x000000ff
        /*2f10*/ 	.word	0x00000000
        /*2f14*/ 	.short	0x0100
        /*2f16*/ 	.byte	0x09
	.zero		1


	//   ....[6]....
        /*2f18*/ 	.word	0x00004b80
        /*2f1c*/ 	.word	0x000000ff
        /*2f20*/ 	.word	0x00012008
        /*2f24*/ 	.short	0x0100
        /*2f26*/ 	.byte	0x07
	.zero		1


	//   ....[7]....
        /*2f28*/ 	.word	0x000096a0
        /*2f2c*/ 	.word	0x000000ff
        /*2f30*/ 	.word	0x00000000
        /*2f34*/ 	.short	0x010a
        /*2f36*/ 	.byte	0x09
	.zero		1


	//   ....[8]....
        /*2f38*/ 	.word	0x000106c0
        /*2f3c*/ 	.word	0x000000ff
        /*2f40*/ 	.word	0x00000000
        /*2f44*/ 	.short	0x010a
        /*2f46*/ 	.byte	0x09
	.zero		1


	//   ....[9]....
        /*2f48*/ 	.word	0x00010730
        /*2f4c*/ 	.word	0x000000ff
        /*2f50*/ 	.word	0x00012000
        /*2f54*/ 	.short	0x0108
        /*2f56*/ 	.byte	0x07
	.zero		1


	//   ....[10]....
        /*2f58*/ 	.word	0x00010770
        /*2f5c*/ 	.word	0x000000ff
        /*2f60*/ 	.word	0x00012008
        /*2f64*/ 	.short	0x0108
        /*2f66*/ 	.byte	0x07
	.zero		1


	//   ....[11]....
        /*2f68*/ 	.word	0x000136e0
        /*2f6c*/ 	.word	0x00000007
        /*2f70*/ 	.word	0x00000000
        /*2f74*/ 	.short	0x010a
        /*2f76*/ 	.byte	0xff
	.zero		1


	//   ....[12]....
        /*2f78*/ 	.word	0x00013740
        /*2f7c*/ 	.word	0x00000009
        /*2f80*/ 	.word	0x00000000
        /*2f84*/ 	.short	0x010a
        /*2f86*/ 	.byte	0xff
	.zero		1


	//   ....[13]....
        /*2f88*/ 	.word	0x00013790
        /*2f8c*/ 	.word	0x000000ff
        /*2f90*/ 	.word	0x00000000
        /*2f94*/ 	.short	0x010a
        /*2f96*/ 	.byte	0x09
	.zero		1


	//   ....[14]....
        /*2f98*/ 	.word	0x000137c0
        /*2f9c*/ 	.word	0x000000ff
        /*2fa0*/ 	.word	0x00000000
        /*2fa4*/ 	.short	0x010a
        /*2fa6*/ 	.byte	0x09
	.zero		1


	//----- nvinfo : EIATTR_NUM_MBARRIERS
	.align		4
.L_60:
        /*2fa8*/ 	.byte	0x03, 0x38
        /*2faa*/ 	.short	0x0002


	//----- nvinfo : EIATTR_EXIT_INSTR_OFFSETS
	.align		4
        /*2fac*/ 	.byte	0x04, 0x1c
        /*2fae*/ 	.short	(.L_62 - .L_61)


	//   ....[0]....
.L_61:
        /*2fb0*/ 	.word	0x000136c0


	//----- nvinfo : EIATTR_REQNTID
	.align		4
.L_62:
        /*2fb4*/ 	.byte	0x04, 0x10
        /*2fb6*/ 	.short	(.L_64 - .L_63)
.L_63:
        /*2fb8*/ 	.word	0x00000080
        /*2fbc*/ 	.word	0x00000001
        /*2fc0*/ 	.word	0x00000001


	//----- nvinfo : EIATTR_CRS_STACK_SIZE
	.align		4
.L_64:
        /*2fc4*/ 	.byte	0x04, 0x1e
        /*2fc6*/ 	.short	(.L_66 - .L_65)
.L_65:
        /*2fc8*/ 	.word	0x00000000


	//----- nvinfo : EIATTR_CBANK_PARAM_SIZE
	.align		4
.L_66:
        /*2fcc*/ 	.byte	0x03, 0x19
        /*2fce*/ 	.short	0x0050


	//----- nvinfo : EIATTR_PARAM_CBANK
	.align		4
        /*2fd0*/ 	.byte	0x04, 0x0a
        /*2fd2*/ 	.short	(.L_68 - .L_67)
	.align		4
.L_67:
        /*2fd4*/ 	.word	index@(.nv.constant0.matmul_kernel)
        /*2fd8*/ 	.short	0x0380
        /*2fda*/ 	.short	0x0050


	//----- nvinfo : EIATTR_SW_WAR
	.align		4
.L_68:
        /*2fdc*/ 	.byte	0x04, 0x36
        /*2fde*/ 	.short	(.L_70 - .L_69)
.L_69:
        /*2fe0*/ 	.word	0x00000008
.L_70:


//--------------------- .nv.compat                --------------------------
	.section	.nv.compat,"",@"SHT_CUDA_COMPAT_INFO"
	.align	4
        /*0000*/ 	.byte	0x02, 0x02, 0x02, 0x00, 0x02, 0x05, 0x05, 0x00, 0x02, 0x03, 0x00, 0x00, 0x02, 0x06, 0x01, 0x00


//--------------------- .nv.callgraph             --------------------------
	.section	.nv.callgraph,"",@"SHT_CUDA_CALLGRAPH"
	.align	4
	.sectionentsize	8
	.align		4
        /*0000*/ 	.word	0x00000000
	.align		4
        /*0004*/ 	.word	0xffffffff
	.align		4
        /*0008*/ 	.word	0x00000000
	.align		4
        /*000c*/ 	.word	0xfffffffe
	.align		4
        /*0010*/ 	.word	0x00000000
	.align		4
        /*0014*/ 	.word	0xfffffffd
	.align		4
        /*0018*/ 	.word	0x00000000
	.align		4
        /*001c*/ 	.word	0xfffffffc


//--------------------- .text.matmul_kernel       --------------------------
	.section	.text.matmul_kernel,"ax",@progbits
	.align	128
        .global         matmul_kernel
        .type           matmul_kernel,@function
        .size           matmul_kernel,(.L_x_28 - matmul_kernel)
        .other          matmul_kernel,@"STO_CUDA_ENTRY STV_DEFAULT"
matmul_kernel:
.text.matmul_kernel:
[----:B------:R-:W0:Y:S01]  /*0000*/  LDC R1, c[0x0][0x37c] ;  /* 0x0000df00ff017b82 */ /* 0x000e220000000800 */
[----:B------:R-:W1:Y:S01]  /*0010*/  S2R R0, SR_TID.X ;  /* 0x0000000000007919 */ /* 0x000e620000002100 */
[----:B0-----:R-:W-:Y:S01]  /*0020*/  VIADD R1, R1, 0xfffff718 ;  /* 0xfffff71801017836 */ /* 0x001fe20000000000 */
[----:B-1----:R-:W-:-:S13]  /*0030*/  ISETP.GE.U32.AND P0, PT, R0, 0x20, PT ;  /* 0x000000200000780c */ /* 0x002fda0003f06070 */
[----:B------:R-:W-:Y:S02]  /*0040*/  VOTEU.ANY UP0, P0 ;  /* 0x0000000000ff7886 */ /* 0x000fe40000000100 */
[----:B------:R-:W-:Y:S05]  /*0050*/  BRA.U UP0, `(.L_x_0) ;  /* 0x0000000500887547 */ /* 0x000fea000b800000 */
[----:B------:R-:W0:Y:S01]  /*0060*/  S2R R11, SR_CgaCtaId ;  /* 0x00000000000b7919 */ /* 0x000e220000008800 */
[----:B------:R-:W-:Y:S01]  /*0070*/  NOP ;  /* 0x0000000000007918 */ /* 0x000fe20000000000 */
[----:B------:R-:W-:-:S04]  /*0080*/  MOV R0, 0x40 ;  /* 0x0000004000007802 */ /* 0x000fc80000000f00 */
[----:B0-----:R-:W-:Y:S02]  /*0090*/  LEA R2, R11, R0, 0x18 ;  /* 0x000000000b027211 */ /* 0x001fe400078ec0ff */
[----:B------:R-:W-:-:S04]  /*00a0*/  MOV R0, 0x400 ;  /* 0x0000040000007802 */ /* 0x000fc80000000f00 */
[----:B------:R-:W0:Y:S01]  /*00b0*/  LDS.U8 R2, [R2] ;  /* 0x0000000002027984 */ /* 0x000e220000000000 */
[----:B------:R-:W-:Y:S02]  /*00c0*/  LEA R0, R11, R0, 0x18 ;  /* 0x000000000b007211 */ /* 0x000fe400078ec0ff */
[----:B0-----:R-:W-:-:S13]  /*00d0*/  ISETP.NE.AND P0, PT, R2, RZ, PT ;  /* 0x000000ff0200720c */ /* 0x001fda0003f05270 */
[----:B------:R-:W-:Y:S05]  /*00e0*/  @P0 BRA `(.L_x_1) ;  /* 0x00000004004c0947 */ /* 0x000fea0003800000 */
[C---:B------:R-:W-:Y:S02]  /*00f0*/  LOP3.LUT R2, R11.reuse, 0x1, RZ, 0xc0, !PT ;  /* 0x000000010b027812 */ /* 0x040fe400078ec0ff */
[----:B------:R-:W-:Y:S02]  /*0100*/  LOP3.LUT R5, R11, 0x1, RZ, 0x3c, !PT ;  /* 0x000000010b057812 */ /* 0x000fe400078e3cff */
[----:B------:R-:W-:-:S13]  /*0110*/  ISETP.NE.U32.AND P0, PT, R2, 0x1, PT ;  /* 0x000000010200780c */ /* 0x000fda0003f05070 */
[----:B------:R-:W-:Y:S05]  /*0120*/  @!P0 BRA `(.L_x_2) ;  /* 0x0000000000c08947 */ /* 0x000fea0003800000 */
[----:B------:R-:W-:Y:S01]  /*0130*/  ELECT P1, URZ, PT ;  /* 0x0000000000ff782f */ /* 0x000fe20003820000 */
[----:B------:R-:W-:-:S12]  /*0140*/  BSSY B0, `(.L_x_2) ;  /* 0x000002e000007945 */ /* 0x000fd80003800000 */
[----:B------:R-:W-:Y:S05]  /*0150*/  @!P1 BRA `(.L_x_3) ;  /* 0x0000000000b09947 */ /* 0x000fea0003800000 */
[----:B------:R-:W-:-:S05]  /*0160*/  UMOV UR4, 0x4 ;  /* 0x0000000400047882 */ /* 0x000fca0000000000 */
[----:B------:R-:W-:Y:S04]  /*0170*/  DEPBAR.LE SB0, 0x36 ;  /* 0x00008d800000791a */ /* 0x000fe80000000000 */
[----:B------:R-:W0:Y:S02]  /*0180*/  UTCATOMSWS.2CTA.FIND_AND_SET.ALIGN UP1, UR4, UR4 ;  /* 0x00000004000475e3 */ /* 0x000e240008220800 */
[----:B0-----:R-:W-:Y:S01]  /*0190*/  PLOP3.LUT P1, PT, PT, PT, UP1, 0x80, 0x8 ;  /* 0x000000000008781c */ /* 0x001fe20003f2f018 */
[----:B------:R-:W-:-:S03]  /*01a0*/  IMAD.U32 R4, RZ, RZ, UR4 ;  /* 0x00000004ff047e24 */ /* 0x000fc6000f8e00ff */
[----:B------:R-:W-:-:S04]  /*01b0*/  SEL R2, RZ, 0xffffffff, !P1 ;  /* 0xffffffffff027807 */ /* 0x000fc80004800000 */
[----:B------:R-:W-:-:S13]  /*01c0*/  ISETP.NE.AND P1, PT, R2, RZ, PT ;  /* 0x000000ff0200720c */ /* 0x000fda0003f25270 */
[----:B------:R-:W-:Y:S05]  /*01d0*/  @P1 BRA `(.L_x_4) ;  /* 0x0000000000241947 */ /* 0x000fea0003800000 */
.L_x_5:
[----:B------:R-:W-:Y:S05]  /*01e0*/  NANOSLEEP 0x64 ;  /* 0x000000640000795d */ /* 0x000fea0003800000 */
[----:B------:R-:W-:-:S05]  /*01f0*/  UMOV UR4, 0x4 ;  /* 0x0000000400047882 */ /* 0x000fca0000000000 */
[----:B------:R-:W-:Y:S04]  /*0200*/  DEPBAR.LE SB0, 0x36 ;  /* 0x00008d800000791a */ /* 0x000fe80000000000 */
[----:B------:R-:W0:Y:S02]  /*0210*/  UTCATOMSWS.2CTA.FIND_AND_SET.ALIGN UP1, UR4, UR4 ;  /* 0x00000004000475e3 */ /* 0x000e240008220800 */
[----:B0-----:R-:W-:Y:S01]  /*0220*/  PLOP3.LUT P1, PT, PT, PT, UP1, 0x80, 0x8 ;  /* 0x000000000008781c */ /* 0x001fe20003f2f018 */
[----:B------:R-:W-:-:S03]  /*0230*/  IMAD.U32 R4, RZ, RZ, UR4 ;  /* 0x00000004ff047e24 */ /* 0x000fc6000f8e00ff */
[----:B------:R-:W-:-:S04]  /*0240*/  SEL R2, RZ, 0xffffffff, !P1 ;  /* 0xffffffffff027807 */ /* 0x000fc80004800000 */
[----:B------:R-:W-:-:S13]  /*0250*/  ISETP.NE.AND P1, PT, R2, RZ, PT ;  /* 0x000000ff0200720c */ /* 0x000fda0003f25270 */
[----:B------:R-:W-:Y:S05]  /*0260*/  @!P1 BRA `(.L_x_5) ;  /* 0xfffffffc00dc9947 */ /* 0x000fea000383ffff */
.L_x_4:
[----:B------:R-:W-:Y:S01]  /*0270*/  MOV R2, 0x60 ;  /* 0x0000006000027802 */ /* 0x000fe20000000f00 */
[----:B------:R-:W-:Y:S01]  /*0280*/  IMAD.MOV.U32 R10, RZ, RZ, 0x4 ;  /* 0x00000004ff0a7424 */ /* 0x000fe200078e00ff */
[----:B------:R-:W-:Y:S01]  /*0290*/  MOV R3, 0x58 ;  /* 0x0000005800037802 */ /* 0x000fe20000000f00 */
[----:B------:R-:W-:Y:S01]  /*02a0*/  IMAD.MOV.U32 R13, RZ, RZ, 0xf ;  /* 0x0000000fff0d7424 */ /* 0x000fe200078e00ff */
[C---:B------:R-:W-:Y:S02]  /*02b0*/  LEA R6, R11.reuse, R2, 0x18 ;  /* 0x000000020b067211 */ /* 0x040fe400078ec0ff */
[----:B------:R-:W-:-:S03]  /*02c0*/  LEA R7, R11, R3, 0x18 ;  /* 0x000000030b077211 */ /* 0x000fc600078ec0ff */
[----:B------:R-:W0:Y:S02]  /*02d0*/  LDS R2, [R6] ;  /* 0x0000000006027984 */ /* 0x000e240000000800 */
[----:B0-----:R-:W-:-:S04]  /*02e0*/  IMAD.U32 R2, R2, -0x80000000, RZ ;  /* 0x8000000002027824 */ /* 0x001fc800078e00ff */
[----:B------:R-:W0:Y:S02]  /*02f0*/  SYNCS.PHASECHK.TRANS64.TRYWAIT P1, [R7+URZ], R2 ;  /* 0x00000002070075a7 */ /* 0x000e2400080211ff */
[----:B0-----:R-:W-:Y:S05]  /*0300*/  @P1 BRA `(.L_x_6) ;  /* 0x0000000000081947 */ /* 0x001fea0003800000 */
[----:B------:R-:W0:Y:S02]  /*0310*/  SYNCS.PHASECHK.TRANS64.TRYWAIT P1, [R7+URZ], R2 ;  /* 0x00000002070075a7 */ /* 0x000e2400080211ff */
[----:B0-----:R-:W-:Y:S05]  /*0320*/  @!P1 BRA `(.L_x_7) ;  /* 0x0000013000e89947 */ /* 0x001fea0003800000 */
.L_x_6:
[C---:B------:R-:W-:Y:S01]  /*0330*/  PRMT R9, R5.reuse, 0x654, R7 ;  /* 0x0000065405097816 */ /* 0x040fe20000000007 */
[C---:B0-----:R-:W-:Y:S01]  /*0340*/  IMAD.SHL.U32 R3, R4.reuse, 0x20, RZ ;  /* 0x0000002004037824 */ /* 0x041fe200078e00ff */
[----:B------:R-:W-:Y:S01]  /*0350*/  PRMT R8, R5, 0x654, R0 ;  /* 0x0000065405087816 */ /* 0x000fe20000000000 */
[----:B------:R-:W-:Y:S01]  /*0360*/  IMAD.MOV.U32 R12, RZ, RZ, 0x1 ;  /* 0x00000001ff0c7424 */ /* 0x000fe200078e00ff */
[----:B------:R0:W-:Y:S01]  /*0370*/  SYNCS.ARRIVE.TRANS64.RED RZ, [R9+URZ], R10 ;  /* 0x0000000a09ff79a7 */ /* 0x0001e200080004ff */
[----:B------:R-:W-:Y:S01]  /*0380*/  VIADD R7, R4, 0x10 ;  /* 0x0000001004077836 */ /* 0x000fe20000000000 */
[----:B------:R1:W-:Y:S01]  /*0390*/  STS [R0], R3 ;  /* 0x0000000300007388 */ /* 0x0003e20000000800 */
[----:B------:R-:W-:-:S03]  /*03a0*/  SHF.L.U32 R2, R13, R4, RZ ;  /* 0x000000040d027219 */ /* 0x000fc600000006ff */
[----:B------:R-:W-:Y:S01]  /*03b0*/  SHF.L.U32 R7, R12, R7, RZ ;  /* 0x000000070c077219 */ /* 0x000fe200000006ff */
[----:B------:R1:W-:Y:S01]  /*03c0*/  STAS [R8.64], R4 ;  /* 0x0000000408007dbd */ /* 0x0003e2000c0008ff */
[----:B0-----:R-:W-:Y:S02]  /*03d0*/  MOV R10, 0x50 ;  /* 0x00000050000a7802 */ /* 0x001fe40000000f00 */
[----:B------:R-:W-:Y:S02]  /*03e0*/  LOP3.LUT R2, R7, R2, RZ, 0xfc, !PT ;  /* 0x0000000207027212 */ /* 0x000fe400078efcff */
[----:B------:R-:W-:-:S05]  /*03f0*/  LEA R7, R11, R10, 0x18 ;  /* 0x0000000a0b077211 */ /* 0x000fca00078ec0ff */
[----:B------:R1:W-:Y:S04]  /*0400*/  ATOMS.OR RZ, [R7], R2 ;  /* 0x0000000207ff738c */ /* 0x0003e80003000000 */
[----:B------:R1:W-:Y:S02]  /*0410*/  ATOMS.XOR RZ, [R6], R12 ;  /* 0x0000000c06ff738c */ /* 0x0003e40003800000 */
.L_x_3:
[----:B------:R-:W-:Y:S05]  /*0420*/  BSYNC B0 ;  /* 0x0000000000007941 */ /* 0x000fea0003800000 */
.L_x_2:
[----:B------:R-:W-:Y:S05]  /*0430*/  @P0 BRA `(.L_x_8) ;  /* 0x0000000000880947 */ /* 0x000fea0003800000 */
[----:B------:R-:W-:Y:S05]  /*0440*/  WARPSYNC.ALL ;  /* 0x0000000000007948 */ /* 0x000fea0003800000 */
[----:B------:R-:W-:Y:S01]  /*0450*/  NOP ;  /* 0x0000000000007918 */ /* 0x000fe20000000000 */
[----:B------:R-:W-:-:S13]  /*0460*/  ELECT P0, URZ, PT ;  /* 0x0000000000ff782f */ /* 0x000fda0003800000 */
[----:B------:R-:W-:Y:S05]  /*0470*/  @!P0 BRA `(.L_x_8) ;  /* 0x0000000000788947 */ /* 0x000fea0003800000 */
[----:B-1----:R-:W-:Y:S02]  /*0480*/  MOV R2, 0x60 ;  /* 0x0000006000027802 */ /* 0x002fe40000000f00 */
[----:B------:R-:W-:Y:S02]  /*0490*/  MOV R4, 0x58 ;  /* 0x0000005800047802 */ /* 0x000fe40000000f00 */
        /* <DEDUP_REMOVED lines=8> */
.L_x_9:
[----:B------:R-:W1:Y:S01]  /*0520*/  LDS R2, [R0] ;  /* 0x0000000000027984 */ /* 0x000e620000000800 */
[----:B------:R-:W-:Y:S01]  /*0530*/  IMAD.MOV.U32 R7, RZ, RZ, 0xf ;  /* 0x0000000fff077424 */ /* 0x000fe200078e00ff */
[----:B------:R-:W-:Y:S01]  /*0540*/  PRMT R5, R5, 0x654, R9 ;  /* 0x0000065405057816 */ /* 0x000fe20000000009 */
[----:B------:R-:W-:Y:S02]  /*0550*/  IMAD.MOV.U32 R13, RZ, RZ, 0x1 ;  /* 0x00000001ff0d7424 */ /* 0x000fe400078e00ff */
[C---:B01----:R-:W-:Y:S02]  /*0560*/  IMAD.SHL.U32 R3, R2.reuse, 0x20, RZ ;  /* 0x0000002002037824 */ /* 0x043fe400078e00ff */
[----:B------:R-:W-:Y:S01]  /*0570*/  VIADD R4, R2, 0x10 ;  /* 0x0000001002047836 */ /* 0x000fe20000000000 */
[----:B------:R-:W-:Y:S02]  /*0580*/  SHF.L.U32 R2, R7, R2, RZ ;  /* 0x0000000207027219 */ /* 0x000fe400000006ff */
[----:B------:R0:W-:Y:S02]  /*0590*/  STS [R0], R3 ;  /* 0x0000000300007388 */ /* 0x0001e40000000800 */
[----:B------:R-:W-:-:S02]  /*05a0*/  SHF.L.U32 R7, R13, R4, RZ ;  /* 0x000000040d077219 */ /* 0x000fc400000006ff */
[----:B------:R-:W-:Y:S02]  /*05b0*/  MOV R4, 0x50 ;  /* 0x0000005000047802 */ /* 0x000fe40000000f00 */
[----:B------:R-:W-:Y:S02]  /*05c0*/  LOP3.LUT R2, R7, R2, RZ, 0xfc, !PT ;  /* 0x0000000207027212 */ /* 0x000fe400078efcff */
[----:B------:R-:W-:-:S05]  /*05d0*/  LEA R11, R11, R4, 0x18 ;  /* 0x000000040b0b7211 */ /* 0x000fca00078ec0ff */
[----:B------:R0:W-:Y:S01]  /*05e0*/  ATOMS.OR RZ, [R11], R2 ;  /* 0x000000020bff738c */ /* 0x0001e20003000000 */
[----:B------:R0:W-:Y:S03]  /*05f0*/  SYNCS.ARRIVE.TRANS64.RED.A1T0 RZ, [R5+URZ], RZ ;  /* 0x000000ff05ff79a7 */ /* 0x0001e600081004ff */
[----:B------:R0:W-:Y:S01]  /*0600*/  ATOMS.XOR RZ, [R6], R13 ;  /* 0x0000000d06ff738c */ /* 0x0001e20003800000 */
[----:B------:R-:W-:Y:S05]  /*0610*/  BRA `(.L_x_8) ;  /* 0x0000000000107947 */ /* 0x000fea0003800000 */
.L_x_1:
[----:B------:R-:W-:Y:S01]  /*0620*/  IMAD.MOV.U32 R3, RZ, RZ, -0x1 ;  /* 0xffffffffff037424 */ /* 0x000fe200078e00ff */
[----:B------:R-:W-:-:S04]  /*0630*/  MOV R2, 0x660 ;  /* 0x0000066000027802 */ /* 0x000fc80000000f00 */
[----:B------:R0:W-:Y:S03]  /*0640*/  STS [R0], R3 ;  /* 0x0000000300007388 */ /* 0x0001e60000000800 */
[----:B0-----:R-:W-:Y:S05]  /*0650*/  CALL.REL.NOINC `($__internal_1_$__cuda_sm10x_tcgen05_guardrail_trap_phase_invalid_during_alloc) ;  /* 0x0000013000707944 */ /* 0x001fea0003c00000 */
.L_x_8:
[----:B------:R-:W-:Y:S05]  /*0660*/  WARPSYNC.ALL ;  /* 0x0000000000007948 */ /* 0x000fea0003800000 */
[----:B------:R-:W-:Y:S01]  /*0670*/  NOP ;  /* 0x0000000000007918 */ /* 0x000fe20000000000 */
.L_x_0:
[----:B01----:R-:W0:Y:S08]  /*0680*/  LDC.64 R2, c[0x0][0x398] ;  /* 0x0000e600ff027b82 */ /* 0x003e300000000a00 */
[----:B------:R-:W1:Y:S02]  /*0690*/  S2UR UR5, SR_CgaSize ;  /* 0x00000000000579c3 */ /* 0x000e640000008a00 */
[----:B-1----:R-:W-:-:S12]  /*06a0*/  UIMAD UR5, UR5, -0xa0, URZ ;  /* 0xffffff60050578a4 */ /* 0x002fd8000f8e02ff */
[----:B------:R-:W1:Y:S01]  /*06b0*/  LDCU UR5, c[0x0][UR5+0x2b0] ;  /* 0x00005600050577ac */ /* 0x000e620008000800 */
[----:B------:R-:W2:Y:S01]  /*06c0*/  S2R R52, SR_TID.X ;  /* 0x0000000000347919 */ /* 0x000ea20000002100 */
[----:B------:R-:W3:Y:S01]  /*06d0*/  LDCU.128 UR12, c[0x0][0x380] ;  /* 0x00007000ff0c77ac */ /* 0x000ee20008000c00 */
[----:B------:R-:W4:Y:S01]  /*06e0*/  S2UR UR4, SR_CTAID.X ;  /* 0x00000000000479c3 */ /* 0x000f220000002500 */
[----:B------:R-:W-:-:S07]  /*06f0*/  UMOV UR7, 0x400 ;  /* 0x0000040000077882 */ /* 0x000fce0000000000 */
[----:B------:R-:W5:Y:S01]  /*0700*/  S2UR UR17, SR_CgaCtaId ;  /* 0x00000000001179c3 */ /* 0x000f620000008800 */
[----:B0-----:R-:W-:Y:S01]  /*0710*/  VIADD R0, R3, 0x3f ;  /* 0x0000003f03007836 */ /* 0x001fe20000000000 */
[----:B------:R-:W-:-:S06]  /*0720*/  IABS R12, R2 ;  /* 0x00000002000c7213 */ /* 0x000fcc0000000000 */
[----:B------:R-:W0:Y:S01]  /*0730*/  LDC.64 R42, c[0x0][0x3a0] ;  /* 0x0000e800ff2a7b82 */ /* 0x000e220000000a00 */
[----:B------:R-:W-:Y:S02]  /*0740*/  SHF.R.S32.HI R5, RZ, 0x1f, R0 ;  /* 0x0000001fff057819 */ /* 0x000fe40000011400 */
[----:B----4-:R-:W-:Y:S02]  /*0750*/  I2FP.F32.U32 R7, UR4 ;  /* 0x0000000400077c45 */ /* 0x010fe40008201000 */
[----:B------:R-:W-:Y:S02]  /*0760*/  LEA.HI R5, R5, R0, RZ, 0x6 ;  /* 0x0000000005057211 */ /* 0x000fe400078f30ff */
[----:B--2---:R-:W-:Y:S01]  /*0770*/  SHF.R.S32.HI R50, RZ, 0x6, R52 ;  /* 0x00000006ff327819 */ /* 0x004fe20000011434 */
[----:B-1----:R-:W-:Y:S01]  /*0780*/  FMUL R7, R7, UR5 ;  /* 0x0000000507077c20 */ /* 0x002fe20008400000 */
[----:B------:R-:W-:Y:S01]  /*0790*/  SHF.R.S32.HI R5, RZ, 0x6, R5 ;  /* 0x00000006ff057819 */ /* 0x000fe20000011405 */
[----:B-----5:R-:W-:Y:S01]  /*07a0*/  ULOP3.LUT UR5, UR17, 0x1, URZ, 0xc0, !UPT ;  /* 0x0000000111057892 */ /* 0x020fe2000f8ec0ff */
[----:B------:R-:W-:Y:S01]  /*07b0*/  SGXT R50, R50, 0x1 ;  /* 0x000000013232781a */ /* 0x000fe20000000200 */
[----:B------:R-:W-:-:S02]  /*07c0*/  ULEA UR7, UR17, UR7, 0x18 ;  /* 0x0000000711077291 */ /* 0x000fc4000f8ec0ff */
[----:B------:R-:W-:Y:S01]  /*07d0*/  IMAD.SHL.U32 R6, R5, 0x8, RZ ;  /* 0x0000000805067824 */ /* 0x000fe200078e00ff */
[----:B------:R-:W-:Y:S01]  /*07e0*/  F2I.U32.TRUNC.NTZ R7, R7 ;  /* 0x0000000700077305 */ /* 0x000fe2000020f000 */
[----:B------:R-:W-:Y:S01]  /*07f0*/  USHF.L.U32 UR4, UR5, 0x5, URZ ;  /* 0x0000000505047899 */ /* 0x000fe200080006ff */
[----:B------:R-:W-:Y:S02]  /*0800*/  BAR.SYNC.DEFER_BLOCKING 0x0 ;  /* 0x0000000000007b1d */ /* 0x000fe40000010000 */
[----:B------:R-:W-:Y:S01]  /*0810*/  IABS R9, R6 ;  /* 0x0000000600097213 */ /* 0x000fe20000000000 */
[----:B0-----:R-:W-:-:S03]  /*0820*/  IMAD.MOV.U32 R55, RZ, RZ, R42 ;  /* 0x000000ffff377224 */ /* 0x001fc600078e002a */
[----:B------:R-:W0:Y:S01]  /*0830*/  I2F.RP R0, R9 ;  /* 0x0000000900007306 */ /* 0x000e220000209400 */
[----:B------:R-:W-:-:S07]  /*0840*/  VIADD R54, R55, 0xffffffd3 ;  /* 0xffffffd337367836 */ /* 0x000fce0000000000 */
[----:B0-----:R-:W0:Y:S01]  /*0850*/  MUFU.RCP R0, R0 ;  /* 0x0000000000007308 */ /* 0x001e220000001000 */
[----:B------:R-:W1:Y:S01]  /*0860*/  LDS R30, [UR7] ;  /* 0x00000007ff1e7984 */ /* 0x000e620008000800 */
[----:B0-----:R-:W-:Y:S01]  /*0870*/  VIADD R4, R0, 0xffffffe ;  /* 0x0ffffffe00047836 */ /* 0x001fe20000000000 */
[----:B------:R-:W-:-:S05]  /*0880*/  IABS R0, R7 ;  /* 0x0000000700007213 */ /* 0x000fca0000000000 */
[----:B------:R0:W2:Y:S02]  /*0890*/  F2I.FTZ.U32.TRUNC.NTZ R5, R4 ;  /* 0x0000000400057305 */ /* 0x0000a4000021f000 */
[----:B0-----:R-:W-:Y:S02]  /*08a0*/  IMAD.MOV.U32 R4, RZ, RZ, RZ ;  /* 0x000000ffff047224 */ /* 0x001fe400078e00ff */
[----:B--2---:R-:W-:-:S04]  /*08b0*/  IMAD.MOV R8, RZ, RZ, -R5 ;  /* 0x000000ffff087224 */ /* 0x004fc800078e0a05 */
[----:B------:R-:W-:Y:S01]  /*08c0*/  IMAD R11, R8, R9, RZ ;  /* 0x00000009080b7224 */ /* 0x000fe200078e02ff */
[----:B------:R-:W-:Y:S02]  /*08d0*/  IABS R8, R6 ;  /* 0x0000000600087213 */ /* 0x000fe40000000000 */
[----:B-1----:R-:W-:Y:S01]  /*08e0*/  R2UR UR26, R30 ;  /* 0x000000001e1a72ca */ /* 0x002fe200000e0000 */
[----:B------:R-:W-:-:S04]  /*08f0*/  IMAD.HI.U32 R5, R5, R11, R4 ;  /* 0x0000000b05057227 */ /* 0x000fc800078e0004 */
[----:B------:R-:W-:Y:S02]  /*0900*/  IMAD.MOV R4, RZ, RZ, -R8 ;  /* 0x000000ffff047224 */ /* 0x000fe400078e0a08 */
[----:B------:R-:W-:-:S04]  /*0910*/  IMAD.HI.U32 R5, R5, R0, RZ ;  /* 0x0000000005057227 */ /* 0x000fc800078e00ff */
[----:B------:R-:W-:Y:S02]  /*0920*/  IMAD R0, R5, R4, R0 ;  /* 0x0000000405007224 */ /* 0x000fe400078e0200 */
[----:B------:R-:W-:Y:S01]  /*0930*/  VIADD R30, R55, 0xffffffd6 ;  /* 0xffffffd6371e7836 */ /* 0x000fe20000000000 */
[----:B------:R-:W-:Y:S02]  /*0940*/  BAR.SYNC.DEFER_BLOCKING 0x0 ;  /* 0x0000000000007b1d */ /* 0x000fe40000010000 */
[----:B------:R-:W-:-:S13]  /*0950*/  ISETP.GT.U32.AND P1, PT, R9, R0, PT ;  /* 0x000000000900720c */ /* 0x000fda0003f24070 */
[----:B------:R-:W-:Y:S02]  /*0960*/  @!P1 IMAD.IADD R0, R0, 0x1, -R9 ;  /* 0x0000000100009824 */ /* 0x000fe400078e0a09 */
[----:B------:R-:W-:Y:S01]  /*0970*/  @!P1 VIADD R5, R5, 0x1 ;  /* 0x0000000105059836 */ /* 0x000fe20000000000 */
[----:B------:R-:W-:Y:S02]  /*0980*/  ISETP.NE.AND P1, PT, R6, RZ, PT ;  /* 0x000000ff0600720c */ /* 0x000fe40003f25270 */
[----:B------:R-:W-:Y:S02]  /*0990*/  ISETP.GE.U32.AND P0, PT, R0, R9, PT ;  /* 0x000000090000720c */ /* 0x000fe40003f06070 */
[----:B------:R-:W-:-:S04]  /*09a0*/  LOP3.LUT R0, R7, R6, RZ, 0x3c, !PT ;  /* 0x0000000607007212 */ /* 0x000fc800078e3cff */
[----:B------:R-:W-:Y:S01]  /*09b0*/  ISETP.GE.AND P2, PT, R0, RZ, PT ;  /* 0x000000ff0000720c */ /* 0x000fe20003f46270 */
[----:B------:R-:W-:-:S06]  /*09c0*/  VIADD R0, R2, 0x1ff ;  /* 0x000001ff02007836 */ /* 0x000fcc0000000000 */
[----:B------:R-:W-:-:S04]  /*09d0*/  @P0 VIADD R5, R5, 0x1 ;  /* 0x0000000105050836 */ /* 0x000fc80000000000 */
[----:B------:R-:W-:Y:S01]  /*09e0*/  IMAD.MOV.U32 R4, RZ, RZ, R5 ;  /* 0x000000ffff047224 */ /* 0x000fe200078e0005 */
[----:B------:R-:W-:-:S03]  /*09f0*/  SHF.R.S32.HI R5, RZ, 0x1f, R0 ;  /* 0x0000001fff057819 */ /* 0x000fc60000011400 */
[----:B------:R-:W-:Y:S01]  /*0a00*/  @!P2 IMAD.MOV R4, RZ, RZ, -R4 ;  /* 0x000000ffff04a224 */ /* 0x000fe200078e0a04 */
[----:B------:R-:W-:Y:S02]  /*0a10*/  @!P1 LOP3.LUT R4, RZ, R6, RZ, 0x33, !PT ;  /* 0x00000006ff049212 */ /* 0x000fe400078e33ff */
[----:B------:R-:W-:-:S03]  /*0a20*/  LEA.HI R5, R5, R0, RZ, 0x9 ;  /* 0x0000000005057211 */ /* 0x000fc600078f48ff */
[----:B------:R-:W-:Y:S02]  /*0a30*/  IMAD.SHL.U32 R17, R4, 0x8, RZ ;  /* 0x0000000804117824 */ /* 0x000fe400078e00ff */
[----:B------:R-:W-:-:S03]  /*0a40*/  IMAD.MOV R4, RZ, RZ, -R4 ;  /* 0x000000ffff047224 */ /* 0x000fc600078e0a04 */
[----:B------:R-:W-:Y:S01]  /*0a50*/  LEA.HI.SX32 R5, R5, -R17, 0x17 ;  /* 0x8000001105057211 */ /* 0x000fe200078fbaff */
[----:B------:R-:W-:Y:S02]  /*0a60*/  IMAD R18, R6, R4, R7 ;  /* 0x0000000406127224 */ /* 0x000fe400078e0207 */
[----:B------:R-:W-:Y:S01]  /*0a70*/  IMAD.MOV.U32 R4, RZ, RZ, RZ ;  /* 0x000000ffff047224 */ /* 0x000fe200078e00ff */
[----:B------:R-:W-:Y:S02]  /*0a80*/  VIMNMX R19, PT, PT, R5, 0x8, PT ;  /* 0x0000000805137848 */ /* 0x000fe40003fe0100 */
[----:B------:R-:W-:Y:S02]  /*0a90*/  IABS R6, R18 ;  /* 0x0000001200067213 */ /* 0x000fe40000000000 */
[-C--:B------:R-:W-:Y:S02]  /*0aa0*/  IABS R10, R19.reuse ;  /* 0x00000013000a7213 */ /* 0x080fe40000000000 */
[----:B------:R-:W-:-:S02]  /*0ab0*/  IABS R8, R19 ;  /* 0x0000001300087213 */ /* 0x000fc40000000000 */
[----:B------:R-:W0:Y:S08]  /*0ac0*/  I2F.RP R0, R10 ;  /* 0x0000000a00007306 */ /* 0x000e300000209400 */
[----:B0-----:R-:W0:Y:S02]  /*0ad0*/  MUFU.RCP R0, R0 ;  /* 0x0000000000007308 */ /* 0x001e240000001000 */
[----:B0-----:R-:W-:Y:S01]  /*0ae0*/  VIADD R5, R0, 0xffffffe ;  /* 0x0ffffffe00057836 */ /* 0x001fe20000000000 */
[----:B------:R-:W-:-:S05]  /*0af0*/  IABS R0, R3 ;  /* 0x0000000300007213 */ /* 0x000fca0000000000 */
[----:B------:R-:W0:Y:S02]  /*0b00*/  F2I.FTZ.U32.TRUNC.NTZ R5, R5 ;  /* 0x0000000500057305 */ /* 0x000e24000021f000 */
[----:B0-----:R-:W-:-:S04]  /*0b10*/  IMAD.MOV R9, RZ, RZ, -R5 ;  /* 0x000000ffff097224 */ /* 0x001fc800078e0a05 */
[----:B------:R-:W-:Y:S02]  /*0b20*/  IMAD R7, R9, R10, RZ ;  /* 0x0000000a09077224 */ /* 0x000fe400078e02ff */
[----:B------:R-:W0:Y:S02]  /*0b30*/  I2F.RP R9, R0 ;  /* 0x0000000000097306 */ /* 0x000e240000209400 */
[----:B------:R-:W-:-:S04]  /*0b40*/  IMAD.HI.U32 R4, R5, R7, R4 ;  /* 0x0000000705047227 */ /* 0x000fc800078e0004 */
[----:B------:R-:W-:Y:S02]  /*0b50*/  IMAD.MOV.U32 R5, RZ, RZ, R6 ;  /* 0x000000ffff057224 */ /* 0x000fe400078e0006 */
[----:B------:R-:W-:Y:S02]  /*0b60*/  IMAD.MOV R6, RZ, RZ, -R8 ;  /* 0x000000ffff067224 */ /* 0x000fe400078e0a08 */
[----:B------:R-:W-:Y:S01]  /*0b70*/  IMAD.HI.U32 R4, R4, R5, RZ ;  /* 0x0000000504047227 */ /* 0x000fe200078e00ff */
[----:B------:R-:W1:Y:S03]  /*0b80*/  I2F.RP R8, R12 ;  /* 0x0000000c00087306 */ /* 0x000e660000209400 */
[----:B------:R-:W-:-:S05]  /*0b90*/  IMAD R5, R4, R6, R5 ;  /* 0x0000000604057224 */ /* 0x000fca00078e0205 */
[----:B------:R-:W-:Y:S01]  /*0ba0*/  ISETP.GT.U32.AND P1, PT, R10, R5, PT ;  /* 0x000000050a00720c */ /* 0x000fe20003f24070 */
[----:B0-----:R-:W0:Y:S08]  /*0bb0*/  MUFU.RCP R9, R9 ;  /* 0x0000000900097308 */ /* 0x001e300000001000 */
[----:B-1----:R-:W1:Y:S04]  /*0bc0*/  MUFU.RCP R8, R8 ;  /* 0x0000000800087308 */ /* 0x002e680000001000 */
[----:B------:R-:W-:-:S02]  /*0bd0*/  @!P1 IMAD.IADD R5, R5, 0x1, -R10 ;  /* 0x0000000105059824 */ /* 0x000fc400078e0a0a */
[----:B------:R-:W-:Y:S01]  /*0be0*/  @!P1 VIADD R4, R4, 0x1 ;  /* 0x0000000104049836 */ /* 0x000fe20000000000 */
[----:B------:R-:W-:Y:S02]  /*0bf0*/  ISETP.NE.AND P1, PT, R19, RZ, PT ;  /* 0x000000ff1300720c */ /* 0x000fe40003f25270 */
[----:B------:R-:W-:Y:S01]  /*0c00*/  ISETP.GE.U32.AND P0, PT, R5, R10, PT ;  /* 0x0000000a0500720c */ /* 0x000fe20003f06070 */
[----:B0-----:R-:W-:Y:S01]  /*0c10*/  VIADD R6, R9, 0xffffffe ;  /* 0x0ffffffe09067836 */ /* 0x001fe20000000000 */
[----:B------:R-:W-:-:S03]  /*0c20*/  LOP3.LUT R5, R18, R19, RZ, 0x3c, !PT ;  /* 0x0000001312057212 */ /* 0x000fc600078e3cff */
[----:B------:R0:W2:Y:S01]  /*0c30*/  F2I.FTZ.U32.TRUNC.NTZ R7, R6 ;  /* 0x0000000600077305 */ /* 0x0000a2000021f000 */
[----:B------:R-:W-:Y:S01]  /*0c40*/  ISETP.GE.AND P2, PT, R5, RZ, PT ;  /* 0x000000ff0500720c */ /* 0x000fe20003f46270 */
[----:B-1----:R-:W-:-:S06]  /*0c50*/  VIADD R8, R8, 0xffffffe ;  /* 0x0ffffffe08087836 */ /* 0x002fcc0000000000 */
[----:B------:R-:W-:Y:S01]  /*0c60*/  @P0 VIADD R4, R4, 0x1 ;  /* 0x0000000104040836 */ /* 0x000fe20000000000 */
[----:B------:R-:W1:Y:S01]  /*0c70*/  F2I.FTZ.U32.TRUNC.NTZ R5, R8 ;  /* 0x0000000800057305 */ /* 0x000e62000021f000 */
[----:B0-----:R-:W-:Y:S02]  /*0c80*/  IMAD.MOV.U32 R6, RZ, RZ, RZ ;  /* 0x000000ffff067224 */ /* 0x001fe400078e00ff */
[----:B------:R-:W-:Y:S01]  /*0c90*/  IMAD.MOV.U32 R10, RZ, RZ, R4 ;  /* 0x000000ffff0a7224 */ /* 0x000fe200078e0004 */
[----:B------:R-:W-:Y:S01]  /*0ca0*/  SHF.R.U32.HI R4, RZ, 0x6, R52 ;  /* 0x00000006ff047819 */ /* 0x000fe20000011634 */
[----:B--2---:R-:W-:Y:S02]  /*0cb0*/  IMAD.MOV R11, RZ, RZ, -R7 ;  /* 0x000000ffff0b7224 */ /* 0x004fe400078e0a07 */
[----:B------:R-:W-:Y:S01]  /*0cc0*/  @!P2 IMAD.MOV R10, RZ, RZ, -R10 ;  /* 0x000000ffff0aa224 */ /* 0x000fe200078e0a0a */
[----:B------:R-:W-:Y:S01]  /*0cd0*/  @!P1 LOP3.LUT R10, RZ, R19, RZ, 0x33, !PT ;  /* 0x00000013ff0a9212 */ /* 0x000fe200078e33ff */
[----:B------:R-:W-:Y:S01]  /*0ce0*/  IMAD R11, R11, R0, RZ ;  /* 0x000000000b0b7224 */ /* 0x000fe200078e02ff */
[----:B------:R-:W-:-:S03]  /*0cf0*/  SGXT.U32 R4, R4, 0x1 ;  /* 0x000000010404781a */ /* 0x000fc60000000000 */
[----:B------:R-:W-:Y:S02]  /*0d00*/  IMAD.SHL.U32 R13, R10, 0x40, RZ ;  /* 0x000000400a0d7824 */ /* 0x000fe400078e00ff */
[----:B------:R-:W-:-:S03]  /*0d10*/  IMAD.HI.U32 R7, R7, R11, R6 ;  /* 0x0000000b07077227 */ /* 0x000fc600078e0006 */
[----:B------:R-:W-:Y:S01]  /*0d20*/  LOP3.LUT R9, R13, UR4, R4, 0xfe, !PT ;  /* 0x000000040d097c12 */ /* 0x000fe2000f8efe04 */
[----:B------:R1:W-:Y:S01]  /*0d30*/  STL [R1+0x1cc], R13 ;  /* 0x0001cc0d01007387 */ /* 0x0003e20000100800 */
[----:B------:R-:W-:Y:S02]  /*0d40*/  IMAD.MOV R10, RZ, RZ, -R10 ;  /* 0x000000ffff0a7224 */ /* 0x000fe400078e0a0a */
[----:B------:R-:W-:Y:S02]  /*0d50*/  IABS R4, R9 ;  /* 0x0000000900047213 */ /* 0x000fe40000000000 */
[C---:B------:R-:W-:Y:S02]  /*0d60*/  LOP3.LUT R22, R9.reuse, 0x1e, RZ, 0xfc, !PT ;  /* 0x0000001e09167812 */ /* 0x040fe400078efcff */
[----:B------:R-:W-:Y:S01]  /*0d70*/  LOP3.LUT R20, R9, 0x2, RZ, 0xfc, !PT ;  /* 0x0000000209147812 */ /* 0x000fe200078efcff */
[----:B------:R-:W-:Y:S01]  /*0d80*/  IMAD.MOV.U32 R11, RZ, RZ, R4 ;  /* 0x000000ffff0b7224 */ /* 0x000fe200078e0004 */
[----:B------:R-:W-:Y:S01]  /*0d90*/  IABS R21, R22 ;  /* 0x0000001600157213 */ /* 0x000fe20000000000 */
[----:B-1----:R-:W-:Y:S01]  /*0da0*/  IMAD.MOV R13, RZ, RZ, -R5 ;  /* 0x000000ffff0d7224 */ /* 0x002fe200078e0a05 */
[----:B------:R-:W-:Y:S01]  /*0db0*/  IABS R14, R20 ;  /* 0x00000014000e7213 */ /* 0x000fe20000000000 */
[----:B------:R-:W-:Y:S01]  /*0dc0*/  IMAD.HI.U32 R4, R7, R11, RZ ;  /* 0x0000000b07047227 */ /* 0x000fe200078e00ff */
[----:B------:R-:W-:-:S02]  /*0dd0*/  LOP3.LUT R23, R9, 0x4, RZ, 0xfc, !PT ;  /* 0x0000000409177812 */ /* 0x000fc400078efcff */
[----:B------:R-:W-:Y:S01]  /*0de0*/  ISETP.GE.AND P3, PT, R20, RZ, PT ;  /* 0x000000ff1400720c */ /* 0x000fe20003f66270 */
[----:B------:R-:W-:Y:S01]  /*0df0*/  IMAD.MOV R4, RZ, RZ, -R4 ;  /* 0x000000ffff047224 */ /* 0x000fe200078e0a04 */
[----:B------:R-:W-:Y:S01]  /*0e00*/  IABS R16, R23 ;  /* 0x0000001700107213 */ /* 0x000fe20000000000 */
[----:B------:R-:W-:Y:S01]  /*0e10*/  IMAD.HI.U32 R6, R7, R21, RZ ;  /* 0x0000001507067227 */ /* 0x000fe200078e00ff */
[C---:B------:R-:W-:Y:S02]  /*0e20*/  ISETP.GE.AND P4, PT, R9.reuse, RZ, PT ;  /* 0x000000ff0900720c */ /* 0x040fe40003f86270 */
[C---:B------:R-:W-:Y:S01]  /*0e30*/  LOP3.LUT R20, R9.reuse, 0x12, RZ, 0xfc, !PT ;  /* 0x0000001209147812 */ /* 0x040fe200078efcff */
[----:B------:R-:W-:Y:S01]  /*0e40*/  IMAD R11, R0, R4, R11 ;  /* 0x00000004000b7224 */ /* 0x000fe200078e020b */
[----:B------:R-:W-:Y:S01]  /*0e50*/  LOP3.LUT R24, R9, 0x16, RZ, 0xfc, !PT ;  /* 0x0000001609187812 */ /* 0x000fe200078efcff */
[----:B------:R-:W-:Y:S01]  /*0e60*/  IMAD.HI.U32 R4, R7, R14, RZ ;  /* 0x0000000e07047227 */ /* 0x000fe200078e00ff */
[----:B------:R-:W-:-:S02]  /*0e70*/  IABS R27, R20 ;  /* 0x00000014001b7213 */ /* 0x000fc40000000000 */
[C---:B------:R-:W-:Y:S01]  /*0e80*/  ISETP.GT.U32.AND P0, PT, R0.reuse, R11, PT ;  /* 0x0000000b0000720c */ /* 0x040fe20003f04070 */
[----:B------:R-:W-:Y:S01]  /*0e90*/  IMAD.MOV R6, RZ, RZ, -R6 ;  /* 0x000000ffff067224 */ /* 0x000fe200078e0a06 */
[----:B------:R-:W-:Y:S01]  /*0ea0*/  IABS R31, R24 ;  /* 0x00000018001f7213 */ /* 0x000fe20000000000 */
[----:B------:R-:W-:Y:S01]  /*0eb0*/  IMAD.MOV R15, RZ, RZ, -R4 ;  /* 0x000000ffff0f7224 */ /* 0x000fe200078e0a04 */
[----:B------:R-:W-:Y:S01]  /*0ec0*/  LOP3.LUT R26, R9, 0x18, RZ, 0xfc, !PT ;  /* 0x00000018091a7812 */ /* 0x000fe200078efcff */
[----:B------:R-:W-:Y:S01]  /*0ed0*/  IMAD R13, R13, R12, RZ ;  /* 0x0000000c0d0d7224 */ /* 0x000fe200078e02ff */
[----:B------:R-:W-:Y:S01]  /*0ee0*/  LOP3.LUT R28, R9, 0x1a, RZ, 0xfc, !PT ;  /* 0x0000001a091c7812 */ /* 0x000fe200078efcff */
[----:B------:R-:W-:Y:S01]  /*0ef0*/  IMAD.MOV.U32 R4, RZ, RZ, RZ ;  /* 0x000000ffff047224 */ /* 0x000fe200078e00ff */
[----:B------:R-:W-:Y:S01]  /*0f00*/  IABS R33, R26 ;  /* 0x0000001a00217213 */ /* 0x000fe20000000000 */
[----:B------:R-:W-:Y:S02]  /*0f10*/  IMAD R21, R0, R6, R21 ;  /* 0x0000000600157224 */ /* 0x000fe400078e0215 */
[----:B------:R-:W-:-:S03]  /*0f20*/  IMAD.HI.U32 R6, R5, R13, R4 ;  /* 0x0000000d05067227 */ /* 0x000fc600078e0004 */
[C---:B------:R-:W-:Y:S01]  /*0f30*/  ISETP.GT.U32.AND P2, PT, R0.reuse, R21, PT ;  /* 0x000000150000720c */ /* 0x040fe20003f44070 */
[----:B------:R-:W-:Y:S01]  /*0f40*/  IMAD R13, R0, R15, R14 ;  /* 0x0000000f000d7224 */ /* 0x000fe200078e020e */
[----:B------:R-:W-:Y:S01]  /*0f50*/  LOP3.LUT R14, R9, 0x8, RZ, 0xfc, !PT ;  /* 0x00000008090e7812 */ /* 0x000fe200078efcff */
[----:B------:R-:W-:-:S03]  /*0f60*/  IMAD.HI.U32 R8, R7, R16, RZ ;  /* 0x0000001007087227 */ /* 0x000fc600078e00ff */
[C---:B------:R-:W-:Y:S01]  /*0f70*/  ISETP.GT.U32.AND P1, PT, R0.reuse, R13, PT ;  /* 0x0000000d0000720c */ /* 0x040fe20003f24070 */
[----:B------:R-:W-:Y:S02]  /*0f80*/  IMAD.MOV R5, RZ, RZ, -R8 ;  /* 0x000000ffff057224 */ /* 0x000fe400078e0a08 */
[----:B------:R-:W-:Y:S01]  /*0f90*/  IMAD R4, R19, R10, R18 ;  /* 0x0000000a13047224 */ /* 0x000fe200078e0212 */
[----:B------:R-:W-:Y:S01]  /*0fa0*/  LOP3.LUT R10, R9, 0x6, RZ, 0xfc, !PT ;  /* 0x00000006090a7812 */ /* 0x000fe200078efcff */
[C---:B------:R-:W-:Y:S01]  /*0fb0*/  IMAD R15, R0.reuse, R5, R16 ;  /* 0x00000005000f7224 */ /* 0x040fe200078e0210 */
[----:B------:R-:W-:Y:S01]  /*0fc0*/  IABS R19, R14 ;  /* 0x0000000e00137213 */ /* 0x000fe20000000000 */
[----:B------:R-:W-:Y:S01]  /*0fd0*/  @!P2 IMAD.IADD R21, R21, 0x1, -R0 ;  /* 0x000000011515a824 */ /* 0x000fe200078e0a00 */
[----:B------:R-:W-:Y:S01]  /*0fe0*/  IABS R5, R10 ;  /* 0x0000000a00057213 */ /* 0x000fe20000000000 */
[----:B------:R-:W-:Y:S01]  /*0ff0*/  IMAD.IADD R4, R17, 0x1, R4 ;  /* 0x0000000111047824 */ /* 0x000fe200078e0204 */
[C---:B------:R-:W-:Y:S01]  /*1000*/  ISETP.GT.U32.AND P5, PT, R0.reuse, R15, PT ;  /* 0x0000000f0000720c */ /* 0x040fe20003fa4070 */
[--C-:B------:R-:W-:Y:S01]  /*1010*/  @!P0 IMAD.IADD R11, R11, 0x1, -R0.reuse ;  /* 0x000000010b0b8824 */ /* 0x100fe200078e0a00 */
[C---:B------:R-:W-:Y:S01]  /*1020*/  ISETP.GT.U32.AND P0, PT, R0.reuse, R21, PT ;  /* 0x000000150000720c */ /* 0x040fe20003f04070 */
[----:B------:R-:W-:Y:S01]  /*1030*/  IMAD.MOV.U32 R17, RZ, RZ, R5 ;  /* 0x000000ffff117224 */ /* 0x000fe200078e0005 */
[----:B------:R-:W-:Y:S01]  /*1040*/  ISETP.GE.AND P2, PT, R23, RZ, PT ;  /* 0x000000ff1700720c */ /* 0x000fe20003f46270 */
[----:B------:R-:W-:Y:S01]  /*1050*/  @!P1 IMAD.IADD R13, R13, 0x1, -R0 ;  /* 0x000000010d0d9824 */ /* 0x000fe200078e0a00 */
[----:B------:R-:W-:Y:S01]  /*1060*/  ISETP.GT.U32.AND P6, PT, R0, R11, PT ;  /* 0x0000000b0000720c */ /* 0x000fe20003fc4070 */
[----:B------:R-:W-:Y:S01]  /*1070*/  IMAD.HI.U32 R5, R7, R17, RZ ;  /* 0x0000001107057227 */ /* 0x000fe200078e00ff */
[----:B------:R-:W-:-:S02]  /*1080*/  LOP3.LUT R18, R9, 0xe, RZ, 0xfc, !PT ;  /* 0x0000000e09127812 */ /* 0x000fc400078efcff */
[----:B------:R-:W-:Y:S01]  /*1090*/  ISETP.GT.U32.AND P1, PT, R0, R13, PT ;  /* 0x0000000d0000720c */ /* 0x000fe20003f24070 */
[----:B------:R-:W-:Y:S02]  /*10a0*/  IMAD.MOV R8, RZ, RZ, -R5 ;  /* 0x000000ffff087224 */ /* 0x000fe400078e0a05 */
[----:B------:R-:W-:-:S04]  /*10b0*/  IMAD.HI.U32 R5, R7, R19, RZ ;  /* 0x0000001307057227 */ /* 0x000fc800078e00ff */
[C---:B------:R-:W-:Y:S01]  /*10c0*/  IMAD R17, R0.reuse, R8, R17 ;  /* 0x0000000800117224 */ /* 0x040fe200078e0211 */
[----:B------:R-:W-:Y:S01]  /*10d0*/  LOP3.LUT R8, R9, 0xa, RZ, 0xfc, !PT ;  /* 0x0000000a09087812 */ /* 0x000fe200078efcff */
[----:B------:R-:W-:Y:S02]  /*10e0*/  IMAD.MOV R5, RZ, RZ, -R5 ;  /* 0x000000ffff057224 */ /* 0x000fe400078e0a05 */
[--C-:B------:R-:W-:Y:S01]  /*10f0*/  @!P0 IMAD.IADD R21, R21, 0x1, -R0.reuse ;  /* 0x0000000115158824 */ /* 0x100fe200078e0a00 */
[----:B------:R-:W-:Y:S01]  /*1100*/  ISETP.GT.U32.AND P0, PT, R0, R17, PT ;  /* 0x000000110000720c */ /* 0x000fe20003f04070 */
[--C-:B------:R-:W-:Y:S01]  /*1110*/  @!P1 IMAD.IADD R13, R13, 0x1, -R0.reuse ;  /* 0x000000010d0d9824 */ /* 0x100fe200078e0a00 */
[----:B------:R-:W-:Y:S01]  /*1120*/  ISETP.GE.AND P1, PT, R14, RZ, PT ;  /* 0x000000ff0e00720c */ /* 0x000fe20003f26270 */
[----:B------:R-:W-:Y:S01]  /*1130*/  IMAD R19, R0, R5, R19 ;  /* 0x0000000500137224 */ /* 0x000fe200078e0213 */
[----:B------:R-:W-:Y:S01]  /*1140*/  IABS R14, R8 ;  /* 0x00000008000e7213 */ /* 0x000fe20000000000 */
[--C-:B------:R-:W-:Y:S01]  /*1150*/  @!P6 IMAD.IADD R11, R11, 0x1, -R0.reuse ;  /* 0x000000010b0be824 */ /* 0x100fe200078e0a00 */
[----:B------:R-:W-:Y:S01]  /*1160*/  ISETP.GE.AND P6, PT, R10, RZ, PT ;  /* 0x000000ff0a00720c */ /* 0x000fe20003fc6270 */
[--C-:B------:R-:W-:Y:S01]  /*1170*/  @!P5 IMAD.IADD R15, R15, 0x1, -R0.reuse ;  /* 0x000000010f0fd824 */ /* 0x100fe200078e0a00 */
[----:B------:R-:W-:Y:S01]  /*1180*/  LOP3.LUT R10, R9, 0xc, RZ, 0xfc, !PT ;  /* 0x0000000c090a7812 */ /* 0x000fe200078efcff */
[----:B------:R-:W-:Y:S01]  /*1190*/  @!P3 IMAD.MOV R13, RZ, RZ, -R13 ;  /* 0x000000ffff0db224 */ /* 0x000fe200078e0a0d */
[----:B------:R-:W-:Y:S01]  /*11a0*/  ISETP.GT.U32.AND P3, PT, R0, R19, PT ;  /* 0x000000130000720c */ /* 0x000fe20003f64070 */
[----:B------:R-:W-:Y:S01]  /*11b0*/  @!P4 IMAD.MOV R11, RZ, RZ, -R11 ;  /* 0x000000ffff0bc224 */ /* 0x000fe200078e0a0b */
[----:B------:R-:W-:Y:S01]  /*11c0*/  ISETP.GE.AND P4, PT, R22, RZ, PT ;  /* 0x000000ff1600720c */ /* 0x000fe20003f86270 */
[----:B------:R-:W-:Y:S01]  /*11d0*/  @!P0 IMAD.IADD R17, R17, 0x1, -R0 ;  /* 0x0000000111118824 */ /* 0x000fe200078e0a00 */
[----:B------:R-:W-:Y:S01]  /*11e0*/  ISETP.GT.U32.AND P5, PT, R0, R15, PT ;  /* 0x0000000f0000720c */ /* 0x000fe20003fa4070 */
[----:B------:R-:W-:Y:S01]  /*11f0*/  IMAD.MOV.U32 R37, RZ, RZ, R21 ;  /* 0x000000ffff257224 */ /* 0x000fe200078e0015 */
[----:B------:R-:W-:-:S02]  /*1200*/  IABS R16, R10 ;  /* 0x0000000a00107213 */ /* 0x000fc40000000000 */
[----:B------:R-:W-:Y:S02]  /*1210*/  ISETP.GT.U32.AND P0, PT, R0, R17, PT ;  /* 0x000000110000720c */ /* 0x000fe40003f04070 */
[----:B------:R-:W-:Y:S02]  /*1220*/  LOP3.LUT R5, R52, 0x7f, RZ, 0xc0, !PT ;  /* 0x0000007f34057812 */ /* 0x000fe400078ec0ff */
[----:B------:R-:W-:Y:S01]  /*1230*/  LOP3.LUT R22, R9, 0x14, RZ, 0xfc, !PT ;  /* 0x0000001409167812 */ /* 0x000fe200078efcff */
[--C-:B------:R-:W-:Y:S02]  /*1240*/  @!P3 IMAD.IADD R19, R19, 0x1, -R0.reuse ;  /* 0x000000011313b824 */ /* 0x100fe400078e0a00 */
[----:B------:R-:W-:Y:S01]  /*1250*/  @!P4 IMAD.MOV R37, RZ, RZ, -R37 ;  /* 0x000000ffff25c224 */ /* 0x000fe200078e0a25 */
[----:B------:R-:W-:Y:S01]  /*1260*/  ISETP.GE.AND P4, PT, R10, RZ, PT ;  /* 0x000000ff0a00720c */ /* 0x000fe20003f86270 */
[----:B------:R-:W-:Y:S01]  /*1270*/  @!P5 IMAD.IADD R15, R15, 0x1, -R0 ;  /* 0x000000010f0fd824 */ /* 0x000fe200078e0a00 */
[----:B------:R-:W-:Y:S01]  /*1280*/  LEA R10, R4, UR5, 0x1 ;  /* 0x00000005040a7c11 */ /* 0x000fe2000f8e08ff */
[----:B------:R-:W-:Y:S01]  /*1290*/  IMAD.HI.U32 R4, R7, R14, RZ ;  /* 0x0000000e07047227 */ /* 0x000fe200078e00ff */
[----:B------:R-:W-:-:S02]  /*12a0*/  ISETP.GE.AND P5, PT, R8, RZ, PT ;  /* 0x000000ff0800720c */ /* 0x000fc40003fa6270 */
[----:B------:R-:W-:Y:S01]  /*12b0*/  ISETP.GT.U32.AND P3, PT, R0, R19, PT ;  /* 0x000000130000720c */ /* 0x000fe20003f64070 */
[----:B------:R-:W-:Y:S01]  /*12c0*/  IMAD.HI.U32 R8, R7, R16, RZ ;  /* 0x0000001007087227 */ /* 0x000fe200078e00ff */
[----:B------:R-:W-:-:S03]  /*12d0*/  IABS R29, R22 ;  /* 0x00000016001d7213 */ /* 0x000fc60000000000 */
[----:B------:R-:W-:Y:S02]  /*12e0*/  IMAD.MOV R21, RZ, RZ, -R4 ;  /* 0x000000ffff157224 */ /* 0x000fe400078e0a04 */
[----:B------:R-:W-:Y:S02]  /*12f0*/  IMAD.MOV R23, RZ, RZ, -R8 ;  /* 0x000000ffff177224 */ /* 0x000fe400078e0a08 */
[----:B------:R-:W-:Y:S01]  /*1300*/  @!P0 IMAD.IADD R17, R17, 0x1, -R0 ;  /* 0x0000000111118824 */ /* 0x000fe200078e0a00 */
[----:B------:R-:W-:Y:S01]  /*1310*/  ISETP.NE.U32.AND P0, PT, R5, RZ, PT ;  /* 0x000000ff0500720c */ /* 0x000fe20003f05070 */
[----:B------:R-:W-:Y:S02]  /*1320*/  IMAD.U32 R34, R10, 0x100, R5 ;  /* 0x000001000a227824 */ /* 0x000fe400078e0005 */
[C---:B------:R-:W-:Y:S01]  /*1330*/  IMAD R5, R0.reuse, R21, R14 ;  /* 0x0000001500057224 */ /* 0x040fe200078e020e */
[----:B------:R-:W-:Y:S01]  /*1340*/  LOP3.LUT R14, R9, 0x1c, RZ, 0xfc, !PT ;  /* 0x0000001c090e7812 */ /* 0x000fe200078efcff */
[C---:B------:R-:W-:Y:S01]  /*1350*/  IMAD R21, R0.reuse, R23, R16 ;  /* 0x0000001700157224 */ /* 0x040fe200078e0210 */
[----:B------:R-:W-:Y:S01]  /*1360*/  IABS R16, R34 ;  /* 0x0000002200107213 */ /* 0x000fe20000000000 */
[----:B------:R-:W-:Y:S01]  /*1370*/  @!P6 IMAD.MOV R17, RZ, RZ, -R17 ;  /* 0x000000ffff11e224 */ /* 0x000fe200078e0a11 */
[C---:B------:R-:W-:Y:S01]  /*1380*/  ISETP.GT.U32.AND P6, PT, R0.reuse, R5, PT ;  /* 0x000000050000720c */ /* 0x040fe20003fc4070 */
[----:B------:R-:W-:Y:S01]  /*1390*/  @!P3 IMAD.IADD R19, R19, 0x1, -R0 ;  /* 0x000000011313b824 */ /* 0x000fe200078e0a00 */
[----:B------:R-:W-:Y:S01]  /*13a0*/  ISETP.GT.U32.AND P3, PT, R0, R21, PT ;  /* 0x000000150000720c */ /* 0x000fe20003f64070 */
[----:B------:R-:W-:Y:S01]  /*13b0*/  @!P2 IMAD.MOV R15, RZ, RZ, -R15 ;  /* 0x000000ffff0fa224 */ /* 0x000fe200078e0a0f */
[----:B------:R-:W-:Y:S01]  /*13c0*/  ISETP.GE.AND P2, PT, R18, RZ, PT ;  /* 0x000000ff1200720c */ /* 0x000fe20003f46270 */
[----:B------:R-:W-:Y:S01]  /*13d0*/  @!P1 IMAD.MOV R19, RZ, RZ, -R19 ;  /* 0x000000ffff139224 */ /* 0x000fe200078e0a13 */
[----:B------:R-:W-:Y:S01]  /*13e0*/  IABS R18, R18 ;  /* 0x0000001200127213 */ /* 0x000fe20000000000 */
[----:B------:R-:W-:Y:S01]  /*13f0*/  VIADD R32, R34, 0x80 ;  /* 0x0000008022207836 */ /* 0x000fe20000000000 */
[----:B------:R-:W-:Y:S03]  /*1400*/  STL [R1+0x228], R34 ;  /* 0x0002282201007387 */ /* 0x000fe60000100800 */
[----:B------:R-:W-:Y:S01]  /*1410*/  IMAD.MOV.U32 R10, RZ, RZ, R18 ;  /* 0x000000ffff0a7224 */ /* 0x000fe200078e0012 */
[----:B------:R-:W-:Y:S01]  /*1420*/  LOP3.LUT R18, R9, 0x10, RZ, 0xfc, !PT ;  /* 0x0000001009127812 */ /* 0x000fe200078efcff */
[--C-:B------:R-:W-:Y:S01]  /*1430*/  @!P6 IMAD.IADD R5, R5, 0x1, -R0.reuse ;  /* 0x000000010505e824 */ /* 0x100fe200078e0a00 */
[----:B------:R-:W-:Y:S01]  /*1440*/  IABS R39, R32 ;  /* 0x0000002000277213 */ /* 0x000fe20000000000 */
[----:B------:R-:W-:Y:S01]  /*1450*/  @!P3 IMAD.IADD R21, R21, 0x1, -R0 ;  /* 0x000000011515b824 */ /* 0x000fe200078e0a00 */
[----:B------:R-:W-:Y:S01]  /*1460*/  IABS R25, R18 ;  /* 0x0000001200197213 */ /* 0x000fe20000000000 */
[----:B------:R-:W-:Y:S01]  /*1470*/  IMAD.HI.U32 R4, R7, R10, RZ ;  /* 0x0000000a07047227 */ /* 0x000fe200078e00ff */
[C---:B------:R-:W-:Y:S01]  /*1480*/  ISETP.GT.U32.AND P6, PT, R0.reuse, R5, PT ;  /* 0x000000050000720c */ /* 0x040fe20003fc4070 */
[----:B------:R-:W-:Y:S01]  /*1490*/  STL [R1+0x24c], R32 ;  /* 0x00024c2001007387 */ /* 0x000fe20000100800 */
[----:B------:R-:W-:Y:S01]  /*14a0*/  ISETP.GT.U32.AND P3, PT, R0, R21, PT ;  /* 0x000000150000720c */ /* 0x000fe20003f64070 */
[----:B------:R-:W-:-:S02]  /*14b0*/  IMAD.MOV R23, RZ, RZ, -R4 ;  /* 0x000000ffff177224 */ /* 0x000fc400078e0a04 */
[----:B------:R-:W-:Y:S01]  /*14c0*/  IMAD.HI.U32 R4, R7, R25, RZ ;  /* 0x0000001907047227 */ /* 0x000fe200078e00ff */
[----:B------:R-:W-:Y:S03]  /*14d0*/  STL [R1+0x180], R42 ;  /* 0x0001802a01007387 */ /* 0x000fe60000100800 */
[----:B------:R-:W-:Y:S02]  /*14e0*/  IMAD.MOV R8, RZ, RZ, -R4 ;  /* 0x000000ffff087224 */ /* 0x000fe400078e0a04 */
[C---:B------:R-:W-:Y:S02]  /*14f0*/  IMAD R23, R0.reuse, R23, R10 ;  /* 0x0000001700177224 */ /* 0x040fe400078e020a */
[C---:B------:R-:W-:Y:S02]  /*1500*/  IMAD R25, R0.reuse, R8, R25 ;  /* 0x0000000800197224 */ /* 0x040fe400078e0219 */
[--C-:B------:R-:W-:Y:S01]  /*1510*/  @!P6 IMAD.IADD R5, R5, 0x1, -R0.reuse ;  /* 0x000000010505e824 */ /* 0x100fe200078e0a00 */
[C---:B------:R-:W-:Y:S01]  /*1520*/  ISETP.GT.U32.AND P6, PT, R0.reuse, R23, PT ;  /* 0x000000170000720c */ /* 0x040fe20003fc4070 */
[----:B------:R-:W-:Y:S01]  /*1530*/  @!P3 IMAD.IADD R21, R21, 0x1, -R0 ;  /* 0x000000011515b824 */ /* 0x000fe200078e0a00 */
[----:B------:R-:W-:Y:S01]  /*1540*/  ISETP.GT.U32.AND P3, PT, R0, R25, PT ;  /* 0x000000190000720c */ /* 0x000fe20003f64070 */
[----:B------:R-:W-:-:S04]  /*1550*/  IMAD.HI.U32 R8, R7, R29, RZ ;  /* 0x0000001d07087227 */ /* 0x000fc800078e00ff */
[----:B------:R-:W-:-:S04]  /*1560*/  IMAD.HI.U32 R4, R7, R27, RZ ;  /* 0x0000001b07047227 */ /* 0x000fc800078e00ff */
[----:B------:R-:W-:Y:S02]  /*1570*/  IMAD.MOV R8, RZ, RZ, -R8 ;  /* 0x000000ffff087224 */ /* 0x000fe400078e0a08 */
[----:B------:R-:W-:Y:S02]  /*1580*/  IMAD.MOV R10, RZ, RZ, -R4 ;  /* 0x000000ffff0a7224 */ /* 0x000fe400078e0a04 */
[----:B------:R-:W-:-:S04]  /*1590*/  IMAD.HI.U32 R4, R7, R31, RZ ;  /* 0x0000001f07047227 */ /* 0x000fc800078e00ff */
[C---:B------:R-:W-:Y:S01]  /*15a0*/  IMAD R29, R0.reuse, R8, R29 ;  /* 0x00000008001d7224 */ /* 0x040fe200078e021d */
[----:B------:R-:W-:Y:S01]  /*15b0*/  IABS R8, R28 ;  /* 0x0000001c00087213 */ /* 0x000fe20000000000 */
[C---:B------:R-:W-:Y:S01]  /*15c0*/  IMAD R27, R0.reuse, R10, R27 ;  /* 0x0000000a001b7224 */ /* 0x040fe200078e021b */
[----:B------:R-:W-:Y:S01]  /*15d0*/  IABS R10, R14 ;  /* 0x0000000e000a7213 */ /* 0x000fe20000000000 */
[----:B------:R-:W-:Y:S02]  /*15e0*/  IMAD.MOV R4, RZ, RZ, -R4 ;  /* 0x000000ffff047224 */ /* 0x000fe400078e0a04 */
[--C-:B------:R-:W-:Y:S01]  /*15f0*/  @!P6 IMAD.IADD R23, R23, 0x1, -R0.reuse ;  /* 0x000000011717e824 */ /* 0x100fe200078e0a00 */
[C---:B------:R-:W-:Y:S01]  /*1600*/  ISETP.GT.U32.AND P6, PT, R0.reuse, R27, PT ;  /* 0x0000001b0000720c */ /* 0x040fe20003fc4070 */
[----:B------:R-:W-:Y:S01]  /*1610*/  @!P3 IMAD.IADD R25, R25, 0x1, -R0 ;  /* 0x000000011919b824 */ /* 0x000fe200078e0a00 */
[C---:B------:R-:W-:Y:S01]  /*1620*/  ISETP.GT.U32.AND P3, PT, R0.reuse, R29, PT ;  /* 0x0000001d0000720c */ /* 0x040fe20003f64070 */
[C---:B------:R-:W-:Y:S01]  /*1630*/  IMAD R31, R0.reuse, R4, R31 ;  /* 0x00000004001f7224 */ /* 0x040fe200078e021f */
[----:B------:R-:W-:Y:S01]  /*1640*/  ISETP.GT.U32.AND P1, PT, R0, R23, PT ;  /* 0x000000170000720c */ /* 0x000fe20003f24070 */
[----:B------:R-:W-:-:S04]  /*1650*/  IMAD.HI.U32 R4, R7, R33, RZ ;  /* 0x0000002107047227 */ /* 0x000fc800078e00ff */
[----:B------:R-:W-:Y:S02]  /*1660*/  IMAD.MOV R4, RZ, RZ, -R4 ;  /* 0x000000ffff047224 */ /* 0x000fe400078e0a04 */
[----:B------:R-:W-:Y:S02]  /*1670*/  IMAD.MOV.U32 R9, RZ, RZ, R5 ;  /* 0x000000ffff097224 */ /* 0x000fe400078e0005 */
[----:B------:R-:W-:Y:S02]  /*1680*/  IMAD R33, R0, R4, R33 ;  /* 0x0000000400217224 */ /* 0x000fe400078e0221 */
[----:B------:R-:W-:-:S04]  /*1690*/  IMAD.HI.U32 R4, R7, R8, RZ ;  /* 0x0000000807047227 */ /* 0x000fc800078e00ff */
[----:B------:R-:W-:Y:S02]  /*16a0*/  @!P3 IMAD.IADD R29, R29, 0x1, -R0 ;  /* 0x000000011d1db824 */ /* 0x000fe400078e0a00 */
[----:B------:R-:W-:Y:S02]  /*16b0*/  IMAD.MOV.U32 R5, RZ, RZ, R16 ;  /* 0x000000ffff057224 */ /* 0x000fe400078e0010 */
[----:B------:R-:W-:Y:S01]  /*16c0*/  @!P6 IMAD.IADD R27, R27, 0x1, -R0 ;  /* 0x000000011b1be824 */ /* 0x000fe200078e0a00 */
[C---:B------:R-:W-:Y:S01]  /*16d0*/  ISETP.GT.U32.AND P6, PT, R0.reuse, R25, PT ;  /* 0x000000190000720c */ /* 0x040fe20003fc4070 */
[----:B------:R-:W-:Y:S01]  /*16e0*/  IMAD.MOV R35, RZ, RZ, -R4 ;  /* 0x000000ffff237224 */ /* 0x000fe200078e0a04 */
[C---:B------:R-:W-:Y:S01]  /*16f0*/  ISETP.GT.U32.AND P3, PT, R0.reuse, R29, PT ;  /* 0x0000001d0000720c */ /* 0x040fe20003f64070 */
[----:B------:R-:W-:Y:S01]  /*1700*/  @!P1 IMAD.IADD R23, R23, 0x1, -R0 ;  /* 0x0000000117179824 */ /* 0x000fe200078e0a00 */
[----:B------:R-:W-:Y:S01]  /*1710*/  ISETP.GT.U32.AND P1, PT, R0, R31, PT ;  /* 0x0000001f0000720c */ /* 0x000fe20003f24070 */
[----:B------:R-:W-:-:S04]  /*1720*/  IMAD.HI.U32 R4, R6, R5, RZ ;  /* 0x0000000506047227 */ /* 0x000fc800078e00ff */
[----:B------:R-:W-:-:S04]  /*1730*/  IMAD.HI.U32 R7, R7, R10, RZ ;  /* 0x0000000a07077227 */ /* 0x000fc800078e00ff */
[----:B------:R-:W-:-:S04]  /*1740*/  IMAD.HI.U32 R6, R6, R39, RZ ;  /* 0x0000002706067227 */ /* 0x000fc800078e00ff */
[----:B------:R-:W-:Y:S01]  /*1750*/  @!P5 IMAD.MOV R9, RZ, RZ, -R9 ;  /* 0x000000ffff09d224 */ /* 0x000fe200078e0a09 */
[C---:B------:R-:W-:Y:S01]  /*1760*/  ISETP.GT.U32.AND P5, PT, R0.reuse, R27, PT ;  /* 0x0000001b0000720c */ /* 0x040fe20003fa4070 */
[----:B------:R-:W-:Y:S02]  /*1770*/  IMAD.MOV R4, RZ, RZ, -R4 ;  /* 0x000000ffff047224 */ /* 0x000fe400078e0a04 */
[----:B------:R-:W-:Y:S02]  /*1780*/  IMAD.MOV R41, RZ, RZ, -R7 ;  /* 0x000000ffff297224 */ /* 0x000fe400078e0a07 */
[----:B------:R-:W-:Y:S02]  /*1790*/  IMAD.MOV R6, RZ, RZ, -R6 ;  /* 0x000000ffff067224 */ /* 0x000fe400078e0a06 */
[----:B------:R-:W-:Y:S02]  /*17a0*/  IMAD R7, R0, R35, R8 ;  /* 0x0000002300077224 */ /* 0x000fe400078e0208 */
[----:B------:R-:W-:-:S02]  /*17b0*/  IMAD R4, R12, R4, R5 ;  /* 0x000000040c047224 */ /* 0x000fc400078e0205 */
[----:B------:R-:W-:Y:S02]  /*17c0*/  IMAD R35, R0, R41, R10 ;  /* 0x0000002900237224 */ /* 0x000fe400078e020a */
[----:B------:R-:W-:Y:S01]  /*17d0*/  IMAD R5, R12, R6, R39 ;  /* 0x000000060c057224 */ /* 0x000fe200078e0227 */
[----:B------:R-:W-:Y:S01]  /*17e0*/  SHF.R.U32.HI R6, RZ, 0x5, R52 ;  /* 0x00000005ff067819 */ /* 0x000fe20000011634 */
[--C-:B------:R-:W-:Y:S01]  /*17f0*/  @!P6 IMAD.IADD R25, R25, 0x1, -R0.reuse ;  /* 0x000000011919e824 */ /* 0x100fe200078e0a00 */
[C---:B------:R-:W-:Y:S01]  /*1800*/  ISETP.GT.U32.AND P6, PT, R0.reuse, R33, PT ;  /* 0x000000210000720c */ /* 0x040fe20003fc4070 */
[--C-:B------:R-:W-:Y:S01]  /*1810*/  @!P3 IMAD.IADD R29, R29, 0x1, -R0.reuse ;  /* 0x000000011d1db824 */ /* 0x100fe200078e0a00 */
[C---:B------:R-:W-:Y:S01]  /*1820*/  ISETP.GT.U32.AND P3, PT, R0.reuse, R7, PT ;  /* 0x000000070000720c */ /* 0x040fe20003f64070 */
[--C-:B------:R-:W-:Y:S01]  /*1830*/  @!P1 IMAD.IADD R31, R31, 0x1, -R0.reuse ;  /* 0x000000011f1f9824 */ /* 0x100fe200078e0a00 */
[----:B------:R-:W-:Y:S01]  /*1840*/  ISETP.GT.U32.AND P1, PT, R0, R35, PT ;  /* 0x000000230000720c */ /* 0x000fe20003f24070 */
[----:B------:R-:W-:Y:S01]  /*1850*/  @!P2 IMAD.MOV R23, RZ, RZ, -R23 ;  /* 0x000000ffff17a224 */ /* 0x000fe200078e0a17 */
[----:B------:R-:W-:Y:S01]  /*1860*/  ISETP.GT.U32.AND P2, PT, R12, R5, PT ;  /* 0x000000050c00720c */ /* 0x000fe20003f44070 */
[--C-:B------:R-:W-:Y:S01]  /*1870*/  @!P5 IMAD.IADD R27, R27, 0x1, -R0.reuse ;  /* 0x000000011b1bd824 */ /* 0x100fe200078e0a00 */
[----:B------:R-:W-:Y:S01]  /*1880*/  ISETP.GE.AND P5, PT, R18, RZ, PT ;  /* 0x000000ff1200720c */ /* 0x000fe20003fa6270 */
[----:B------:R-:W-:Y:S01]  /*1890*/  @!P4 IMAD.MOV R21, RZ, RZ, -R21 ;  /* 0x000000ffff15c224 */ /* 0x000fe200078e0a15 */
[----:B------:R-:W-:Y:S01]  /*18a0*/  ISETP.GT.U32.AND P4, PT, R12, R4, PT ;  /* 0x000000040c00720c */ /* 0x000fe20003f84070 */
[----:B------:R-:W-:Y:S01]  /*18b0*/  IMAD.MOV.U32 R8, RZ, RZ, R43 ;  /* 0x000000ffff087224 */ /* 0x000fe200078e002b */
[----:B------:R-:W-:Y:S01]  /*18c0*/  R2UR UR10, R6 ;  /* 0x00000000060a72ca */ /* 0x000fe200000e0000 */
[--C-:B------:R-:W-:Y:S01]  /*18d0*/  @!P6 IMAD.IADD R33, R33, 0x1, -R0.reuse ;  /* 0x000000012121e824 */ /* 0x100fe200078e0a00 */
[----:B------:R-:W-:Y:S01]  /*18e0*/  ISETP.GE.AND P6, PT, R20, RZ, PT ;  /* 0x000000ff1400720c */ /* 0x000fe20003fc6270 */
[--C-:B------:R-:W-:Y:S01]  /*18f0*/  @!P3 IMAD.IADD R7, R7, 0x1, -R0.reuse ;  /* 0x000000010707b824 */ /* 0x100fe200078e0a00 */
[----:B------:R-:W-:Y:S01]  /*1900*/  ISETP.GT.U32.AND P3, PT, R0, R31, PT ;  /* 0x0000001f0000720c */ /* 0x000fe20003f64070 */
[----:B------:R-:W-:-:S02]  /*1910*/  @!P1 IMAD.IADD R35, R35, 0x1, -R0 ;  /* 0x0000000123239824 */ /* 0x000fc400078e0a00 */
[--C-:B------:R-:W-:Y:S01]  /*1920*/  @!P2 IMAD.IADD R5, R5, 0x1, -R12.reuse ;  /* 0x000000010505a824 */ /* 0x100fe200078e0a0c */
[C---:B------:R-:W-:Y:S01]  /*1930*/  ISETP.GT.U32.AND P1, PT, R0.reuse, R7, PT ;  /* 0x000000070000720c */ /* 0x040fe20003f24070 */
[----:B------:R-:W-:Y:S01]  /*1940*/  @!P5 IMAD.MOV R25, RZ, RZ, -R25 ;  /* 0x000000ffff19d224 */ /* 0x000fe200078e0a19 */
[----:B------:R-:W-:Y:S01]  /*1950*/  ISETP.GT.U32.AND P5, PT, R0, R33, PT ;  /* 0x000000210000720c */ /* 0x000fe20003fa4070 */
[----:B------:R-:W-:Y:S01]  /*1960*/  @!P4 IMAD.IADD R4, R4, 0x1, -R12 ;  /* 0x000000010404c824 */ /* 0x000fe200078e0a0c */
[----:B------:R-:W-:Y:S01]  /*1970*/  ISETP.GT.U32.AND P4, PT, R0, R35, PT ;  /* 0x000000230000720c */ /* 0x000fe20003f84070 */
[----:B------:R-:W-:Y:S01]  /*1980*/  VIADD R18, R55, 0xffffffc2 ;  /* 0xffffffc237127836 */ /* 0x000fe20000000000 */
[C---:B------:R-:W-:Y:S01]  /*1990*/  ISETP.GT.U32.AND P2, PT, R12.reuse, R5, PT ;  /* 0x000000050c00720c */ /* 0x040fe20003f44070 */
[----:B------:R-:W-:Y:S01]  /*19a0*/  @!P6 IMAD.MOV R27, RZ, RZ, -R27 ;  /* 0x000000ffff1be224 */ /* 0x000fe200078e0a1b */
[----:B------:R-:W-:Y:S01]  /*19b0*/  ISETP.GT.U32.AND P6, PT, R12, R4, PT ;  /* 0x000000040c00720c */ /* 0x000fe20003fc4070 */
[----:B------:R-:W-:Y:S01]  /*19c0*/  @!P3 IMAD.IADD R31, R31, 0x1, -R0 ;  /* 0x000000011f1fb824 */ /* 0x000fe200078e0a00 */
[----:B------:R-:W-:Y:S01]  /*19d0*/  ISETP.GE.AND P3, PT, R22, RZ, PT ;  /* 0x000000ff1600720c */ /* 0x000fe20003f66270 */
[----:B------:R-:W-:-:S02]  /*19e0*/  VIADD R22, R55, 0xffffffde ;  /* 0xffffffde37167836 */ /* 0x000fc40000000000 */
[--C-:B------:R-:W-:Y:S01]  /*19f0*/  @!P1 IMAD.IADD R7, R7, 0x1, -R0.reuse ;  /* 0x0000000107079824 */ /* 0x100fe200078e0a00 */
[----:B------:R-:W-:Y:S01]  /*1a00*/  ISETP.GE.AND P1, PT, R26, RZ, PT ;  /* 0x000000ff1a00720c */ /* 0x000fe20003f26270 */
[--C-:B------:R-:W-:Y:S01]  /*1a10*/  @!P5 IMAD.IADD R33, R33, 0x1, -R0.reuse ;  /* 0x000000012121d824 */ /* 0x100fe200078e0a00 */
[----:B------:R-:W-:Y:S01]  /*1a20*/  ISETP.GE.AND P5, PT, R24, RZ, PT ;  /* 0x000000ff1800720c */ /* 0x000fe20003fa6270 */
[----:B------:R-:W-:Y:S01]  /*1a30*/  @!P4 IMAD.IADD R35, R35, 0x1, -R0 ;  /* 0x000000012323c824 */ /* 0x000fe200078e0a00 */
[----:B------:R-:W-:Y:S01]  /*1a40*/  LOP3.LUT R0, RZ, R3, RZ, 0x33, !PT ;  /* 0x00000003ff007212 */ /* 0x000fe200078e33ff */
[--C-:B------:R-:W-:Y:S01]  /*1a50*/  @!P2 IMAD.IADD R5, R5, 0x1, -R12.reuse ;  /* 0x000000010505a824 */ /* 0x100fe200078e0a0c */
[----:B------:R-:W-:Y:S01]  /*1a60*/  ISETP.NE.AND P2, PT, R3, RZ, PT ;  /* 0x000000ff0300720c */ /* 0x000fe20003f45270 */
[----:B------:R-:W-:Y:S01]  /*1a70*/  @!P6 IMAD.IADD R4, R4, 0x1, -R12 ;  /* 0x000000010404e824 */ /* 0x000fe200078e0a0c */
[----:B------:R-:W-:Y:S01]  /*1a80*/  ISETP.GE.AND P4, PT, R28, RZ, PT ;  /* 0x000000ff1c00720c */ /* 0x000fe20003f86270 */
[----:B------:R-:W-:Y:S01]  /*1a90*/  @!P3 IMAD.MOV R29, RZ, RZ, -R29 ;  /* 0x000000ffff1db224 */ /* 0x000fe200078e0a1d */
[C---:B------:R-:W-:Y:S01]  /*1aa0*/  SEL R6, R0.reuse, R11, !P2 ;  /* 0x0000000b00067207 */ /* 0x040fe20005000000 */
[C---:B------:R-:W-:Y:S01]  /*1ab0*/  VIADD R26, R55.reuse, 0xffffffda ;  /* 0xffffffda371a7836 */ /* 0x040fe20000000000 */
[C---:B------:R-:W-:Y:S01]  /*1ac0*/  SEL R11, R0.reuse, R13, !P2 ;  /* 0x0000000d000b7207 */ /* 0x040fe20005000000 */
[----:B------:R-:W-:Y:S01]  /*1ad0*/  @!P1 IMAD.MOV R33, RZ, RZ, -R33 ;  /* 0x000000ffff219224 */ /* 0x000fe200078e0a21 */
[----:B------:R-:W-:Y:S01]  /*1ae0*/  SEL R10, R0, R17, !P2 ;  /* 0x00000011000a7207 */ /* 0x000fe20005000000 */
[----:B------:R0:W-:Y:S01]  /*1af0*/  STL [R1+0x218], R6 ;  /* 0x0002180601007387 */ /* 0x0001e20000100800 */
[----:B------:R-:W-:Y:S01]  /*1b00*/  ISETP.GE.AND P6, PT, R14, RZ, PT ;  /* 0x000000ff0e00720c */ /* 0x000fe20003fc6270 */
[----:B------:R-:W-:Y:S01]  /*1b10*/  @!P5 IMAD.MOV R31, RZ, RZ, -R31 ;  /* 0x000000ffff1fd224 */ /* 0x000fe200078e0a1f */
[----:B------:R-:W-:Y:S01]  /*1b20*/  ISETP.GE.AND P1, PT, R34, RZ, PT ;  /* 0x000000ff2200720c */ /* 0x000fe20003f26270 */
[----:B------:R1:W-:Y:S01]  /*1b30*/  STL [R1+0x21c], R11 ;  /* 0x00021c0b01007387 */ /* 0x0003e20000100800 */
[----:B------:R-:W-:Y:S01]  /*1b40*/  ISETP.NE.AND P3, PT, R2, RZ, PT ;  /* 0x000000ff0200720c */ /* 0x000fe20003f65270 */
[----:B------:R-:W-:Y:S01]  /*1b50*/  @!P4 IMAD.MOV R7, RZ, RZ, -R7 ;  /* 0x000000ffff07c224 */ /* 0x000fe200078e0a07 */
[----:B------:R-:W-:Y:S01]  /*1b60*/  ISETP.GE.AND P4, PT, R32, RZ, PT ;  /* 0x000000ff2000720c */ /* 0x000fe20003f86270 */
[C---:B------:R-:W-:Y:S01]  /*1b70*/  VIADD R14, R55.reuse, 0xffffffc7 ;  /* 0xffffffc7370e7836 */ /* 0x040fe20000000000 */
[----:B------:R-:W-:Y:S01]  /*1b80*/  LOP3.LUT R3, RZ, R2, RZ, 0x33, !PT ;  /* 0x00000002ff037212 */ /* 0x000fe200078e33ff */
[C---:B------:R-:W-:Y:S01]  /*1b90*/  VIADD R2, R55.reuse, 0xffffffff ;  /* 0xffffffff37027836 */ /* 0x040fe20000000000 */
[C---:B0-----:R-:W-:Y:S01]  /*1ba0*/  SEL R6, R0.reuse, R15, !P2 ;  /* 0x0000000f00067207 */ /* 0x041fe20005000000 */
[----:B------:R-:W-:Y:S01]  /*1bb0*/  VIADD R15, R55, 0xffffffc6 ;  /* 0xffffffc6370f7836 */ /* 0x000fe20000000000 */
[----:B-1----:R-:W-:Y:S01]  /*1bc0*/  SEL R11, R0, R19, !P2 ;  /* 0x00000013000b7207 */ /* 0x002fe20005000000 */
[----:B------:R-:W-:-:S02]  /*1bd0*/  @!P6 IMAD.MOV R35, RZ, RZ, -R35 ;  /* 0x000000ffff23e224 */ /* 0x000fc400078e0a23 */
[----:B------:R0:W-:Y:S01]  /*1be0*/  STL [R1+0x220], R6 ;  /* 0x0002200601007387 */ /* 0x0001e20000100800 */
[----:B------:R-:W-:Y:S02]  /*1bf0*/  @!P1 IMAD.MOV R4, RZ, RZ, -R4 ;  /* 0x000000ffff049224 */ /* 0x000fe400078e0a04 */
[----:B------:R-:W-:Y:S01]  /*1c00*/  VIADD R19, R55, 0xffffffdc ;  /* 0xffffffdc37137836 */ /* 0x000fe20000000000 */
[----:B------:R1:W-:Y:S01]  /*1c10*/  STL [R1+0x22c], R10 ;  /* 0x00022c0a01007387 */ /* 0x0003e20000100800 */
[----:B------:R-:W-:Y:S01]  /*1c20*/  @!P4 IMAD.MOV R5, RZ, RZ, -R5 ;  /* 0x000000ffff05c224 */ /* 0x000fe200078e0a05 */
[----:B------:R-:W-:Y:S01]  /*1c30*/  SEL R4, R3, R4, !P3 ;  /* 0x0000000403047207 */ /* 0x000fe20005800000 */
[C---:B------:R-:W-:Y:S01]  /*1c40*/  VIADD R34, R55.reuse, 0xffffffd2 ;  /* 0xffffffd237227836 */ /* 0x040fe20000000000 */
[----:B------:R-:W-:Y:S01]  /*1c50*/  STL [R1+0x230], R11 ;  /* 0x0002300b01007387 */ /* 0x000fe20000100800 */
[----:B------:R-:W-:Y:S01]  /*1c60*/  ISETP.GE.U32.AND P4, PT, R2, 0x7fffffc0, PT ;  /* 0x7fffffc00200780c */ /* 0x000fe20003f86070 */
[----:B------:R-:W-:Y:S01]  /*1c70*/  VIADD R2, R55, 0xffffffed ;  /* 0xffffffed37027836 */ /* 0x000fe20000000000 */
[----:B0-----:R-:W-:-:S02]  /*1c80*/  SEL R6, R0, R9, !P2 ;  /* 0x0000000900067207 */ /* 0x001fc40005000000 */
[C---:B------:R-:W-:Y:S01]  /*1c90*/  SEL R9, R0.reuse, R23, !P2 ;  /* 0x0000001700097207 */ /* 0x040fe20005000000 */
[----:B------:R-:W-:Y:S01]  /*1ca0*/  VIADD R23, R55, 0xffffffd8 ;  /* 0xffffffd837177836 */ /* 0x000fe20000000000 */
[----:B-1----:R-:W-:Y:S01]  /*1cb0*/  SEL R10, R0, R21, !P2 ;  /* 0x00000015000a7207 */ /* 0x002fe20005000000 */
[----:B------:R0:W-:Y:S01]  /*1cc0*/  STL [R1+0x234], R6 ;  /* 0x0002340601007387 */ /* 0x0001e20000100800 */
[----:B------:R-:W-:Y:S01]  /*1cd0*/  SEL R5, R3, R5, !P3 ;  /* 0x0000000503057207 */ /* 0x000fe20005800000 */
[-C--:B------:R-:W-:Y:S02]  /*1ce0*/  IMAD R3, R4, R8.reuse, RZ ;  /* 0x0000000804037224 */ /* 0x080fe400078e02ff */
[----:B------:R1:W-:Y:S02]  /*1cf0*/  STL [R1+0x238], R10 ;  /* 0x0002380a01007387 */ /* 0x0003e40000100800 */
[----:B------:R-:W-:Y:S02]  /*1d00*/  IMAD R5, R5, R8, RZ ;  /* 0x0000000805057224 */ /* 0x000fe400078e02ff */
[----:B------:R2:W-:Y:S01]  /*1d10*/  STL [R1+0x23c], R9 ;  /* 0x00023c0901007387 */ /* 0x0005e20000100800 */
[----:B0-----:R-:W-:-:S02]  /*1d20*/  SEL R6, R0, R25, !P2 ;  /* 0x0000001900067207 */ /* 0x001fc40005000000 */
[C---:B---3--:R-:W-:Y:S02]  /*1d30*/  LEA R4, P6, R5.reuse, UR12, 0x1 ;  /* 0x0000000c05047c11 */ /* 0x048fe4000f8c08ff */
[C---:B-1----:R-:W-:Y:S01]  /*1d40*/  SEL R10, R0.reuse, R27, !P2 ;  /* 0x0000001b000a7207 */ /* 0x042fe20005000000 */
[----:B------:R0:W-:Y:S01]  /*1d50*/  STL [R1+0x240], R6 ;  /* 0x0002400601007387 */ /* 0x0001e20000100800 */
[----:B------:R-:W-:Y:S01]  /*1d60*/  LEA.HI.X.SX32 R5, R5, UR13, 0x1, P6 ;  /* 0x0000000d05057c11 */ /* 0x000fe2000b0f0eff */
[C---:B------:R-:W-:Y:S01]  /*1d70*/  VIADD R27, R55.reuse, 0xffffffd4 ;  /* 0xffffffd4371b7836 */ /* 0x040fe20000000000 */
[C---:B--2---:R-:W-:Y:S01]  /*1d80*/  SEL R9, R0.reuse, R29, !P2 ;  /* 0x0000001d00097207 */ /* 0x044fe20005000000 */
[----:B------:R1:W-:Y:S04]  /*1d90*/  STL [R1+0x244], R10 ;  /* 0x0002440a01007387 */ /* 0x0003e80000100800 */
[----:B------:R2:W-:Y:S01]  /*1da0*/  STL [R1+0x248], R9 ;  /* 0x0002480901007387 */ /* 0x0005e20000100800 */
[----:B0-----:R-:W-:Y:S01]  /*1db0*/  SEL R6, R0, R31, !P2 ;  /* 0x0000001f00067207 */ /* 0x001fe20005000000 */
[----:B------:R-:W-:-:S02]  /*1dc0*/  VIADD R31, R55, 0xffffffd0 ;  /* 0xffffffd0371f7836 */ /* 0x000fc40000000000 */
[----:B-1----:R-:W-:Y:S02]  /*1dd0*/  VIADD R10, R55, 0xffffffca ;  /* 0xffffffca370a7836 */ /* 0x002fe40000000000 */
[----:B------:R0:W-:Y:S01]  /*1de0*/  STL [R1+0x250], R6 ;  /* 0x0002500601007387 */ /* 0x0001e20000100800 */
[----:B--2---:R-:W-:-:S05]  /*1df0*/  SEL R9, R0, R33, !P2 ;  /* 0x0000002100097207 */ /* 0x004fca0005000000 */
[----:B------:R-:W-:Y:S01]  /*1e00*/  STL [R1+0x254], R9 ;  /* 0x0002540901007387 */ /* 0x000fe20000100800 */
[----:B0-----:R-:W-:Y:S01]  /*1e10*/  SEL R6, R0, R7, !P2 ;  /* 0x0000000700067207 */ /* 0x001fe20005000000 */
[----:B------:R-:W-:-:S04]  /*1e20*/  VIADD R7, R55, 0xffffffe6 ;  /* 0xffffffe637077836 */ /* 0x000fc80000000000 */
[----:B------:R0:W-:Y:S02]  /*1e30*/  STL [R1+0x258], R6 ;  /* 0x0002580601007387 */ /* 0x0001e40000100800 */
[C---:B0-----:R-:W-:Y:S02]  /*1e40*/  SEL R6, R0.reuse, R35, !P2 ;  /* 0x0000002300067207 */ /* 0x041fe40005000000 */
[----:B------:R-:W-:Y:S02]  /*1e50*/  SEL R0, R0, R37, !P2 ;  /* 0x0000002500007207 */ /* 0x000fe40005000000 */
[----:B------:R-:W-:Y:S01]  /*1e60*/  ISETP.GE.U32.AND P2, PT, R2, 0x7fffffae, PT ;  /* 0x7fffffae0200780c */ /* 0x000fe20003f46070 */
[----:B------:R0:W-:Y:S01]  /*1e70*/  STL [R1+0x25c], R6 ;  /* 0x00025c0601007387 */ /* 0x0001e20000100800 */
[C---:B------:R-:W-:Y:S02]  /*1e80*/  LEA R2, P1, R3.reuse, UR12, 0x1 ;  /* 0x0000000c03027c11 */ /* 0x040fe4000f8208ff */
[----:B------:R-:W-:Y:S01]  /*1e90*/  SEL R41, RZ, 0x1fffe, P2 ;  /* 0x0001fffeff297807 */ /* 0x000fe20001000000 */
[----:B------:R1:W-:Y:S01]  /*1ea0*/  STL [R1+0x260], R0 ;  /* 0x0002600001007387 */ /* 0x0003e20000100800 */
[----:B------:R-:W-:Y:S01]  /*1eb0*/  LEA.HI.X.SX32 R3, R3, UR13, 0x1, P1 ;  /* 0x0000000d03037c11 */ /* 0x000fe200088f0eff */
[----:B0-----:R-:W-:-:S02]  /*1ec0*/  VIADD R6, R55, 0xffffffec ;  /* 0xffffffec37067836 */ /* 0x001fc40000000000 */
[----:B-1----:R-:W-:-:S03]  /*1ed0*/  VIADD R0, R55, 0xfffffff7 ;  /* 0xfffffff737007836 */ /* 0x002fc60000000000 */
[----:B------:R-:W-:Y:S01]  /*1ee0*/  ISETP.GE.U32.AND P5, PT, R6, 0x7fffffad, PT ;  /* 0x7fffffad0600780c */ /* 0x000fe20003fa6070 */
[C---:B------:R-:W-:Y:S01]  /*1ef0*/  VIADD R6, R55.reuse, 0xffffffee ;  /* 0xffffffee37067836 */ /* 0x040fe20000000000 */
[----:B------:R-:W-:Y:S01]  /*1f00*/  ISETP.GE.U32.AND P3, PT, R0, 0x7fffffb8, PT ;  /* 0x7fffffb80000780c */ /* 0x000fe20003f66070 */
[----:B------:R-:W-:-:S03]  /*1f10*/  VIADD R0, R55, 0xffffffef ;  /* 0xffffffef37007836 */ /* 0x000fc60000000000 */
[----:B------:R-:W-:Y:S01]  /*1f20*/  ISETP.GE.U32.AND P1, PT, R6, 0x7fffffaf, PT ;  /* 0x7fffffaf0600780c */ /* 0x000fe20003f26070 */
[C---:B------:R-:W-:Y:S01]  /*1f30*/  VIADD R6, R55.reuse, 0xffffffe8 ;  /* 0xffffffe837067836 */ /* 0x040fe20000000000 */
[----:B------:R-:W-:Y:S02]  /*1f40*/  SEL R20, RZ, 0x1, P5 ;  /* 0x00000001ff147807 */ /* 0x000fe40002800000 */
[----:B------:R-:W-:Y:S01]  /*1f50*/  ISETP.GE.U32.AND P6, PT, R0, 0x7fffffb0, PT ;  /* 0x7fffffb00000780c */ /* 0x000fe20003fc6070 */
[C---:B------:R-:W-:Y:S01]  /*1f60*/  VIADD R0, R55.reuse, 0xffffffe9 ;  /* 0xffffffe937007836 */ /* 0x040fe20000000000 */
[----:B------:R-:W-:Y:S01]  /*1f70*/  ISETP.GE.U32.AND P5, PT, R6, 0x7fffffa9, PT ;  /* 0x7fffffa90600780c */ /* 0x000fe20003fa6070 */
[C---:B------:R-:W-:Y:S01]  /*1f80*/  VIADD R6, R55.reuse, 0xffffffea ;  /* 0xffffffea37067836 */ /* 0x040fe20000000000 */
[----:B------:R-:W-:Y:S02]  /*1f90*/  SEL R38, RZ, 0x4, P1 ;  /* 0x00000004ff267807 */ /* 0x000fe40000800000 */
[----:B------:R-:W-:Y:S01]  /*1fa0*/  ISETP.GE.U32.AND P2, PT, R0, 0x7fffffaa, PT ;  /* 0x7fffffaa0000780c */ /* 0x000fe20003f46070 */
[C---:B------:R-:W-:Y:S01]  /*1fb0*/  VIADD R0, R55.reuse, 0xffffffeb ;  /* 0xffffffeb37007836 */ /* 0x040fe20000000000 */
[----:B------:R-:W-:Y:S01]  /*1fc0*/  ISETP.GE.U32.AND P1, PT, R6, 0x7fffffab, PT ;  /* 0x7fffffab0600780c */ /* 0x000fe20003f26070 */
[----:B------:R-:W-:Y:S01]  /*1fd0*/  VIADD R6, R55, 0xffffffe4 ;  /* 0xffffffe437067836 */ /* 0x000fe20000000000 */
[----:B------:R-:W-:-:S02]  /*1fe0*/  SEL R39, RZ, 0x7fff8, P6 ;  /* 0x0007fff8ff277807 */ /* 0x000fc40003000000 */
[----:B------:R-:W-:Y:S01]  /*1ff0*/  ISETP.GE.U32.AND P6, PT, R0, 0x7fffffac, PT ;  /* 0x7fffffac0000780c */ /* 0x000fe20003fc6070 */
[C---:B------:R-:W-:Y:S01]  /*2000*/  VIADD R0, R55.reuse, 0xffffffe5 ;  /* 0xffffffe537007836 */ /* 0x040fe20000000000 */
[----:B------:R-:W-:Y:S02]  /*2010*/  SEL R42, RZ, 0x1, P5 ;  /* 0x00000001ff2a7807 */ /* 0x000fe40002800000 */
[----:B------:R-:W-:Y:S01]  /*2020*/  ISETP.GE.U32.AND P5, PT, R6, 0x7fffffa5, PT ;  /* 0x7fffffa50600780c */ /* 0x000fe20003fa6070 */
[C---:B------:R-:W-:Y:S01]  /*2030*/  VIADD R6, R55.reuse, 0xffffffe7 ;  /* 0xffffffe737067836 */ /* 0x040fe20000000000 */
[----:B------:R-:W-:Y:S02]  /*2040*/  SEL R45, RZ, 0x1fffe, P2 ;  /* 0x0001fffeff2d7807 */ /* 0x000fe40001000000 */
[----:B------:R-:W-:Y:S01]  /*2050*/  ISETP.GE.U32.AND P2, PT, R0, 0x7fffffa6, PT ;  /* 0x7fffffa60000780c */ /* 0x000fe20003f46070 */
[----:B------:R-:W-:Y:S01]  /*2060*/  VIADD R0, R55, 0xffffffe1 ;  /* 0xffffffe137007836 */ /* 0x000fe20000000000 */
[----:B------:R-:W-:-:S02]  /*2070*/  SEL R43, RZ, 0x7fff8, P6 ;  /* 0x0007fff8ff2b7807 */ /* 0x000fc40003000000 */
[----:B------:R-:W-:Y:S01]  /*2080*/  ISETP.GE.U32.AND P6, PT, R6, 0x7fffffa8, PT ;  /* 0x7fffffa80600780c */ /* 0x000fe20003fc6070 */
[C---:B------:R-:W-:Y:S01]  /*2090*/  VIADD R6, R55.reuse, 0xffffffe0 ;  /* 0xffffffe037067836 */ /* 0x040fe20000000000 */
[----:B------:R-:W-:Y:S02]  /*20a0*/  SEL R46, RZ, 0x1, P5 ;  /* 0x00000001ff2e7807 */ /* 0x000fe40002800000 */
[----:B------:R-:W-:Y:S02]  /*20b0*/  SEL R40, RZ, 0x4, P1 ;  /* 0x00000004ff287807 */ /* 0x000fe40000800000 */
[----:B------:R-:W-:Y:S01]  /*20c0*/  ISETP.GE.U32.AND P5, PT, R0, 0x7fffffa2, PT ;  /* 0x7fffffa20000780c */ /* 0x000fe20003fa6070 */
[----:B------:R-:W-:Y:S01]  /*20d0*/  VIADD R0, R55, 0xffffffe3 ;  /* 0xffffffe337007836 */ /* 0x000fe20000000000 */
        /* <DEDUP_REMOVED lines=9> */
[----:B------:R-:W-:Y:S02]  /*2170*/  ISETP.GE.U32.AND P1, PT, R7, 0x7fffffa3, PT ;  /* 0x7fffffa30700780c */ /* 0x000fe40003f26070 */
        /* <DEDUP_REMOVED lines=13> */
[----:B------:R-:W-:Y:S02]  /*2250*/  ISETP.GE.U32.AND P1, PT, R6, 0x7fffff89, PT ;  /* 0x7fffff890600780c */ /* 0x000fe40003f26070 */
[----:B------:R-:W-:Y:S02]  /*2260*/  SEL R6, RZ, 0x4, P6 ;  /* 0x00000004ff067807 */ /* 0x000fe40003000000 */
[----:B------:R-:W-:Y:S01]  /*2270*/  ISETP.GE.U32.AND P6, PT, R0, 0x7fffff8a, PT ;  /* 0x7fffff8a0000780c */ /* 0x000fe20003fc6070 */
[----:B------:R-:W-:Y:S01]  /*2280*/  VIADD R0, R55, 0xffffffcb ;  /* 0xffffffcb37007836 */ /* 0x000fe20000000000 */
[----:B------:R-:W-:-:S02]  /*2290*/  SEL R7, RZ, 0x7fff8, P5 ;  /* 0x0007fff8ff077807 */ /* 0x000fc40002800000 */
[----:B------:R-:W-:Y:S01]  /*22a0*/  ISETP.GE.U32.AND P5, PT, R10, 0x7fffff8b, PT ;  /* 0x7fffff8b0a00780c */ /* 0x000fe20003fa6070 */
[C---:B------:R-:W-:Y:S01]  /*22b0*/  VIADD R10, R55.reuse, 0xffffffc4 ;  /* 0xffffffc4370a7836 */ /* 0x040fe20000000000 */
[----:B------:R-:W-:Y:S02]  /*22c0*/  SEL R12, RZ, 0x1, P1 ;  /* 0x00000001ff0c7807 */ /* 0x000fe40000800000 */
[----:B------:R-:W-:Y:S01]  /*22d0*/  ISETP.GE.U32.AND P1, PT, R0, 0x7fffff8c, PT ;  /* 0x7fffff8c0000780c */ /* 0x000fe20003f26070 */
[----:B------:R-:W-:Y:S01]  /*22e0*/  VIADD R0, R55, 0xffffffc5 ;  /* 0xffffffc537007836 */ /* 0x000fe20000000000 */
[----:B------:R-:W-:Y:S02]  /*22f0*/  SEL R13, RZ, 0x1fffe, P6 ;  /* 0x0001fffeff0d7807 */ /* 0x000fe40003000000 */
[----:B------:R-:W-:Y:S02]  /*2300*/  ISETP.GE.U32.AND P6, PT, R10, 0x7fffff85, PT ;  /* 0x7fffff850a00780c */ /* 0x000fe40003fc6070 */
[----:B------:R-:W-:-:S02]  /*2310*/  SEL R10, RZ, 0x4, P5 ;  /* 0x00000004ff0a7807 */ /* 0x000fc40002800000 */
[----:B------:R-:W-:Y:S01]  /*2320*/  ISETP.GE.U32.AND P5, PT, R0, 0x7fffff86, PT ;  /* 0x7fffff860000780c */ /* 0x000fe20003fa6070 */
[----:B------:R-:W-:Y:S01]  /*2330*/  VIADD R0, R55, 0xffffffc1 ;  /* 0xffffffc137007836 */ /* 0x000fe20000000000 */
[----:B------:R-:W-:Y:S02]  /*2340*/  SEL R11, RZ, 0x7fff8, P1 ;  /* 0x0007fff8ff0b7807 */ /* 0x000fe40000800000 */
[----:B------:R-:W-:Y:S01]  /*2350*/  ISETP.GE.U32.AND P1, PT, R15, 0x7fffff87, PT ;  /* 0x7fffff870f00780c */ /* 0x000fe20003f26070 */
[----:B------:R-:W-:Y:S01]  /*2360*/  VIADD R15, R55, 0xffffffc0 ;  /* 0xffffffc0370f7836 */ /* 0x000fe20000000000 */
[----:B------:R-:W-:Y:S02]  /*2370*/  SEL R16, RZ, 0x1, P6 ;  /* 0x00000001ff107807 */ /* 0x000fe40003000000 */
[----:B------:R-:W-:Y:S02]  /*2380*/  SEL R17, RZ, 0x1fffe, P5 ;  /* 0x0001fffeff117807 */ /* 0x000fe40002800000 */
[----:B------:R-:W-:-:S02]  /*2390*/  ISETP.GE.U32.AND P6, PT, R14, 0x7fffff88, PT ;  /* 0x7fffff880e00780c */ /* 0x000fc40003fc6070 */
[----:B------:R-:W-:Y:S01]  /*23a0*/  ISETP.GE.U32.AND P5, PT, R0, 0x7fffff82, PT ;  /* 0x7fffff820000780c */ /* 0x000fe20003fa6070 */
[----:B------:R-:W-:Y:S01]  /*23b0*/  VIADD R0, R55, 0xffffffc3 ;  /* 0xffffffc337007836 */ /* 0x000fe20000000000 */
[----:B------:R-:W-:Y:S02]  /*23c0*/  SEL R14, RZ, 0x4, P1 ;  /* 0x00000004ff0e7807 */ /* 0x000fe40000800000 */
[----:B------:R-:W-:Y:S02]  /*23d0*/  ISETP.GE.U32.AND P1, PT, R15, 0x7fffff81, PT ;  /* 0x7fffff810f00780c */ /* 0x000fe40003f26070 */
[----:B------:R-:W-:Y:S02]  /*23e0*/  SEL R15, RZ, 0x7fff8, P6 ;  /* 0x0007fff8ff0f7807 */ /* 0x000fe40003000000 */
[----:B------:R-:W-:Y:S02]  /*23f0*/  ISETP.GE.U32.AND P6, PT, R18, 0x7fffff83, PT ;  /* 0x7fffff831200780c */ /* 0x000fe40003fc6070 */
[----:B------:R-:W-:-:S02]  /*2400*/  SEL R21, RZ, 0x1fffe, P5 ;  /* 0x0001fffeff157807 */ /* 0x000fc40002800000 */
[----:B------:R-:W-:Y:S01]  /*2410*/  ISETP.GE.U32.AND P5, PT, R0, 0x7fffff84, PT ;  /* 0x7fffff840000780c */ /* 0x000fe20003fa6070 */
[----:B------:R-:W-:Y:S01]  /*2420*/  VIADD R0, R55, 0xffffffdd ;  /* 0xffffffdd37007836 */ /* 0x000fe20000000000 */
[----:B------:R-:W-:Y:S02]  /*2430*/  SEL R18, RZ, 0x4, P6 ;  /* 0x00000004ff127807 */ /* 0x000fe40003000000 */
[----:B------:R-:W-:Y:S02]  /*2440*/  ISETP.GE.U32.AND P6, PT, R19, 0x7fffff9d, PT ;  /* 0x7fffff9d1300780c */ /* 0x000fe40003fc6070 */
[----:B------:R-:W-:Y:S02]  /*2450*/  SEL R19, RZ, 0x7fff8, P5 ;  /* 0x0007fff8ff137807 */ /* 0x000fe40002800000 */
[----:B------:R-:W-:Y:S01]  /*2460*/  ISETP.GE.U32.AND P5, PT, R0, 0x7fffff9e, PT ;  /* 0x7fffff9e0000780c */ /* 0x000fe20003fa6070 */
[----:B------:R-:W-:Y:S01]  /*2470*/  VIADD R0, R55, 0xffffffdf ;  /* 0xffffffdf37007836 */ /* 0x000fe20000000000 */
[----:B------:R-:W-:-:S02]  /*2480*/  SEL R24, RZ, 0x1, P6 ;  /* 0x00000001ff187807 */ /* 0x000fc40003000000 */
[----:B------:R-:W-:Y:S02]  /*2490*/  ISETP.GE.U32.AND P6, PT, R22, 0x7fffff9f, PT ;  /* 0x7fffff9f1600780c */ /* 0x000fe40003fc6070 */
[----:B------:R-:W-:Y:S02]  /*24a0*/  SEL R25, RZ, 0x1fffe, P5 ;  /* 0x0001fffeff197807 */ /* 0x000fe40002800000 */
[----:B------:R-:W-:Y:S01]  /*24b0*/  ISETP.GE.U32.AND P5, PT, R0, 0x7fffffa0, PT ;  /* 0x7fffffa00000780c */ /* 0x000fe20003fa6070 */
[----:B------:R-:W-:Y:S01]  /*24c0*/  VIADD R0, R55, 0xffffffd9 ;  /* 0xffffffd937007836 */ /* 0x000fe20000000000 */
[----:B------:R-:W-:Y:S02]  /*24d0*/  SEL R22, RZ, 0x4, P6 ;  /* 0x00000004ff167807 */ /* 0x000fe40003000000 */
[----:B------:R-:W-:Y:S02]  /*24e0*/  ISETP.GE.U32.AND P6, PT, R23, 0x7fffff99, PT ;  /* 0x7fffff991700780c */ /* 0x000fe40003fc6070 */
        /* <DEDUP_REMOVED lines=24> */
[----:B------:R-:W-:Y:S02]  /*2670*/  SEL R37, RZ, 0x1fffe, P5 ;  /* 0x0001fffeff257807 */ /* 0x000fe40002800000 */
[----:B------:R-:W-:Y:S01]  /*2680*/  ISETP.GE.U32.AND P5, PT, R0, 0x7fffffbf, PT ;  /* 0x7fffffbf0000780c */ /* 0x000fe20003fa6070 */
[----:B------:R-:W-:Y:S01]  /*2690*/  IMAD.SHL.U32 R0, R52, 0x2, RZ ;  /* 0x0000000234007824 */ /* 0x000fe200078e00ff */
[----:B------:R-:W-:Y:S02]  /*26a0*/  ISETP.GE.U32.AND P6, PT, R34, 0x7fffff93, PT ;  /* 0x7fffff932200780c */ /* 0x000fe40003fc6070 */
[----:B------:R-:W-:Y:S02]  /*26b0*/  LOP3.LUT R52, R52, 0x40, RZ, 0xc0, !PT ;  /* 0x0000004034347812 */ /* 0x000fe400078ec0ff */
[----:B------:R-:W-:Y:S02]  /*26c0*/  LOP3.LUT R35, R0, 0x7e, RZ, 0xc0, !PT ;  /* 0x0000007e00237812 */ /* 0x000fe400078ec0ff */
[----:B------:R-:W-:-:S02]  /*26d0*/  SEL R34, RZ, 0x4, P6 ;  /* 0x00000004ff227807 */ /* 0x000fc40003000000 */
[----:B------:R-:W-:Y:S01]  /*26e0*/  LOP3.LUT R50, R35, 0x90, R50, 0x78, !PT ;  /* 0x0000009023327812 */ /* 0x000fe200078e7832 */
[----:B------:R-:W-:Y:S01]  /*26f0*/  IMAD R0, R52, 0x80, R35 ;  /* 0x0000008034007824 */ /* 0x000fe200078e0223 */
[----:B------:R-:W-:Y:S01]  /*2700*/  ISETP.GE.U32.AND P6, PT, R54, 0x7fffff94, PT ;  /* 0x7fffff943600780c */ /* 0x000fe20003fc6070 */
[----:B------:R-:W-:Y:S02]  /*2710*/  VIADD R52, R55, 0xfffffff6 ;  /* 0xfffffff637347836 */ /* 0x000fe40000000000 */
[----:B------:R0:W-:Y:S01]  /*2720*/  STL [R1+0x170], R50 ;  /* 0x0001703201007387 */ /* 0x0001e20000100800 */
[----:B------:R-:W-:Y:S01]  /*2730*/  SEL R35, RZ, 0x7fff8, P6 ;  /* 0x0007fff8ff237807 */ /* 0x000fe20003000000 */
[----:B------:R-:W-:Y:S08]  /*2740*/  BRA.U UP0, `(.L_x_11) ;  /* 0x0000000100187547 */ /* 0x000ff0000b800000 */
[----:B------:R-:W-:Y:S01]  /*2750*/  ELECT P6, URZ, PT ;  /* 0x0000000000ff782f */ /* 0x000fe200038c0000 */
[----:B0-----:R-:W-:Y:S01]  /*2760*/  IMAD.MOV.U32 R50, RZ, RZ, 0x1 ;  /* 0x00000001ff327424 */ /* 0x001fe200078e00ff */
[----:B------:R-:W-:Y:S01]  /*2770*/  UMOV UR4, 0x40 ;  /* 0x0000004000047882 */ /* 0x000fe20000000000 */
[----:B------:R-:W-:Y:S01]  /*2780*/  UVIRTCOUNT.DEALLOC.SMPOOL 0x80 ;  /* 0x000000800000784c */ /* 0x000fe20000000000 */
[----:B------:R-:W-:-:S09]  /*2790*/  ULEA UR4, UR17, UR4, 0x18 ;  /* 0x0000000411047291 */ /* 0x000fd2000f8ec0ff */
[----:B------:R1:W-:Y:S03]  /*27a0*/  @P6 STS.U8 [UR4], R50 ;  /* 0x00000032ff006988 */ /* 0x0003e60008000004 */
.L_x_11:
[----:B------:R-:W-:Y:S01]  /*27b0*/  USHF.L.U32 UR4, UR10, 0x15, URZ ;  /* 0x000000150a047899 */ /* 0x000fe200080006ff */
[----:B01----:R-:W-:Y:S01]  /*27c0*/  SEL R50, RZ, 0x1, P2 ;  /* 0x00000001ff327807 */ /* 0x003fe20001000000 */
[----:B------:R-:W-:Y:S01]  /*27d0*/  IMAD.IADD R41, R20, 0x1, R41 ;  /* 0x0000000114297824 */ /* 0x000fe200078e0229 */
[----:B------:R-:W-:Y:S01]  /*27e0*/  SEL R20, RZ, 0x1, P1 ;  /* 0x00000001ff147807 */ /* 0x000fe20000800000 */
[----:B------:R-:W-:Y:S01]  /*27f0*/  ULOP3.LUT UR4, UR4, 0x600000, URZ, 0xc0, !UPT ;  /* 0x0060000004047892 */ /* 0x000fe2000f8ec0ff */
[----:B------:R-:W-:Y:S01]  /*2800*/  IMAD.IADD R8, R8, 0x1, R9 ;  /* 0x0000000108087824 */ /* 0x000fe200078e0209 */
[----:B------:R-:W-:Y:S01]  /*2810*/  VOTEU.ALL UP1, P0 ;  /* 0x0000000000ff7886 */ /* 0x000fe20000020000 */
[----:B------:R-:W-:Y:S01]  /*2820*/  IMAD.IADD R50, R50, 0x1, R53 ;  /* 0x0000000132327824 */ /* 0x000fe200078e0235 */
[----:B------:R-:W-:Y:S01]  /*2830*/  UIADD3 UR8, UPT, UPT, UR26, UR4, URZ ;  /* 0x000000041a087290 */ /* 0x000fe2000fffe0ff */
[----:B------:R-:W-:Y:S01]  /*2840*/  IMAD.IADD R46, R46, 0x1, R49 ;  /* 0x000000012e2e7824 */ /* 0x000fe200078e0231 */
[----:B------:R-:W-:Y:S01]  /*2850*/  LOP3.LUT R8, R8, 0x3, RZ, 0xc0, !PT ;  /* 0x0000000308087812 */ /* 0x000fe200078ec0ff */
[----:B------:R-:W-:Y:S01]  /*2860*/  IMAD.IADD R12, R12, 0x1, R13 ;  /* 0x000000010c0c7824 */ /* 0x000fe200078e020d */
[----:B------:R-:W-:Y:S01]  /*2870*/  LOP3.LUT R50, R50, 0x3, RZ, 0xc0, !PT ;  /* 0x0000000332327812 */ /* 0x000fe200078ec0ff */
[----:B------:R-:W-:Y:S01]  /*2880*/  IMAD.IADD R20, R20, 0x1, R21 ;  /* 0x0000000114147824 */ /* 0x000fe200078e0215 */
[----:B------:R-:W-:Y:S01]  /*2890*/  LOP3.LUT R46, R46, 0x3, RZ, 0xc0, !PT ;  /* 0x000000032e2e7812 */ /* 0x000fe200078ec0ff */
[----:B------:R-:W-:Y:S01]  /*28a0*/  IMAD.IADD R16, R16, 0x1, R17 ;  /* 0x0000000110107824 */ /* 0x000fe200078e0211 */
[----:B------:R-:W-:Y:S01]  /*28b0*/  IADD3 R48, PT, PT, R50, R51, R48 ;  /* 0x0000003332307210 */ /* 0x000fe20007ffe030 */
[----:B------:R-:W-:Y:S01]  /*28c0*/  STTM.x128 tmem[UR8], RZ ;  /* 0x000000ff000079ed */ /* 0x000fe200083c0008 */
[----:B------:R-:W0:Y:S02]  /*28d0*/  FENCE.VIEW.ASYNC.T ;  /* 0x00000000000073c6 */ /* 0x000e240000000200 */
[----:B0-----:R-:W-:Y:S01]  /*28e0*/  BAR.SYNC.DEFER_BLOCKING 0x0 ;  /* 0x0000000000007b1d */ /* 0x001fe20000010000 */
[----:B------:R-:W-:Y:S01]  /*28f0*/  LOP3.LUT R12, R12, 0x3, RZ, 0xc0, !PT ;  /* 0x000000030c0c7812 */ /* 0x000fe200078ec0ff */
[----:B------:R-:W-:Y:S01]  /*2900*/  IMAD.IADD R42, R42, 0x1, R45 ;  /* 0x000000012a2a7824 */ /* 0x000fe200078e022d */
[----:B------:R-:W-:Y:S01]  /*2910*/  LOP3.LUT R20, R20, 0x3, RZ, 0xc0, !PT ;  /* 0x0000000314147812 */ /* 0x000fe200078ec0ff */
[----:B------:R-:W-:Y:S01]  /*2920*/  IMAD.IADD R36, R36, 0x1, R37 ;  /* 0x0000000124247824 */ /* 0x000fe200078e0225 */
[----:B------:R-:W-:Y:S01]  /*2930*/  IADD3 R6, PT, PT, R8, R7, R6 ;  /* 0x0000000708067210 */ /* 0x000fe20007ffe006 */
[----:B------:R-:W-:Y:S01]  /*2940*/  UMOV UR5, 0x1 ;  /* 0x0000000100057882 */ /* 0x000fe20000000000 */
[----:B------:R-:W-:Y:S01]  /*2950*/  IADD3 R44, PT, PT, R46, R47, R44 ;  /* 0x0000002f2e2c7210 */ /* 0x000fe20007ffe02c */
[----:B------:R-:W0:Y:S01]  /*2960*/  LDC.64 R56, c[0x0][0x3a8] ;  /* 0x0000ea00ff387b82 */ /* 0x000e220000000a00 */
[----:B------:R-:W-:Y:S01]  /*2970*/  LOP3.LUT R7, R48, 0xf, RZ, 0xc0, !PT ;  /* 0x0000000f30077812 */ /* 0x000fe200078ec0ff */
[----:B------:R-:W-:Y:S01]  /*2980*/  UIADD3 UR9, UPT, UPT, UR7, 0x12000, URZ ;  /* 0x0001200007097890 */ /* 0x000fe2000fffe0ff */
[----:B------:R-:W-:Y:S01]  /*2990*/  LOP3.LUT R16, R16, 0x3, RZ, 0xc0, !PT ;  /* 0x0000000310107812 */ /* 0x000fe200078ec0ff */
[----:B------:R-:W-:Y:S01]  /*29a0*/  IMAD.IADD R32, R32, 0x1, R33 ;  /* 0x0000000120207824 */ /* 0x000fe200078e0221 */
[----:B------:R-:W-:Y:S01]  /*29b0*/  IADD3 R10, PT, PT, R12, R11, R10 ;  /* 0x0000000b0c0a7210 */ /* 0x000fe20007ffe00a */
[----:B------:R-:W-:Y:S01]  /*29c0*/  IMAD R44, R44, 0x10, R7 ;  /* 0x000000102c2c7824 */ /* 0x000fe200078e0207 */
[----:B------:R-:W-:Y:S01]  /*29d0*/  IADD3 R18, PT, PT, R20, R19, R18 ;  /* 0x0000001314127210 */ /* 0x000fe20007ffe012 */
[----:B------:R-:W-:Y:S01]  /*29e0*/  VOTEU.ALL UP2, P0 ;  /* 0x0000000000ff7886 */ /* 0x000fe20000040000 */
[----:B------:R-:W-:-:S04]  /*29f0*/  @!UP1 UIADD3 UR12, UPT, UPT, -UR5, 0x100000, URZ ;  /* 0x00100000050c9890 */ /* 0x000fc8000fffe1ff */
[----:B------:R-:W-:Y:S02]  /*2a00*/  @!UP1 USHF.L.U32 UR13, UR12, 0xb, URZ ;  /* 0x0000000b0c0d9899 */ /* 0x000fe400080006ff */
[----:B------:R-:W-:Y:S01]  /*2a10*/  @!UP1 USHF.L.U32 UR12, UR12, 0x1, URZ ;  /* 0x000000010c0c9899 */ /* 0x000fe200080006ff */
[----:B------:R-:W-:Y:S01]  /*2a20*/  IMAD.SHL.U32 R10, R10, 0x100, RZ ;  /* 0x000001000a0a7824 */ /* 0x000fe200078e00ff */
[----:B------:R-:W-:Y:S01]  /*2a30*/  LOP3.LUT R42, R42, 0x3, RZ, 0xc0, !PT ;  /* 0x000000032a2a7812 */ /* 0x000fe200078ec0ff */
[----:B------:R-:W1:Y:S01]  /*2a40*/  LDCU.64 UR20, c[0x0][0x358] ;  /* 0x00006b00ff1477ac */ /* 0x000e620008000a00 */
[----:B------:R-:W-:Y:S01]  /*2a50*/  IADD3 R14, PT, PT, R16, R15, R14 ;  /* 0x0000000f100e7210 */ /* 0x000fe20007ffe00e */
[----:B------:R-:W-:Y:S01]  /*2a60*/  IMAD.IADD R28, R28, 0x1, R29 ;  /* 0x000000011c1c7824 */ /* 0x000fe200078e021d */
[----:B------:R-:W-:Y:S01]  /*2a70*/  LOP3.LUT R36, R36, 0x3, RZ, 0xc0, !PT ;  /* 0x0000000324247812 */ /* 0x000fe200078ec0ff */
[----:B------:R-:W-:Y:S01]  /*2a80*/  IMAD.IADD R24, R24, 0x1, R25 ;  /* 0x0000000118187824 */ /* 0x000fe200078e0219 */
[----:B------:R-:W-:Y:S01]  /*2a90*/  LOP3.LUT R7, R18, 0xf, RZ, 0xc0, !PT ;  /* 0x0000000f12077812 */ /* 0x000fe200078ec0ff */
[----:B------:R-:W-:Y:S01]  /*2aa0*/  STL.64 [R1+0x730], R164 ;  /* 0x000730a401007387 */ /* 0x000fe20000100a00 */
[----:B------:R-:W-:Y:S01]  /*2ab0*/  IADD3 R40, PT, PT, R42, R43, R40 ;  /* 0x0000002b2a287210 */ /* 0x000fe20007ffe028 */
[----:B------:R-:W2:Y:S01]  /*2ac0*/  LDCU UR6, c[0x0][0x3a0] ;  /* 0x00007400ff0677ac */ /* 0x000ea20008000800 */
[----:B------:R-:W-:Y:S01]  /*2ad0*/  LOP3.LUT R32, R32, 0x3, RZ, 0xc0, !PT ;  /* 0x0000000320207812 */ /* 0x000fe200078ec0ff */
[----:B------:R-:W-:Y:S01]  /*2ae0*/  IMAD R14, R14, 0x10, R7 ;  /* 0x000000100e0e7824 */ /* 0x000fe200078e0207 */
[----:B------:R-:W-:Y:S01]  /*2af0*/  IADD3 R34, PT, PT, R36, R35, R34 ;  /* 0x0000002324227210 */ /* 0x000fe20007ffe022 */
[----:B------:R-:W3:Y:S02]  /*2b00*/  FENCE.VIEW.ASYNC.S ;  /* 0x00000000000073c6 */ /* 0x000ee40000000000 */
[----:B---3--:R-:W3:Y:S01]  /*2b10*/  @!UP2 SYNCS.EXCH.64 URZ, [UR9], UR12 ;  /* 0x0000000c09ffa5b2 */ /* 0x008ee20008000100 */
[----:B------:R-:W-:Y:S01]  /*2b20*/  LOP3.LUT R7, R10, 0xf00, RZ, 0xe2, !PT ;  /* 0x00000f000a077812 */ /* 0x000fe200078ee2ff */
[----:B------:R-:W-:Y:S01]  /*2b30*/  IMAD.SHL.U32 R40, R40, 0x100, RZ ;  /* 0x0000010028287824 */ /* 0x000fe200078e00ff */
[----:B------:R-:W-:Y:S01]  /*2b40*/  IADD3 R30, PT, PT, R32, R31, R30 ;  /* 0x0000001f201e7210 */ /* 0x000fe20007ffe01e */
[----:B0-----:R-:W-:Y:S01]  /*2b50*/  IMAD.MOV.U32 R10, RZ, RZ, R56 ;  /* 0x000000ffff0a7224 */ /* 0x001fe200078e0038 */
[----:B------:R-:W-:Y:S01]  /*2b60*/  LOP3.LUT R9, R34, 0xf, RZ, 0xc0, !PT ;  /* 0x0000000f22097812 */ /* 0x000fe200078ec0ff */
[----:B------:R-:W-:Y:S01]  /*2b70*/  IMAD R6, R6, 0x1000, R7 ;  /* 0x0000100006067824 */ /* 0x000fe200078e0207 */
[----:B------:R-:W-:Y:S01]  /*2b80*/  LOP3.LUT R41, R41, 0x3, RZ, 0xc0, !PT ;  /* 0x0000000329297812 */ /* 0x000fe200078ec0ff */
[----:B------:R-:W-:Y:S01]  /*2b90*/  STL [R1+0x72c], R162 ;  /* 0x00072ca201007387 */ /* 0x000fe20000100800 */
[----:B------:R-:W-:Y:S01]  /*2ba0*/  LOP3.LUT R7, R14, 0xff, RZ, 0xc0, !PT ;  /* 0x000000ff0e077812 */ /* 0x000fe200078ec0ff */
[----:B------:R-:W-:Y:S01]  /*2bb0*/  IMAD R30, R30, 0x10, R9 ;  /* 0x000000101e1e7824 */ /* 0x000fe200078e0209 */
[----:B------:R-:W-:Y:S01]  /*2bc0*/  IADD3 R38, PT, PT, R41, R39, R38 ;  /* 0x0000002729267210 */ /* 0x000fe20007ffe026 */
[----:B------:R-:W-:Y:S01]  /*2bd0*/  STL [R1+0x728], R161 ;  /* 0x000728a101007387 */ /* 0x000fe20000100800 */
[----:B------:R-:W-:Y:S01]  /*2be0*/  LOP3.LUT R9, R40, 0xf00, RZ, 0xe2, !PT ;  /* 0x00000f0028097812 */ /* 0x000fe200078ee2ff */
[----:B------:R-:W-:Y:S01]  /*2bf0*/  IMAD.IADD R6, R6, 0x1, R7 ;  /* 0x0000000106067824 */ /* 0x000fe200078e0207 */
[----:B------:R-:W-:Y:S01]  /*2c00*/  LOP3.LUT R7, R44, 0xff, RZ, 0xc0, !PT ;  /* 0x000000ff2c077812 */ /* 0x000fe200078ec0ff */
[----:B------:R-:W-:Y:S01]  /*2c10*/  STL [R1+0x724], R160 ;  /* 0x000724a001007387 */ /* 0x000fe20000100800 */
[----:B------:R-:W-:Y:S01]  /*2c20*/  PRMT R111, RZ, 0x7610, R111 ;  /* 0x00007610ff6f7816 */ /* 0x000fe2000000006f */
[----:B------:R-:W-:Y:S01]  /*2c30*/  IMAD R38, R38, 0x1000, R9 ;  /* 0x0000100026267824 */ /* 0x000fe200078e0209 */
[----:B------:R-:W-:Y:S01]  /*2c40*/  PRMT R110, RZ, 0x7610, R110 ;  /* 0x00007610ff6e7816 */ /* 0x000fe2000000006e */
[----:B---3--:R-:W-:Y:S01]  /*2c50*/  BAR.SYNC.DEFER_BLOCKING 0x0 ;  /* 0x0000000000007b1d */ /* 0x008fe20000010000 */
[----:B------:R-:W-:Y:S01]  /*2c60*/  LOP3.LUT R28, R28, 0x3, RZ, 0xc0, !PT ;  /* 0x000000031c1c7812 */ /* 0x000fe200078ec0ff */
[----:B------:R-:W-:Y:S01]  /*2c70*/  IMAD.IADD R38, R38, 0x1, R7 ;  /* 0x0000000126267824 */ /* 0x000fe200078e0207 */
[----:B------:R-:W-:Y:S01]  /*2c80*/  LOP3.LUT R24, R24, 0x3, RZ, 0xc0, !PT ;  /* 0x0000000318187812 */ /* 0x000fe200078ec0ff */
[----:B------:R-:W-:Y:S01]  /*2c90*/  IMAD.SHL.U32 R7, R10, 0x8, RZ ;  /* 0x000000080a077824 */ /* 0x000fe200078e00ff */
[----:B------:R-:W-:-:S02]  /*2ca0*/  IADD3 R26, PT, PT, R28, R27, R26 ;  /* 0x0000001b1c1a7210 */ /* 0x000fc40007ffe01a */
[----:B------:R-:W-:Y:S01]  /*2cb0*/  IADD3 R22, PT, PT, R24, R23, R22 ;  /* 0x0000001718167210 */ /* 0x000fe20007ffe016 */
[C---:B------:R-:W-:Y:S01]  /*2cc0*/  IMAD.WIDE R16, R7.reuse, 0x2, R2 ;  /* 0x0000000207107825 */ /* 0x040fe200078e0202 */
[----:B------:R-:W-:Y:S01]  /*2cd0*/  LOP3.LUT R30, R30, 0xff, RZ, 0xc0, !PT ;  /* 0x000000ff1e1e7812 */ /* 0x000fe200078ec0ff */
[----:B------:R-:W-:Y:S01]  /*2ce0*/  STL [R1+0x720], R159 ;  /* 0x0007209f01007387 */ /* 0x000fe20000100800 */
[----:B------:R-:W-:Y:S01]  /*2cf0*/  LOP3.LUT R106, R38, 0xffff, RZ, 0xc0, !PT ;  /* 0x0000ffff266a7812 */ /* 0x000fe200078ec0ff */
[----:B------:R-:W-:Y:S01]  /*2d00*/  IMAD.SHL.U32 R26, R26, 0x100, RZ ;  /* 0x000001001a1a7824 */ /* 0x000fe200078e00ff */
[----:B------:R-:W-:Y:S01]  /*2d10*/  PRMT R112, RZ, 0x7610, R112 ;  /* 0x00007610ff707816 */ /* 0x000fe20000000070 */
[----:B------:R-:W-:Y:S01]  /*2d20*/  IMAD.WIDE R12, R7, 0x2, R4 ;  /* 0x00000002070c7825 */ /* 0x000fe200078e0204 */
[----:B------:R-:W-:Y:S01]  /*2d30*/  PRMT R109, RZ, 0x7610, R109 ;  /* 0x00007610ff6d7816 */ /* 0x000fe2000000006d */
[----:B------:R-:W-:Y:S01]  /*2d40*/  STL [R1+0x71c], R158 ;  /* 0x00071c9e01007387 */ /* 0x000fe20000100800 */
[----:B------:R-:W-:-:S02]  /*2d50*/  LOP3.LUT R9, R26, 0xf00, RZ, 0xe2, !PT ;  /* 0x00000f001a097812 */ /* 0x000fc400078ee2ff */
[----:B------:R-:W-:Y:S01]  /*2d60*/  ISETP.GE.U32.AND P6, PT, R52, 0x7fffffb7, PT ;  /* 0x7fffffb73400780c */ /* 0x000fe20003fc6070 */
[----:B-1----:R-:W3:Y:S02]  /*2d70*/  @!P4 LDG.E.U16 R111, desc[UR20][R4.64] ;  /* 0x00000014046fc981 */ /* 0x002ee4000c1e1500 */
[----:B------:R-:W-:Y:S01]  /*2d80*/  IMAD R9, R22, 0x1000, R9 ;  /* 0x0000100016097824 */ /* 0x000fe200078e0209 */
[----:B------:R-:W-:Y:S01]  /*2d90*/  PRMT R118, RZ, 0x7610, R118 ;  /* 0x00007610ff767816 */ /* 0x000fe20000000076 */
[----:B------:R-:W3:Y:S02]  /*2da0*/  @!P3 LDG.E.U16 R110, desc[UR20][R16.64] ;  /* 0x00000014106eb981 */ /* 0x000ee4000c1e1500 */
[----:B------:R-:W-:Y:S01]  /*2db0*/  IMAD.IADD R9, R9, 0x1, R30 ;  /* 0x0000000109097824 */ /* 0x000fe200078e021e */
[--C-:B------:R-:W-:Y:S01]  /*2dc0*/  SHF.R.U32.HI R8, RZ, 0xf, R106.reuse ;  /* 0x0000000fff087819 */ /* 0x100fe2000001166a */
[----:B------:R-:W-:Y:S01]  /*2dd0*/  IMAD.SHL.U32 R7, R10, 0x10, RZ ;  /* 0x000000100a077824 */ /* 0x000fe200078e00ff */
[----:B------:R-:W-:Y:S02]  /*2de0*/  STL.64 [R1+0x178], R56 ;  /* 0x0001783801007387 */ /* 0x000fe40000100a00 */
[----:B------:R-:W-:Y:S01]  /*2df0*/  PRMT R146, R6, 0x5410, R9 ;  /* 0x0000541006927816 */ /* 0x000fe20000000009 */
[----:B------:R-:W-:Y:S01]  /*2e00*/  IMAD R9, R10, 0x18, RZ ;  /* 0x000000180a097824 */ /* 0x000fe200078e02ff */
[----:B------:R-:W-:Y:S01]  /*2e10*/  SHF.R.U32.HI R6, RZ, 0x7, R106 ;  /* 0x00000007ff067819 */ /* 0x000fe2000001166a */
[----:B------:R-:W-:Y:S01]  /*2e20*/  STL.64 [R1+0xf8], R16 ;  /* 0x0000f81001007387 */ /* 0x000fe20000100a00 */
[----:B------:R-:W-:-:S03]  /*2e30*/  IMAD.WIDE R14, R7, 0x2, R2 ;  /* 0x00000002070e7825 */ /* 0x000fc600078e0202 */
[----:B------:R-:W4:Y:S01]  /*2e40*/  @!P4 LDG.E.U16 R112, desc[UR20][R2.64] ;  /* 0x000000140270c981 */ /* 0x000f22000c1e1500 */
[----:B------:R-:W-:-:S03]  /*2e50*/  LOP3.LUT P4, RZ, R6, 0x1, RZ, 0xc0, !PT ;  /* 0x0000000106ff7812 */ /* 0x000fc6000788c0ff */
[----:B------:R0:W-:Y:S04]  /*2e60*/  STL.64 [R1+0xf0], R12 ;  /* 0x0000f00c01007387 */ /* 0x0001e80000100a00 */
[----:B------:R0:W2:Y:S02]  /*2e70*/  @!P3 LDG.E.U16 R109, desc[UR20][R12.64] ;  /* 0x000000140c6db981 */ /* 0x0000a4000c1e1500 */
[----:B0-----:R-:W-:-:S04]  /*2e80*/  IMAD.WIDE R12, R7, 0x2, R4 ;  /* 0x00000002070c7825 */ /* 0x001fc800078e0204 */
[----:B------:R-:W-:-:S05]  /*2e90*/  IMAD.WIDE R6, R9, 0x2, R2 ;  /* 0x0000000209067825 */ /* 0x000fca00078e0202 */
[----:B------:R-:W2:Y:S04]  /*2ea0*/  @P4 LDG.E.U16 R118, desc[UR20][R6.64] ;  /* 0x0000001406764981 */ /* 0x000ea8000c1e1500 */
[----:B---3--:R-:W-:Y:S04]  /*2eb0*/  STL.64 [R1+0x738], R110 ;  /* 0x0007386e01007387 */ /* 0x008fe80000100a00 */
[----:B------:R-:W-:Y:S04]  /*2ec0*/  STL.64 [R1+0x78], R14 ;  /* 0x0000780e01007387 */ /* 0x000fe80000100a00 */
[----:B------:R-:W-:Y:S04]  /*2ed0*/  STL.64 [R1+0x70], R12 ;  /* 0x0000700c01007387 */ /* 0x000fe80000100a00 */
[----:B------:R-:W-:Y:S04]  /*2ee0*/  STL [R1+0x5c4], R6 ;  /* 0x0005c40601007387 */ /* 0x000fe80000100800 */
        /* <DEDUP_REMOVED lines=18> */
[----:B------:R0:W-:Y:S04]  /*3010*/  STL [R1+0x6c4], R7 ;  /* 0x0006c40701007387 */ /* 0x0001e80000100800 */
[----:B0-----:R-:W3:Y:S01]  /*3020*/  LDL.LU R7, [R1+0x178] ;  /* 0x0001780001077983 */ /* 0x001ee20000300800 */
[----:B------:R-:W-:Y:S01]  /*3030*/  LOP3.LUT P3, RZ, R8, 0x1, RZ, 0xc0, !PT ;  /* 0x0000000108ff7812 */ /* 0x000fe2000786c0ff */
[----:B------:R-:W-:Y:S01]  /*3040*/  IMAD.WIDE R8, R9, 0x2, R4 ;  /* 0x0000000209087825 */ /* 0x000fe200078e0204 */
[----:B------:R-:W-:-:S02]  /*3050*/  PRMT R108, RZ, 0x7610, R108 ;  /* 0x00007610ff6c7816 */ /* 0x000fc4000000006c */
[----:B------:R-:W-:Y:S02]  /*3060*/  PRMT R107, RZ, 0x7610, R107 ;  /* 0x00007610ff6b7816 */ /* 0x000fe4000000006b */
[----:B------:R-:W-:Y:S02]  /*3070*/  PRMT R117, RZ, 0x7610, R117 ;  /* 0x00007610ff757816 */ /* 0x000fe40000000075 */
[C---:B------:R-:W-:Y:S02]  /*3080*/  SHF.R.U64 R10, R146.reuse, 0x1f, RZ ;  /* 0x0000001f920a7819 */ /* 0x040fe400000012ff */
[----:B------:R-:W-:Y:S02]  /*3090*/  SHF.R.U64 R11, R146, 0x17, RZ ;  /* 0x00000017920b7819 */ /* 0x000fe400000012ff */
[----:B------:R-:W2:Y:S02]  /*30a0*/  @P4 LDG.E.U16 R117, desc[UR20][R8.64] ;  /* 0x0000001408754981 */ /* 0x000ea4000c1e1500 */
[----:B------:R-:W-:-:S02]  /*30b0*/  LOP3.LUT P4, RZ, R11, 0x1, RZ, 0xc0, !PT ;  /* 0x000000010bff7812 */ /* 0x000fc4000788c0ff */
[----:B------:R-:W2:Y:S04]  /*30c0*/  @P3 LDG.E.U16 R108, desc[UR20][R14.64] ;  /* 0x000000140e6c3981 */ /* 0x000ea8000c1e1500 */
[----:B------:R3:W2:Y:S01]  /*30d0*/  @P3 LDG.E.U16 R107, desc[UR20][R12.64] ;  /* 0x000000140c6b3981 */ /* 0x0006a2000c1e1500 */
[----:B------:R-:W-:Y:S02]  /*30e0*/  LOP3.LUT P3, RZ, R10, 0x1, RZ, 0xc0, !PT ;  /* 0x000000010aff7812 */ /* 0x000fe4000786c0ff */
[----:B------:R-:W-:Y:S02]  /*30f0*/  PRMT R116, RZ, 0x7610, R116 ;  /* 0x00007610ff747816 */ /* 0x000fe40000000074 */
[----:B------:R-:W-:Y:S02]  /*3100*/  PRMT R115, RZ, 0x7610, R115 ;  /* 0x00007610ff737816 */ /* 0x000fe40000000073 */
[----:B------:R-:W-:-:S02]  /*3110*/  PRMT R114, RZ, 0x7610, R114 ;  /* 0x00007610ff727816 */ /* 0x000fc40000000072 */
[----:B------:R-:W-:Y:S02]  /*3120*/  PRMT R113, RZ, 0x7610, R113 ;  /* 0x00007610ff717816 */ /* 0x000fe40000000071 */
[C---:B------:R-:W-:Y:S02]  /*3130*/  SHF.R.U64 R18, R146.reuse, 0xf, RZ ;  /* 0x0000000f92127819 */ /* 0x040fe400000012ff */
[----:B------:R-:W-:Y:S01]  /*3140*/  SHF.R.U64 R19, R146, 0x7, RZ ;  /* 0x0000000792137819 */ /* 0x000fe200000012ff */
[----:B------:R-:W-:Y:S04]  /*3150*/  STL.64 [R1+0x5c8], R8 ;  /* 0x0005c80801007387 */ /* 0x000fe80000100a00 */
[----:B------:R-:W-:Y:S04]  /*3160*/  STL [R1+0x6e0], R8 ;  /* 0x0006e00801007387 */ /* 0x000fe80000100800 */
[----:B------:R-:W-:Y:S01]  /*3170*/  STL [R1+0x6cc], R9 ;  /* 0x0006cc0901007387 */ /* 0x000fe20000100800 */
[----:B------:R-:W-:-:S02]  /*3180*/  PRMT R122, RZ, 0x7610, R122 ;  /* 0x00007610ff7a7816 */ /* 0x000fc4000000007a */
[----:B------:R-:W-:Y:S02]  /*3190*/  PRMT R121, RZ, 0x7610, R121 ;  /* 0x00007610ff797816 */ /* 0x000fe40000000079 */
[----:B------:R-:W-:Y:S02]  /*31a0*/  PRMT R120, RZ, 0x7610, R120 ;  /* 0x00007610ff787816 */ /* 0x000fe40000000078 */
[----:B------:R-:W-:Y:S01]  /*31b0*/  PRMT R119, RZ, 0x7610, R119 ;  /* 0x00007610ff777816 */ /* 0x000fe20000000077 */
[C---:B------:R-:W-:Y:S02]  /*31c0*/  VIADD R26, R55.reuse, 0xfffffffd ;  /* 0xfffffffd371a7836 */ /* 0x040fe40000000000 */
[----:B------:R-:W-:Y:S01]  /*31d0*/  VIADD R27, R55, 0xfffffff5 ;  /* 0xfffffff5371b7836 */ /* 0x000fe20000000000 */
[----:B------:R-:W-:Y:S02]  /*31e0*/  PRMT R125, RZ, 0x7610, R125 ;  /* 0x00007610ff7d7816 */ /* 0x000fe4000000007d */
[----:B------:R-:W-:-:S02]  /*31f0*/  PRMT R124, RZ, 0x7610, R124 ;  /* 0x00007610ff7c7816 */ /* 0x000fc4000000007c */
[----:B------:R-:W-:Y:S02]  /*3200*/  PRMT R123, RZ, 0x7610, R123 ;  /* 0x00007610ff7b7816 */ /* 0x000fe4000000007b */
[----:B------:R-:W-:Y:S02]  /*3210*/  PRMT R131, RZ, 0x7610, R131 ;  /* 0x00007610ff837816 */ /* 0x000fe40000000083 */
[----:B------:R-:W-:Y:S02]  /*3220*/  SHF.R.U32.HI R28, RZ, 0xe, R106 ;  /* 0x0000000eff1c7819 */ /* 0x000fe4000001166a */
[----:B------:R-:W-:Y:S02]  /*3230*/  PRMT R128, RZ, 0x7610, R128 ;  /* 0x00007610ff807816 */ /* 0x000fe40000000080 */
[----:B------:R-:W-:Y:S02]  /*3240*/  PRMT R127, RZ, 0x7610, R127 ;  /* 0x00007610ff7f7816 */ /* 0x000fe4000000007f */
[----:B------:R-:W-:-:S02]  /*3250*/  PRMT R130, RZ, 0x7610, R130 ;  /* 0x00007610ff827816 */ /* 0x000fc40000000082 */
[----:B------:R-:W-:Y:S02]  /*3260*/  PRMT R129, RZ, 0x7610, R129 ;  /* 0x00007610ff817816 */ /* 0x000fe40000000081 */
[----:B------:R-:W-:Y:S02]  /*3270*/  PRMT R137, RZ, 0x7610, R137 ;  /* 0x00007610ff897816 */ /* 0x000fe40000000089 */
[----:B------:R-:W-:Y:S02]  /*3280*/  PRMT R136, RZ, 0x7610, R136 ;  /* 0x00007610ff887816 */ /* 0x000fe40000000088 */
[----:B------:R-:W-:Y:S02]  /*3290*/  SHF.R.U64 R39, R146, 0x6, RZ ;  /* 0x0000000692277819 */ /* 0x000fe400000012ff */
[----:B------:R-:W-:Y:S02]  /*32a0*/  PRMT R126, RZ, 0x7610, R126 ;  /* 0x00007610ff7e7816 */ /* 0x000fe4000000007e */
[----:B------:R-:W-:-:S02]  /*32b0*/  PRMT R138, RZ, 0x7610, R138 ;  /* 0x00007610ff8a7816 */ /* 0x000fc4000000008a */
[----:B------:R-:W-:Y:S02]  /*32c0*/  PRMT R133, RZ, 0x7610, R133 ;  /* 0x00007610ff857816 */ /* 0x000fe40000000085 */
[----:B------:R-:W-:Y:S01]  /*32d0*/  PRMT R132, RZ, 0x7610, R132 ;  /* 0x00007610ff847816 */ /* 0x000fe20000000084 */
[C---:B------:R-:W-:Y:S01]  /*32e0*/  VIADD R47, R55.reuse, 0xfffffff4 ;  /* 0xfffffff4372f7836 */ /* 0x040fe20000000000 */
[----:B------:R-:W-:Y:S01]  /*32f0*/  SHF.R.U64 R38, R146, 0xe, RZ ;  /* 0x0000000e92267819 */ /* 0x000fe200000012ff */
[----:B------:R-:W-:Y:S01]  /*3300*/  VIADD R46, R55, 0xfffffffc ;  /* 0xfffffffc372e7836 */ /* 0x000fe20000000000 */
[----:B------:R-:W-:Y:S02]  /*3310*/  PRMT R142, RZ, 0x7610, R142 ;  /* 0x00007610ff8e7816 */ /* 0x000fe4000000008e */
[----:B------:R-:W-:Y:S02]  /*3320*/  PRMT R141, RZ, 0x7610, R141 ;  /* 0x00007610ff8d7816 */ /* 0x000fe4000000008d */
[----:B------:R-:W-:Y:S01]  /*3330*/  PRMT R143, RZ, 0x7610, R143 ;  /* 0x00007610ff8f7816 */ /* 0x000fe2000000008f */
[----:B---3--:R-:W-:-:S02]  /*3340*/  IMAD.SHL.U32 R13, R7, 0x20, RZ ;  /* 0x00000020070d7824 */ /* 0x008fc400078e00ff */
[----:B------:R-:W-:Y:S02]  /*3350*/  IMAD R17, R7, 0x28, RZ ;  /* 0x0000002807117824 */ /* 0x000fe400078e02ff */
[----:B------:R-:W-:-:S04]  /*3360*/  IMAD.WIDE R10, R13, 0x2, R2 ;  /* 0x000000020d0a7825 */ /* 0x000fc800078e0202 */
[----:B------:R-:W-:Y:S01]  /*3370*/  IMAD.WIDE R14, R17, 0x2, R2 ;  /* 0x00000002110e7825 */ /* 0x000fe200078e0202 */
[----:B------:R-:W3:Y:S03]  /*3380*/  @P3 LDG.E.U16 R116, desc[UR20][R10.64] ;  /* 0x000000140a743981 */ /* 0x000ee6000c1e1500 */
[--C-:B------:R-:W-:Y:S01]  /*3390*/  IMAD.WIDE R12, R13, 0x2, R4.reuse ;  /* 0x000000020d0c7825 */ /* 0x100fe200078e0204 */
[----:B------:R-:W2:Y:S03]  /*33a0*/  @P4 LDG.E.U16 R114, desc[UR20][R14.64] ;  /* 0x000000140e724981 */ /* 0x000ea6000c1e1500 */
[----:B------:R-:W-:Y:S01]  /*33b0*/  IMAD.WIDE R16, R17, 0x2, R4 ;  /* 0x0000000211107825 */ /* 0x000fe200078e0204 */
[----:B------:R-:W2:Y:S01]  /*33c0*/  @P3 LDG.E.U16 R115, desc[UR20][R12.64] ;  /* 0x000000140c733981 */ /* 0x000ea2000c1e1500 */
[----:B------:R-:W-:-:S03]  /*33d0*/  LOP3.LUT P3, RZ, R18, 0x1, RZ, 0xc0, !PT ;  /* 0x0000000112ff7812 */ /* 0x000fc6000786c0ff */
[----:B------:R-:W2:Y:S01]  /*33e0*/  @P4 LDG.E.U16 R113, desc[UR20][R16.64] ;  /* 0x0000001410714981 */ /* 0x000ea2000c1e1500 */
[----:B------:R-:W-:Y:S01]  /*33f0*/  LOP3.LUT P4, RZ, R19, 0x1, RZ, 0xc0, !PT ;  /* 0x0000000113ff7812 */ /* 0x000fe2000788c0ff */
[C---:B------:R-:W-:Y:S02]  /*3400*/  IMAD R21, R7.reuse, 0x30, RZ ;  /* 0x0000003007157824 */ /* 0x040fe400078e02ff */
[----:B------:R-:W-:Y:S01]  /*3410*/  IMAD R25, R7, 0x38, RZ ;  /* 0x0000003807197824 */ /* 0x000fe200078e02ff */
[----:B------:R-:W-:Y:S01]  /*3420*/  STL.64 [R1+0x5d8], R10 ;  /* 0x0005d80a01007387 */ /* 0x000fe20000100a00 */
[----:B------:R-:W-:-:S03]  /*3430*/  IMAD.WIDE R18, R21, 0x2, R2 ;  /* 0x0000000215127825 */ /* 0x000fc600078e0202 */
[----:B------:R-:W-:Y:S01]  /*3440*/  STL [R1+0x6e8], R10 ;  /* 0x0006e80a01007387 */ /* 0x000fe20000100800 */
[----:B------:R-:W-:-:S03]  /*3450*/  IMAD.WIDE R22, R25, 0x2, R2 ;  /* 0x0000000219167825 */ /* 0x000fc600078e0202 */
[----:B------:R-:W-:Y:S01]  /*3460*/  STL [R1+0x6e4], R11 ;  /* 0x0006e40b01007387 */ /* 0x000fe20000100800 */
[----:B------:R-:W-:-:S03]  /*3470*/  IMAD.WIDE R20, R21, 0x2, R4 ;  /* 0x0000000215147825 */ /* 0x000fc600078e0204 */
[----:B------:R-:W-:Y:S01]  /*3480*/  STL.64 [R1+0x5e8], R12 ;  /* 0x0005e80c01007387 */ /* 0x000fe20000100a00 */
[----:B------:R-:W-:-:S03]  /*3490*/  IMAD.WIDE R24, R25, 0x2, R4 ;  /* 0x0000000219187825 */ /* 0x000fc600078e0204 */
[----:B------:R-:W-:Y:S04]  /*34a0*/  STL [R1+0x6f0], R12 ;  /* 0x0006f00c01007387 */ /* 0x000fe80000100800 */
[----:B------:R-:W-:Y:S01]  /*34b0*/  STL [R1+0x6ec], R13 ;  /* 0x0006ec0d01007387 */ /* 0x000fe20000100800 */
[----:B------:R-:W-:-:S03]  /*34c0*/  IMAD.WIDE R36, R7, 0x2, R2 ;  /* 0x0000000207247825 */ /* 0x000fc600078e0202 */
[----:B------:R-:W-:Y:S01]  /*34d0*/  STL.64 [R1+0x5f8], R14 ;  /* 0x0005f80e01007387 */ /* 0x000fe20000100a00 */
[----:B------:R-:W-:-:S03]  /*34e0*/  IMAD.WIDE R34, R7, 0x2, R4 ;  /* 0x0000000207227825 */ /* 0x000fc600078e0204 */
[----:B------:R-:W-:Y:S04]  /*34f0*/  STL [R1+0x6f4], R14 ;  /* 0x0006f40e01007387 */ /* 0x000fe80000100800 */
[----:B------:R-:W-:Y:S04]  /*3500*/  STL [R1+0x604], R17 ;  /* 0x0006041101007387 */ /* 0x000fe80000100800 */
[----:B------:R-:W-:Y:S04]  /*3510*/  STL [R1+0x718], R17 ;  /* 0x0007181101007387 */ /* 0x000fe80000100800 */
[----:B------:R-:W2:Y:S04]  /*3520*/  @P3 LDG.E.U16 R122, desc[UR20][R18.64] ;  /* 0x00000014127a3981 */ /* 0x000ea8000c1e1500 */
[----:B------:R-:W2:Y:S01]  /*3530*/  @P3 LDG.E.U16 R121, desc[UR20][R20.64] ;  /* 0x0000001414793981 */ /* 0x000ea2000c1e1500 */
[----:B------:R-:W-:-:S03]  /*3540*/  ISETP.GE.U32.AND P3, PT, R26, 0x7fffffbe, PT ;  /* 0x7fffffbe1a00780c */ /* 0x000fc60003f66070 */
[----:B------:R-:W2:Y:S01]  /*3550*/  @P4 LDG.E.U16 R120, desc[UR20][R22.64] ;  /* 0x0000001416784981 */ /* 0x000ea2000c1e1500 */
[----:B------:R-:W-:-:S03]  /*3560*/  SHF.R.U32.HI R26, RZ, 0x6, R106 ;  /* 0x00000006ff1a7819 */ /* 0x000fc6000001166a */
[----:B------:R-:W2:Y:S01]  /*3570*/  @P4 LDG.E.U16 R119, desc[UR20][R24.64] ;  /* 0x0000001418774981 */ /* 0x000ea2000c1e1500 */
[----:B------:R-:W-:Y:S01]  /*3580*/  ISETP.GE.U32.AND P4, PT, R27, 0x7fffffb6, PT ;  /* 0x7fffffb61b00780c */ /* 0x000fe20003f86070 */
[----:B------:R-:W-:Y:S02]  /*3590*/  IMAD R27, R7, 0x9, RZ ;  /* 0x00000009071b7824 */ /* 0x000fe400078e02ff */
[----:B------:R-:W-:Y:S04]  /*35a0*/  STL [R1+0x634], R16 ;  /* 0x0006341001007387 */ /* 0x000fe80000100800 */
[----:B------:R-:W-:Y:S01]  /*35b0*/  STL [R1+0x6f8], R16 ;  /* 0x0006f81001007387 */ /* 0x000fe20000100800 */
[----:B------:R-:W-:-:S03]  /*35c0*/  IMAD.WIDE R32, R27, 0x2, R2 ;  /* 0x000000021b207825 */ /* 0x000fc600078e0202 */
[----:B------:R-:W-:Y:S01]  /*35d0*/  STL.64 [R1+0x608], R18 ;  /* 0x0006081201007387 */ /* 0x000fe20000100a00 */
[----:B------:R-:W-:-:S03]  /*35e0*/  IMAD.WIDE R30, R27, 0x2, R4 ;  /* 0x000000021b1e7825 */ /* 0x000fc600078e0204 */
[----:B------:R-:W-:Y:S01]  /*35f0*/  STL.64 [R1+0x618], R20 ;  /* 0x0006181401007387 */ /* 0x000fe20000100a00 */
[----:B------:R-:W-:-:S03]  /*3600*/  IMAD R27, R7, 0x11, RZ ;  /* 0x00000011071b7824 */ /* 0x000fc600078e02ff */
[----:B------:R-:W-:Y:S04]  /*3610*/  STL.64 [R1+0x628], R22 ;  /* 0x0006281601007387 */ /* 0x000fe80000100a00 */
[----:B------:R-:W2:Y:S04]  /*3620*/  @!P5 LDG.E.U16 R125, desc[UR20][R36.64] ;  /* 0x00000014247dd981 */ /* 0x000ea8000c1e1500 */
[----:B------:R0:W2:Y:S01]  /*3630*/  @!P5 LDG.E.U16 R124, desc[UR20][R34.64] ;  /* 0x00000014227cd981 */ /* 0x0000a2000c1e1500 */
[----:B------:R-:W-:-:S03]  /*3640*/  LOP3.LUT P5, RZ, R26, 0x1, RZ, 0xc0, !PT ;  /* 0x000000011aff7812 */ /* 0x000fc600078ac0ff */
[----:B------:R-:W-:Y:S01]  /*3650*/  STL [R1+0x63c], R25 ;  /* 0x00063c1901007387 */ /* 0x000fe20000100800 */
[----:B------:R-:W-:-:S03]  /*3660*/  IMAD R29, R7, 0x19, RZ ;  /* 0x00000019071d7824 */ /* 0x000fc600078e02ff */
[----:B------:R-:W-:Y:S04]  /*3670*/  STL [R1+0x6fc], R25 ;  /* 0x0006fc1901007387 */ /* 0x000fe80000100800 */
[----:B------:R-:W-:Y:S04]  /*3680*/  STL [R1+0x66c], R24 ;  /* 0x00066c1801007387 */ /* 0x000fe80000100800 */
[----:B------:R-:W-:Y:S04]  /*3690*/  STL.64 [R1+0x168], R36 ;  /* 0x0001682401007387 */ /* 0x000fe80000100a00 */
[----:B------:R0:W-:Y:S04]  /*36a0*/  STL.64 [R1+0x160], R34 ;  /* 0x0001602201007387 */ /* 0x0001e80000100a00 */
[----:B------:R1:W-:Y:S04]  /*36b0*/  STL.64 [R1+0xe8], R32 ;  /* 0x0000e82001007387 */ /* 0x0003e80000100a00 */
[----:B------:R1:W2:Y:S04]  /*36c0*/  @!P6 LDG.E.U16 R123, desc[UR20][R32.64] ;  /* 0x00000014207be981 */ /* 0x0002a8000c1e1500 */
[----:B------:R4:W2:Y:S01]  /*36d0*/  @!P6 LDG.E.U16 R131, desc[UR20][R30.64] ;  /* 0x000000141e83e981 */ /* 0x0008a2000c1e1500 */
[----:B0-----:R-:W-:Y:S01]  /*36e0*/  IMAD.WIDE R34, R27, 0x2, R2 ;  /* 0x000000021b227825 */ /* 0x001fe200078e0202 */
[----:B------:R-:W-:-:S03]  /*36f0*/  LOP3.LUT P6, RZ, R28, 0x1, RZ, 0xc0, !PT ;  /* 0x000000011cff7812 */ /* 0x000fc600078cc0ff */
[----:B-1----:R-:W-:Y:S01]  /*3700*/  IMAD.WIDE R32, R27, 0x2, R4 ;  /* 0x000000021b207825 */ /* 0x002fe200078e0204 */
[----:B------:R4:W-:Y:S03]  /*3710*/  STL.64 [R1+0xe0], R30 ;  /* 0x0000e01e01007387 */ /* 0x0009e60000100a00 */
[----:B------:R-:W-:-:S04]  /*3720*/  IMAD.WIDE R26, R29, 0x2, R2 ;  /* 0x000000021d1a7825 */ /* 0x000fc800078e0202 */
[----:B------:R-:W-:Y:S01]  /*3730*/  IMAD.WIDE R28, R29, 0x2, R4 ;  /* 0x000000021d1c7825 */ /* 0x000fe200078e0204 */
[----:B------:R-:W2:Y:S01]  /*3740*/  @P5 LDG.E.U16 R128, desc[UR20][R26.64] ;  /* 0x000000141a805981 */ /* 0x000ea2000c1e1500 */
[----:B----4-:R-:W-:-:S03]  /*3750*/  SHF.R.U64 R31, R146, 0x16, RZ ;  /* 0x00000016921f7819 */ /* 0x010fc600000012ff */
[----:B------:R-:W4:Y:S01]  /*3760*/  @P5 LDG.E.U16 R127, desc[UR20][R28.64] ;  /* 0x000000141c7f5981 */ /* 0x000f22000c1e1500 */
[----:B------:R-:W-:Y:S01]  /*3770*/  LOP3.LUT P5, RZ, R31, 0x1, RZ, 0xc0, !PT ;  /* 0x000000011fff7812 */ /* 0x000fe200078ac0ff */
[----:B------:R-:W-:Y:S02]  /*3780*/  IMAD R37, R7, 0x29, RZ ;  /* 0x0000002907257824 */ /* 0x000fe400078e02ff */
[----:B------:R0:W-:Y:S04]  /*3790*/  STL.64 [R1+0x68], R34 ;  /* 0x0000682201007387 */ /* 0x0001e80000100a00 */
[----:B------:R0:W2:Y:S01]  /*37a0*/  @P6 LDG.E.U16 R130, desc[UR20][R34.64] ;  /* 0x0000001422826981 */ /* 0x0000a2000c1e1500 */
[----:B------:R-:W-:-:S03]  /*37b0*/  SHF.R.U64 R30, R146, 0x1e, RZ ;  /* 0x0000001e921e7819 */ /* 0x000fc600000012ff */
[----:B------:R1:W2:Y:S01]  /*37c0*/  @P6 LDG.E.U16 R129, desc[UR20][R32.64] ;  /* 0x0000001420816981 */ /* 0x0002a2000c1e1500 */
[----:B0-----:R-:W-:-:S04]  /*37d0*/  IMAD.WIDE R34, R37, 0x2, R2 ;  /* 0x0000000225227825 */ /* 0x001fc800078e0202 */
[----:B------:R-:W-:Y:S01]  /*37e0*/  IMAD.WIDE R36, R37, 0x2, R4 ;  /* 0x0000000225247825 */ /* 0x000fe200078e0204 */
[----:B------:R-:W2:Y:S01]  /*37f0*/  @P5 LDG.E.U16 R137, desc[UR20][R34.64] ;  /* 0x0000001422895981 */ /* 0x000ea2000c1e1500 */
[----:B------:R-:W-:-:S03]  /*3800*/  LOP3.LUT P6, RZ, R30, 0x1, RZ, 0xc0, !PT ;  /* 0x000000011eff7812 */ /* 0x000fc600078cc0ff */
[----:B------:R-:W2:Y:S01]  /*3810*/  @P5 LDG.E.U16 R136, desc[UR20][R36.64] ;  /* 0x0000001424885981 */ /* 0x000ea2000c1e1500 */
[----:B------:R-:W-:Y:S01]  /*3820*/  LOP3.LUT P5, RZ, R39, 0x1, RZ, 0xc0, !PT ;  /* 0x0000000127ff7812 */ /* 0x000fe200078ac0ff */
[----:B------:R-:W-:Y:S02]  /*3830*/  IMAD R45, R7, 0x39, RZ ;  /* 0x00000039072d7824 */ /* 0x000fe400078e02ff */
[----:B------:R1:W-:Y:S02]  /*3840*/  STL.64 [R1+0x60], R32 ;  /* 0x0000602001007387 */ /* 0x0003e40000100a00 */
[C---:B------:R-:W-:Y:S02]  /*3850*/  IMAD.WIDE R42, R45.reuse, 0x2, R2 ;  /* 0x000000022d2a7825 */ /* 0x040fe400078e0202 */
[----:B------:R-:W-:Y:S02]  /*3860*/  STL.64 [R1+0x640], R26 ;  /* 0x0006401a01007387 */ /* 0x000fe40000100a00 */
[----:B------:R-:W-:-:S04]  /*3870*/  IMAD.WIDE R44, R45, 0x2, R4 ;  /* 0x000000022d2c7825 */ /* 0x000fc800078e0204 */
[----:B-1----:R-:W-:Y:S01]  /*3880*/  IMAD R33, R7, 0x21, RZ ;  /* 0x0000002107217824 */ /* 0x002fe200078e02ff */
[----:B------:R-:W-:Y:S03]  /*3890*/  STL.64 [R1+0x6d0], R26 ;  /* 0x0006d01a01007387 */ /* 0x000fe60000100a00 */
[C---:B------:R-:W-:Y:S01]  /*38a0*/  IMAD.WIDE R30, R33.reuse, 0x2, R2 ;  /* 0x00000002211e7825 */ /* 0x040fe200078e0202 */
[----:B------:R-:W-:Y:S03]  /*38b0*/  STL.64 [R1+0x650], R28 ;  /* 0x0006501c01007387 */ /* 0x000fe60000100a00 */
[----:B------:R-:W-:Y:S01]  /*38c0*/  IMAD.WIDE R32, R33, 0x2, R4 ;  /* 0x0000000221207825 */ /* 0x000fe200078e0204 */
[----:B------:R-:W-:Y:S03]  /*38d0*/  STL.64 [R1+0x6d8], R28 ;  /* 0x0006d81c01007387 */ /* 0x000fe60000100a00 */
[C---:B------:R-:W-:Y:S01]  /*38e0*/  IMAD R41, R7.reuse, 0x31, RZ ;  /* 0x0000003107297824 */ /* 0x040fe200078e02ff */
[----:B------:R-:W2:Y:S01]  /*38f0*/  @P6 LDG.E.U16 R126, desc[UR20][R30.64] ;  /* 0x000000141e7e6981 */ /* 0x000ea2000c1e1500 */
[----:B------:R-:W-:-:S03]  /*3900*/  IMAD R49, R7, 0xa, RZ ;  /* 0x0000000a07317824 */ /* 0x000fc600078e02ff */
[----:B------:R-:W-:Y:S04]  /*3910*/  STL.64 [R1+0x660], R30 ;  /* 0x0006601e01007387 */ /* 0x000fe80000100a00 */
[----:B------:R-:W2:Y:S01]  /*3920*/  @P6 LDG.E.U16 R138, desc[UR20][R32.64] ;  /* 0x00000014208a6981 */ /* 0x000ea2000c1e1500 */
[----:B------:R-:W-:Y:S01]  /*3930*/  LOP3.LUT P6, RZ, R38, 0x1, RZ, 0xc0, !PT ;  /* 0x0000000126ff7812 */ /* 0x000fe200078cc0ff */
[----:B------:R-:W-:Y:S02]  /*3940*/  IMAD.WIDE R38, R41, 0x2, R2 ;  /* 0x0000000229267825 */ /* 0x000fe400078e0202 */
[----:B------:R-:W2:Y:S04]  /*3950*/  @P5 LDG.E.U16 R133, desc[UR20][R42.64] ;  /* 0x000000142a855981 */ /* 0x000ea8000c1e1500 */
[----:B------:R-:W2:Y:S01]  /*3960*/  @P5 LDG.E.U16 R132, desc[UR20][R44.64] ;  /* 0x000000142c845981 */ /* 0x000ea2000c1e1500 */
[----:B------:R-:W-:Y:S01]  /*3970*/  ISETP.GE.U32.AND P5, PT, R47, 0x7fffffb5, PT ;  /* 0x7fffffb52f00780c */ /* 0x000fe20003fa6070 */
[----:B------:R-:W-:-:S02]  /*3980*/  IMAD.SHL.U32 R47, R7, 0x2, RZ ;  /* 0x00000002072f7824 */ /* 0x000fc400078e00ff */
[----:B------:R-:W-:Y:S01]  /*3990*/  STL [R1+0x704], R30 ;  /* 0x0007041e01007387 */ /* 0x000fe20000100800 */
[----:B------:R-:W-:-:S03]  /*39a0*/  IMAD.WIDE R40, R41, 0x2, R4 ;  /* 0x0000000229287825 */ /* 0x000fc600078e0204 */
[----:B------:R-:W-:Y:S01]  /*39b0*/  STL [R1+0x700], R31 ;  /* 0x0007001f01007387 */ /* 0x000fe20000100800 */
[----:B------:R-:W-:-:S03]  /*39c0*/  IMAD.WIDE R52, R49, 0x2, R2 ;  /* 0x0000000231347825 */ /* 0x000fc600078e0202 */
[----:B------:R-:W-:Y:S01]  /*39d0*/  STL.64 [R1+0x678], R32 ;  /* 0x0006782001007387 */ /* 0x000fe20000100a00 */
[----:B------:R-:W-:-:S03]  /*39e0*/  IMAD.WIDE R50, R49, 0x2, R4 ;  /* 0x0000000231327825 */ /* 0x000fc600078e0204 */
[----:B------:R-:W-:Y:S01]  /*39f0*/  STL [R1+0x708], R32 ;  /* 0x0007082001007387 */ /* 0x000fe20000100800 */
[----:B------:R-:W-:-:S03]  /*3a00*/  IMAD.WIDE R56, R47, 0x2, R2 ;  /* 0x000000022f387825 */ /* 0x000fc600078e0202 */
[----:B------:R-:W-:Y:S01]  /*3a10*/  STL.64 [R1+0x688], R34 ;  /* 0x0006882201007387 */ /* 0x000fe20000100a00 */
[----:B------:R-:W-:Y:S01]  /*3a20*/  IMAD.WIDE R54, R47, 0x2, R4 ;  /* 0x000000022f367825 */ /* 0x000fe200078e0204 */
[----:B------:R-:W-:Y:S02]  /*3a30*/  SHF.R.U32.HI R47, RZ, 0xd, R106 ;  /* 0x0000000dff2f7819 */ /* 0x000fe4000001166a */
[----:B------:R-:W-:Y:S04]  /*3a40*/  STL.64 [R1+0x698], R36 ;  /* 0x0006982401007387 */ /* 0x000fe80000100a00 */
[----:B------:R-:W-:Y:S04]  /*3a50*/  STL.64 [R1+0x6a8], R38 ;  /* 0x0006a82601007387 */ /* 0x000fe80000100a00 */
[----:B------:R-:W-:Y:S04]  /*3a60*/  STL [R1+0x6b8], R40 ;  /* 0x0006b82801007387 */ /* 0x000fe80000100800 */
[----:B------:R-:W-:Y:S04]  /*3a70*/  STL [R1+0x6b4], R41 ;  /* 0x0006b42901007387 */ /* 0x000fe80000100800 */
[----:B------:R-:W-:Y:S04]  /*3a80*/  STL [R1+0x6c0], R42 ;  /* 0x0006c02a01007387 */ /* 0x000fe80000100800 */
[----:B------:R-:W2:Y:S04]  /*3a90*/  @!P4 LDG.E.U16 R142, desc[UR20][R52.64] ;  /* 0x00000014348ec981 */ /* 0x000ea8000c1e1500 */
[----:B------:R-:W2:Y:S01]  /*3aa0*/  @!P4 LDG.E.U16 R141, desc[UR20][R50.64] ;  /* 0x00000014328dc981 */ /* 0x000ea2000c1e1500 */
[----:B------:R-:W-:Y:S01]  /*3ab0*/  LOP3.LUT P4, RZ, R47, 0x1, RZ, 0xc0, !PT ;  /* 0x000000012fff7812 */ /* 0x000fe2000788c0ff */
[----:B------:R-:W-:-:S02]  /*3ac0*/  IMAD R47, R7, 0x12, RZ ;  /* 0x00000012072f7824 */ /* 0x000fc400078e02ff */
[----:B------:R-:W-:Y:S04]  /*3ad0*/  STL [R1+0x6bc], R43 ;  /* 0x0006bc2b01007387 */ /* 0x000fe80000100800 */
[----:B------:R-:W-:Y:S04]  /*3ae0*/  STL [R1+0x710], R44 ;  /* 0x0007102c01007387 */ /* 0x000fe80000100800 */
[----:B------:R-:W-:Y:S04]  /*3af0*/  STL [R1+0x70c], R45 ;  /* 0x00070c2d01007387 */ /* 0x000fe80000100800 */
[----:B------:R-:W-:Y:S04]  /*3b00*/  STL.64 [R1+0x158], R56 ;  /* 0x0001583801007387 */ /* 0x000fe80000100a00 */
[----:B------:R0:W-:Y:S04]  /*3b10*/  STL.64 [R1+0x150], R54 ;  /* 0x0001503601007387 */ /* 0x0001e80000100a00 */
[----:B------:R0:W2:Y:S04]  /*3b20*/  @!P3 LDG.E.U16 R143, desc[UR20][R54.64] ;  /* 0x00000014368fb981 */ /* 0x0000a8000c1e1500 */
[----:B------:R1:W-:Y:S01]  /*3b30*/  STL.64 [R1+0xd8], R52 ;  /* 0x0000d83401007387 */ /* 0x0003e20000100a00 */
[----:B0-----:R-:W-:-:S03]  /*3b40*/  IMAD.WIDE R54, R47, 0x2, R2 ;  /* 0x000000022f367825 */ /* 0x001fc600078e0202 */
[----:B------:R0:W-:Y:S01]  /*3b50*/  STL.64 [R1+0xd0], R50 ;  /* 0x0000d03201007387 */ /* 0x0001e20000100a00 */
[----:B-1----:R-:W-:-:S03]  /*3b60*/  IMAD.WIDE R52, R47, 0x2, R4 ;  /* 0x000000022f347825 */ /* 0x002fc600078e0204 */
[----:B------:R1:W-:Y:S04]  /*3b70*/  STL.64 [R1+0x58], R54 ;  /* 0x0000583601007387 */ /* 0x0003e80000100a00 */
[----:B------:R0:W-:Y:S04]  /*3b80*/  STL.64 [R1+0x50], R52 ;  /* 0x0000503401007387 */ /* 0x0001e80000100a00 */
[----:B------:R-:W2:Y:S01]  /*3b90*/  LDL.LU R43, [R1+0x180] ;  /* 0x00018000012b7983 */ /* 0x000ea20000300800 */
[----:B------:R-:W-:Y:S02]  /*3ba0*/  PRMT R135, RZ, 0x7610, R135 ;  /* 0x00007610ff877816 */ /* 0x000fe40000000087 */
[----:B------:R-:W-:-:S02]  /*3bb0*/  PRMT R134, RZ, 0x7610, R134 ;  /* 0x00007610ff867816 */ /* 0x000fc40000000086 */
[----:B------:R-:W-:Y:S02]  /*3bc0*/  PRMT R144, RZ, 0x7610, R144 ;  /* 0x00007610ff907816 */ /* 0x000fe40000000090 */
[----:B------:R-:W3:Y:S04]  /*3bd0*/  @P6 LDG.E.U16 R135, desc[UR20][R38.64] ;  /* 0x0000001426876981 */ /* 0x000ee8000c1e1500 */
[----:B------:R-:W3:Y:S01]  /*3be0*/  @P6 LDG.E.U16 R134, desc[UR20][R40.64] ;  /* 0x0000001428866981 */ /* 0x000ee2000c1e1500 */
[----:B------:R-:W-:Y:S02]  /*3bf0*/  ISETP.GE.U32.AND P6, PT, R46, 0x7fffffbd, PT ;  /* 0x7fffffbd2e00780c */ /* 0x000fe40003fc6070 */
[----:B------:R-:W-:Y:S01]  /*3c00*/  SHF.R.U32.HI R46, RZ, 0x5, R106 ;  /* 0x00000005ff2e7819 */ /* 0x000fe2000001166a */
[----:B------:R1:W3:Y:S03]  /*3c10*/  @!P3 LDG.E.U16 R144, desc[UR20][R56.64] ;  /* 0x000000143890b981 */ /* 0x0002e6000c1e1500 */
[----:B------:R-:W-:Y:S01]  /*3c20*/  LOP3.LUT P3, RZ, R46, 0x1, RZ, 0xc0, !PT ;  /* 0x000000012eff7812 */ /* 0x000fe2000786c0ff */
[----:B------:R-:W-:Y:S01]  /*3c30*/  IMAD R49, R7, 0x1a, RZ ;  /* 0x0000001a07317824 */ /* 0x000fe200078e02ff */
[----:B------:R-:W-:-:S02]  /*3c40*/  PRMT R151, RZ, 0x7610, R151 ;  /* 0x00007610ff977816 */ /* 0x000fc40000000097 */
[----:B------:R-:W-:Y:S01]  /*3c50*/  PRMT R150, RZ, 0x7610, R150 ;  /* 0x00007610ff967816 */ /* 0x000fe20000000096 */
[----:B------:R-:W-:Y:S01]  /*3c60*/  IMAD.WIDE R46, R49, 0x2, R2 ;  /* 0x00000002312e7825 */ /* 0x000fe200078e0202 */
[----:B0-----:R-:W-:-:S03]  /*3c70*/  SHF.R.U64 R51, R146, 0x15, RZ ;  /* 0x0000001592337819 */ /* 0x001fc600000012ff */
[----:B------:R-:W-:Y:S01]  /*3c80*/  IMAD.WIDE R48, R49, 0x2, R4 ;  /* 0x0000000231307825 */ /* 0x000fe200078e0204 */
[----:B------:R-:W-:-:S03]  /*3c90*/  PRMT R140, RZ, 0x7610, R140 ;  /* 0x00007610ff8c7816 */ /* 0x000fc6000000008c */
[----:B------:R-:W3:Y:S04]  /*3ca0*/  @P3 LDG.E.U16 R151, desc[UR20][R46.64] ;  /* 0x000000142e973981 */ /* 0x000ee8000c1e1500 */
[----:B------:R-:W3:Y:S01]  /*3cb0*/  @P3 LDG.E.U16 R150, desc[UR20][R48.64] ;  /* 0x0000001430963981 */ /* 0x000ee2000c1e1500 */
[----:B------:R-:W-:Y:S01]  /*3cc0*/  LOP3.LUT P3, RZ, R51, 0x1, RZ, 0xc0, !PT ;  /* 0x0000000133ff7812 */ /* 0x000fe2000786c0ff */
[----:B-1----:R-:W-:Y:S01]  /*3cd0*/  IMAD R57, R7, 0x2a, RZ ;  /* 0x0000002a07397824 */ /* 0x002fe200078e02ff */
[----:B------:R-:W-:Y:S01]  /*3ce0*/  PRMT R147, RZ, 0x7610, R147 ;  /* 0x00007610ff937816 */ /* 0x000fe20000000093 */
[----:B------:R0:W3:Y:S01]  /*3cf0*/  @P4 LDG.E.U16 R140, desc[UR20][R54.64] ;  /* 0x00000014368c4981 */ /* 0x0000e2000c1e1500 */
[----:B------:R-:W-:Y:S02]  /*3d00*/  PRMT R145, RZ, 0x7610, R145 ;  /* 0x00007610ff917816 */ /* 0x000fe40000000091 */
[----:B------:R-:W-:Y:S01]  /*3d10*/  SHF.R.U64 R59, R146, 0x5, RZ ;  /* 0x00000005923b7819 */ /* 0x000fe200000012ff */
[----:B0-----:R-:W-:-:S04]  /*3d20*/  IMAD.WIDE R54, R57, 0x2, R2 ;  /* 0x0000000239367825 */ /* 0x001fc800078e0202 */
[----:B------:R-:W-:Y:S01]  /*3d30*/  IMAD.WIDE R56, R57, 0x2, R4 ;  /* 0x0000000239387825 */ /* 0x000fe200078e0204 */
[----:B------:R-:W-:Y:S01]  /*3d40*/  PRMT R139, RZ, 0x7610, R139 ;  /* 0x00007610ff8b7816 */ /* 0x000fe2000000008b */
[----:B------:R-:W3:Y:S01]  /*3d50*/  @P3 LDG.E.U16 R147, desc[UR20][R54.64] ;  /* 0x0000001436933981 */ /* 0x000ee2000c1e1500 */
[----:B------:R-:W-:-:S03]  /*3d60*/  SHF.R.U64 R50, R146, 0x1d, RZ ;  /* 0x0000001d92327819 */ /* 0x000fc600000012ff */
[----:B------:R-:W3:Y:S01]  /*3d70*/  @P3 LDG.E.U16 R145, desc[UR20][R56.64] ;  /* 0x0000001438913981 */ /* 0x000ee2000c1e1500 */
[----:B------:R-:W-:Y:S01]  /*3d80*/  LOP3.LUT P3, RZ, R59, 0x1, RZ, 0xc0, !PT ;  /* 0x000000013bff7812 */ /* 0x000fe2000786c0ff */
[----:B------:R-:W-:Y:S02]  /*3d90*/  IMAD R64, R7, 0x3a, RZ ;  /* 0x0000003a07407824 */ /* 0x000fe400078e02ff */
[----:B------:R0:W3:Y:S01]  /*3da0*/  @P4 LDG.E.U16 R139, desc[UR20][R52.64] ;  /* 0x00000014348b4981 */ /* 0x0000e2000c1e1500 */
[----:B------:R-:W-:Y:S01]  /*3db0*/  LOP3.LUT P4, RZ, R50, 0x1, RZ, 0xc0, !PT ;  /* 0x0000000132ff7812 */ /* 0x000fe2000788c0ff */
[C---:B------:R-:W-:Y:S01]  /*3dc0*/  IMAD.WIDE R62, R64.reuse, 0x2, R2 ;  /* 0x00000002403e7825 */ /* 0x040fe200078e0202 */
[----:B------:R-:W-:Y:S02]  /*3dd0*/  PRMT R153, RZ, 0x7610, R153 ;  /* 0x00007610ff997816 */ /* 0x000fe40000000099 */
[----:B------:R-:W-:Y:S01]  /*3de0*/  PRMT R152, RZ, 0x7610, R152 ;  /* 0x00007610ff987816 */ /* 0x000fe20000000098 */
[----:B------:R-:W-:Y:S01]  /*3df0*/  IMAD.WIDE R64, R64, 0x2, R4 ;  /* 0x0000000240407825 */ /* 0x000fe200078e0204 */
[----:B------:R-:W-:-:S03]  /*3e00*/  PRMT R17, RZ, 0x7610, R17 ;  /* 0x00007610ff117816 */ /* 0x000fc60000000011 */
[C---:B0-----:R-:W-:Y:S01]  /*3e10*/  IMAD R53, R7.reuse, 0x22, RZ ;  /* 0x0000002207357824 */ /* 0x041fe200078e02ff */
[----:B------:R-:W-:Y:S01]  /*3e20*/  PRMT R159, RZ, 0x7610, R159 ;  /* 0x00007610ff9f7816 */ /* 0x000fe2000000009f */
[----:B------:R-:W-:Y:S01]  /*3e30*/  IMAD R68, R7, 0x3, RZ ;  /* 0x0000000307447824 */ /* 0x000fe200078e02ff */
[----:B------:R-:W-:Y:S01]  /*3e40*/  PRMT R149, RZ, 0x7610, R149 ;  /* 0x00007610ff957816 */ /* 0x000fe20000000095 */
[C---:B------:R-:W-:Y:S01]  /*3e50*/  IMAD.WIDE R50, R53.reuse, 0x2, R2 ;  /* 0x0000000235327825 */ /* 0x040fe200078e0202 */
[----:B------:R-:W-:Y:S01]  /*3e60*/  PRMT R148, RZ, 0x7610, R148 ;  /* 0x00007610ff947816 */ /* 0x000fe20000000094 */
[----:B------:R-:W3:Y:S02]  /*3e70*/  @P3 LDG.E.U16 R153, desc[UR20][R62.64] ;  /* 0x000000143e993981 */ /* 0x000ee4000c1e1500 */
[C---:B------:R-:W-:Y:S02]  /*3e80*/  IMAD.WIDE R72, R68.reuse, 0x2, R2 ;  /* 0x0000000244487825 */ /* 0x040fe400078e0202 */
[----:B------:R-:W3:Y:S02]  /*3e90*/  @P3 LDG.E.U16 R152, desc[UR20][R64.64] ;  /* 0x0000001440983981 */ /* 0x000ee4000c1e1500 */
[--C-:B------:R-:W-:Y:S01]  /*3ea0*/  IMAD.WIDE R70, R68, 0x2, R4.reuse ;  /* 0x0000000244467825 */ /* 0x100fe200078e0204 */
[----:B------:R-:W-:Y:S01]  /*3eb0*/  SHF.R.U64 R58, R146, 0xd, RZ ;  /* 0x0000000d923a7819 */ /* 0x000fe200000012ff */
[----:B------:R0:W3:Y:S02]  /*3ec0*/  @!P6 LDG.E.U16 R17, desc[UR20][R72.64] ;  /* 0x000000144811e981 */ /* 0x0000e4000c1e1500 */
[----:B------:R-:W-:-:S02]  /*3ed0*/  IMAD.WIDE R52, R53, 0x2, R4 ;  /* 0x0000000235347825 */ /* 0x000fc400078e0204 */
[----:B------:R1:W3:Y:S04]  /*3ee0*/  @!P6 LDG.E.U16 R159, desc[UR20][R70.64] ;  /* 0x00000014469fe981 */ /* 0x0002e8000c1e1500 */
[----:B------:R-:W3:Y:S04]  /*3ef0*/  @P4 LDG.E.U16 R149, desc[UR20][R50.64] ;  /* 0x0000001432954981 */ /* 0x000ee8000c1e1500 */
[----:B------:R-:W3:Y:S01]  /*3f00*/  @P4 LDG.E.U16 R148, desc[UR20][R52.64] ;  /* 0x0000001434944981 */ /* 0x000ee2000c1e1500 */
[----:B------:R-:W-:Y:S01]  /*3f10*/  LOP3.LUT P4, RZ, R58, 0x1, RZ, 0xc0, !PT ;  /* 0x000000013aff7812 */ /* 0x000fe2000788c0ff */
[----:B------:R-:W-:-:S02]  /*3f20*/  IMAD R60, R7, 0x32, RZ ;  /* 0x00000032073c7824 */ /* 0x000fc400078e02ff */
[----:B------:R-:W-:Y:S01]  /*3f30*/  IMAD R68, R7, 0x13, RZ ;  /* 0x0000001307447824 */ /* 0x000fe200078e02ff */
[----:B------:R0:W-:Y:S01]  /*3f40*/  STL [R1+0x714], R47 ;  /* 0x0007142f01007387 */ /* 0x0001e20000100800 */
[----:B------:R-:W-:Y:S01]  /*3f50*/  PRMT R160, RZ, 0x7610, R160 ;  /* 0x00007610ffa07816 */ /* 0x000fe200000000a0 */
[C---:B------:R-:W-:Y:S02]  /*3f60*/  IMAD.WIDE R58, R60.reuse, 0x2, R2 ;  /* 0x000000023c3a7825 */ /* 0x040fe400078e0202 */
[----:B------:R1:W-:Y:S01]  /*3f70*/  STL.64 [R1+0x148], R72 ;  /* 0x0001484801007387 */ /* 0x0003e20000100a00 */
[----:B------:R-:W-:Y:S01]  /*3f80*/  PRMT R157, RZ, 0x7610, R157 ;  /* 0x00007610ff9d7816 */ /* 0x000fe2000000009d */
[----:B------:R-:W-:Y:S01]  /*3f90*/  IMAD.WIDE R60, R60, 0x2, R4 ;  /* 0x000000023c3c7825 */ /* 0x000fe200078e0204 */
[----:B------:R-:W-:Y:S01]  /*3fa0*/  PRMT R156, RZ, 0x7610, R156 ;  /* 0x00007610ff9c7816 */ /* 0x000fe2000000009c */
[----:B------:R1:W-:Y:S01]  /*3fb0*/  STL.64 [R1+0x140], R70 ;  /* 0x0001404601007387 */ /* 0x0003e20000100a00 */
[----:B0-----:R-:W-:-:S02]  /*3fc0*/  PRMT R47, RZ, 0x7610, R47 ;  /* 0x00007610ff2f7816 */ /* 0x001fc4000000002f */
[----:B------:R-:W-:Y:S01]  /*3fd0*/  PRMT R158, RZ, 0x7610, R158 ;  /* 0x00007610ff9e7816 */ /* 0x000fe2000000009e */
[----:B------:R-:W3:Y:S01]  /*3fe0*/  @P4 LDG.E.U16 R157, desc[UR20][R58.64] ;  /* 0x000000143a9d4981 */ /* 0x000ee2000c1e1500 */
[C---:B-1----:R-:W-:Y:S01]  /*3ff0*/  IMAD.WIDE R72, R68.reuse, 0x2, R2 ;  /* 0x0000000244487825 */ /* 0x042fe200078e0202 */
[----:B------:R-:W-:Y:S02]  /*4000*/  PRMT R162, RZ, 0x7610, R162 ;  /* 0x00007610ffa27816 */ /* 0x000fe400000000a2 */
[----:B------:R-:W3:Y:S01]  /*4010*/  @P4 LDG.E.U16 R156, desc[UR20][R60.64] ;  /* 0x000000143c9c4981 */ /* 0x000ee2000c1e1500 */
[----:B------:R-:W-:Y:S01]  /*4020*/  IMAD.WIDE R70, R68, 0x2, R4 ;  /* 0x0000000244467825 */ /* 0x000fe200078e0204 */
[----:B------:R-:W-:Y:S02]  /*4030*/  PRMT R45, RZ, 0x7610, R45 ;  /* 0x00007610ff2d7816 */ /* 0x000fe4000000002d */
[----:B------:R-:W-:Y:S01]  /*4040*/  PRMT R32, RZ, 0x7610, R32 ;  /* 0x00007610ff207816 */ /* 0x000fe20000000020 */
[----:B------:R-:W-:Y:S01]  /*4050*/  IMAD R68, R7, 0x1b, RZ ;  /* 0x0000001b07447824 */ /* 0x000fe200078e02ff */
[----:B------:R-:W-:-:S02]  /*4060*/  PRMT R44, RZ, 0x7610, R44 ;  /* 0x00007610ff2c7816 */ /* 0x000fc4000000002c */
[----:B------:R-:W-:Y:S01]  /*4070*/  PRMT R161, RZ, 0x7610, R161 ;  /* 0x00007610ffa17816 */ /* 0x000fe200000000a1 */
[----:B------:R-:W-:Y:S01]  /*4080*/  IMAD R80, R7, 0x33, RZ ;  /* 0x0000003307507824 */ /* 0x000fe200078e02ff */
[----:B------:R-:W-:Y:S02]  /*4090*/  PRMT R25, RZ, 0x7610, R25 ;  /* 0x00007610ff197816 */ /* 0x000fe40000000019 */
[----:B------:R-:W-:Y:S01]  /*40a0*/  PRMT R16, RZ, 0x7610, R16 ;  /* 0x00007610ff107816 */ /* 0x000fe20000000010 */
[----:B------:R-:W-:Y:S01]  /*40b0*/  IMAD.WIDE R78, R80, 0x2, R2 ;  /* 0x00000002504e7825 */ /* 0x000fe200078e0202 */
[----:B------:R-:W-:-:S03]  /*40c0*/  SHF.R.U64 R82, R146, 0x4, RZ ;  /* 0x0000000492527819 */ /* 0x000fc600000012ff */
[----:B------:R-:W-:Y:S01]  /*40d0*/  IMAD.WIDE R80, R80, 0x2, R4 ;  /* 0x0000000250507825 */ /* 0x000fe200078e0204 */
[----:B------:R-:W-:Y:S02]  /*40e0*/  PRMT R30, RZ, 0x7610, R30 ;  /* 0x00007610ff1e7816 */ /* 0x000fe4000000001e */
[----:B------:R-:W-:Y:S01]  /*40f0*/  PRMT R31, RZ, 0x7610, R31 ;  /* 0x00007610ff1f7816 */ /* 0x000fe2000000001f */
[----:B------:R-:W-:Y:S01]  /*4100*/  IMAD.SHL.U32 R87, R7, 0x4, RZ ;  /* 0x0000000407577824 */ /* 0x000fe200078e00ff */
[----:B------:R-:W-:Y:S02]  /*4110*/  PRMT R12, RZ, 0x7610, R12 ;  /* 0x00007610ff0c7816 */ /* 0x000fe4000000000c */
[----:B------:R-:W-:Y:S01]  /*4120*/  PRMT R13, RZ, 0x7610, R13 ;  /* 0x00007610ff0d7816 */ /* 0x000fe2000000000d */
[----:B------:R-:W-:Y:S01]  /*4130*/  IMAD.WIDE R92, R87, 0x2, R2 ;  /* 0x00000002575c7825 */ /* 0x000fe200078e0202 */
[----:B------:R-:W-:-:S03]  /*4140*/  SHF.R.U32.HI R86, RZ, 0xb, R106 ;  /* 0x0000000bff567819 */ /* 0x000fc6000001166a */
[----:B------:R-:W-:-:S04]  /*4150*/  IMAD.WIDE R90, R87, 0x2, R4 ;  /* 0x00000002575a7825 */ /* 0x000fc800078e0204 */
[----:B------:R-:W-:Y:S01]  /*4160*/  IMAD R84, R7, 0x3b, RZ ;  /* 0x0000003b07547824 */ /* 0x000fe200078e02ff */
[----:B------:R-:W-:Y:S02]  /*4170*/  PRMT R14, RZ, 0x7610, R14 ;  /* 0x00007610ff0e7816 */ /* 0x000fe4000000000e */
[----:B------:R-:W-:Y:S02]  /*4180*/  PRMT R38, RZ, 0x7610, R38 ;  /* 0x00007610ff267816 */ /* 0x000fe40000000026 */
[----:B------:R-:W-:Y:S02]  /*4190*/  PRMT R10, RZ, 0x7610, R10 ;  /* 0x00007610ff0a7816 */ /* 0x000fe4000000000a */
[----:B------:R-:W-:Y:S02]  /*41a0*/  PRMT R11, RZ, 0x7610, R11 ;  /* 0x00007610ff0b7816 */ /* 0x000fe4000000000b */
[----:B------:R-:W-:Y:S02]  /*41b0*/  SHF.R.U32.HI R87, RZ, 0x3, R106 ;  /* 0x00000003ff577819 */ /* 0x000fe4000001166a */
[----:B------:R-:W-:-:S02]  /*41c0*/  PRMT R8, RZ, 0x7610, R8 ;  /* 0x00007610ff087816 */ /* 0x000fc40000000008 */
[----:B------:R-:W-:Y:S02]  /*41d0*/  PRMT R29, RZ, 0x7610, R29 ;  /* 0x00007610ff1d7816 */ /* 0x000fe4000000001d */
[----:B------:R-:W-:Y:S02]  /*41e0*/  PRMT R28, RZ, 0x7610, R28 ;  /* 0x00007610ff1c7816 */ /* 0x000fe4000000001c */
[----:B------:R-:W-:Y:S02]  /*41f0*/  PRMT R27, RZ, 0x7610, R27 ;  /* 0x00007610ff1b7816 */ /* 0x000fe4000000001b */
[----:B------:R-:W-:Y:S02]  /*4200*/  PRMT R26, RZ, 0x7610, R26 ;  /* 0x00007610ff1a7816 */ /* 0x000fe4000000001a */
[----:B------:R-:W-:Y:S02]  /*4210*/  PRMT R9, RZ, 0x7610, R9 ;  /* 0x00007610ff097816 */ /* 0x000fe40000000009 */
[----:B------:R-:W-:-:S02]  /*4220*/  PRMT R6, RZ, 0x7610, R6 ;  /* 0x00007610ff067816 */ /* 0x000fc40000000006 */
[----:B------:R-:W-:Y:S01]  /*4230*/  PRMT R42, RZ, 0x7610, R42 ;  /* 0x00007610ff2a7816 */ /* 0x000fe2000000002a */
[----:B------:R-:W-:Y:S01]  /*4240*/  IMAD R100, R7, 0x34, RZ ;  /* 0x0000003407647824 */ /* 0x000fe200078e02ff */
[----:B------:R-:W-:Y:S02]  /*4250*/  SHF.R.U64 R102, R146, 0x3, RZ ;  /* 0x0000000392667819 */ /* 0x000fe400000012ff */
[----:B------:R-:W-:Y:S01]  /*4260*/  PRMT R41, RZ, 0x7610, R41 ;  /* 0x00007610ff297816 */ /* 0x000fe20000000029 */
[----:B------:R-:W-:Y:S01]  /*4270*/  IMAD.WIDE R98, R100, 0x2, R2 ;  /* 0x0000000264627825 */ /* 0x000fe200078e0202 */
[----:B------:R-:W-:-:S03]  /*4280*/  PRMT R40, RZ, 0x7610, R40 ;  /* 0x00007610ff287816 */ /* 0x000fc60000000028 */
[----:B------:R-:W-:Y:S01]  /*4290*/  IMAD.WIDE R100, R100, 0x2, R4 ;  /* 0x0000000264647825 */ /* 0x000fe200078e0204 */
[----:B------:R-:W-:-:S03]  /*42a0*/  SHF.R.U32.HI R103, RZ, 0x1, R106 ;  /* 0x00000001ff677819 */ /* 0x000fc6000001166a */
[----:B------:R-:W-:Y:S02]  /*42b0*/  IMAD R104, R7, 0x3c, RZ ;  /* 0x0000003c07687824 */ /* 0x000fe400078e02ff */
[----:B--2---:R-:W-:-:S05]  /*42c0*/  VIADD R67, R43, 0xfffffffb ;  /* 0xfffffffb2b437836 */ /* 0x004fca0000000000 */
[----:B------:R-:W-:Y:S02]  /*42d0*/  ISETP.GE.U32.AND P3, PT, R67, 0x7fffffbc, PT ;  /* 0x7fffffbc4300780c */ /* 0x000fe40003f66070 */
[----:B------:R-:W-:-:S04]  /*42e0*/  SHF.R.U32.HI R67, RZ, 0xc, R106 ;  /* 0x0000000cff437819 */ /* 0x000fc8000001166a */
[----:B------:R-:W-:Y:S01]  /*42f0*/  LOP3.LUT P6, RZ, R67, 0x1, RZ, 0xc0, !PT ;  /* 0x0000000143ff7812 */ /* 0x000fe200078cc0ff */
[----:B------:R-:W-:Y:S02]  /*4300*/  IMAD R67, R7, 0xb, RZ ;  /* 0x0000000b07437824 */ /* 0x000fe400078e02ff */
[----:B------:R-:W-:Y:S02]  /*4310*/  VIADD R66, R43, 0xfffffff3 ;  /* 0xfffffff32b427836 */ /* 0x000fe40000000000 */
[C---:B------:R-:W-:Y:S02]  /*4320*/  IMAD.WIDE R76, R67.reuse, 0x2, R2 ;  /* 0x00000002434c7825 */ /* 0x040fe400078e0202 */
[----:B------:R-:W2:Y:S02]  /*4330*/  @!P3 LDG.E.U16 R12, desc[UR20][R92.64] ;  /* 0x000000145c0cb981 */ /* 0x000ea4000c1e1500 */
[----:B------:R-:W-:Y:S01]  /*4340*/  IMAD.WIDE R74, R67, 0x2, R4 ;  /* 0x00000002434a7825 */ /* 0x000fe200078e0204 */
[----:B------:R-:W-:Y:S01]  /*4350*/  SHF.R.U64 R67, R146, 0x1c, RZ ;  /* 0x0000001c92437819 */ /* 0x000fe200000012ff */
[----:B------:R-:W-:Y:S01]  /*4360*/  STL.64 [R1+0xc8], R76 ;  /* 0x0000c84c01007387 */ /* 0x000fe20000100a00 */
[----:B------:R-:W-:-:S03]  /*4370*/  ISETP.GE.U32.AND P4, PT, R66, 0x7fffffb4, PT ;  /* 0x7fffffb44200780c */ /* 0x000fc60003f86070 */
[----:B------:R0:W2:Y:S01]  /*4380*/  @P6 LDG.E.U16 R160, desc[UR20][R72.64] ;  /* 0x0000001448a06981 */ /* 0x0000a2000c1e1500 */
[----:B------:R-:W-:-:S03]  /*4390*/  SHF.R.U32.HI R66, RZ, 0x4, R106 ;  /* 0x00000004ff427819 */ /* 0x000fc6000001166a */
[----:B------:R-:W2:Y:S01]  /*43a0*/  @P6 LDG.E.U16 R47, desc[UR20][R70.64] ;  /* 0x00000014462f6981 */ /* 0x000ea2000c1e1500 */
[----:B------:R-:W-:-:S03]  /*43b0*/  LOP3.LUT P6, RZ, R67, 0x1, RZ, 0xc0, !PT ;  /* 0x0000000143ff7812 */ /* 0x000fc600078cc0ff */
[----:B------:R-:W-:Y:S04]  /*43c0*/  STL.64 [R1+0xc0], R74 ;  /* 0x0000c04a01007387 */ /* 0x000fe80000100a00 */
[----:B------:R0:W-:Y:S04]  /*43d0*/  STL.64 [R1+0x48], R72 ;  /* 0x0000484801007387 */ /* 0x0001e80000100a00 */
[----:B------:R-:W2:Y:S04]  /*43e0*/  @!P5 LDG.E.U16 R158, desc[UR20][R76.64] ;  /* 0x000000144c9ed981 */ /* 0x000ea8000c1e1500 */
[----:B------:R1:W2:Y:S01]  /*43f0*/  @!P5 LDG.E.U16 R162, desc[UR20][R74.64] ;  /* 0x000000144aa2d981 */ /* 0x0002a2000c1e1500 */
[----:B------:R-:W-:Y:S01]  /*4400*/  LOP3.LUT P5, RZ, R66, 0x1, RZ, 0xc0, !PT ;  /* 0x0000000142ff7812 */ /* 0x000fe200078ac0ff */
[----:B0-----:R-:W-:-:S02]  /*4410*/  IMAD R72, R7, 0x23, RZ ;  /* 0x0000002307487824 */ /* 0x001fc400078e02ff */
[----:B------:R0:W-:Y:S01]  /*4420*/  STL.64 [R1+0x40], R70 ;  /* 0x0000404601007387 */ /* 0x0001e20000100a00 */
[----:B------:R-:W-:-:S03]  /*4430*/  IMAD.WIDE R66, R68, 0x2, R2 ;  /* 0x0000000244427825 */ /* 0x000fc600078e0202 */
[----:B------:R3:W4:Y:S01]  /*4440*/  @!P3 LDG.E.U16 R13, desc[UR20][R90.64] ;  /* 0x000000145a0db981 */ /* 0x000722000c1e1500 */
[----:B-1----:R-:W-:Y:S01]  /*4450*/  SHF.R.U64 R75, R146, 0xc, RZ ;  /* 0x0000000c924b7819 */ /* 0x002fe200000012ff */
[----:B0-----:R-:W-:Y:S01]  /*4460*/  IMAD.WIDE R70, R72, 0x2, R2 ;  /* 0x0000000248467825 */ /* 0x001fe200078e0202 */
[----:B------:R-:W-:-:S03]  /*4470*/  SHF.R.U64 R74, R146, 0x14, RZ ;  /* 0x00000014924a7819 */ /* 0x000fc600000012ff */
[----:B------:R-:W4:Y:S01]  /*4480*/  @P5 LDG.E.U16 R44, desc[UR20][R66.64] ;  /* 0x00000014422c5981 */ /* 0x000f22000c1e1500 */
[----:B------:R-:W-:-:S03]  /*4490*/  IMAD.WIDE R72, R72, 0x2, R4 ;  /* 0x0000000248487825 */ /* 0x000fc600078e0204 */
[----:B------:R-:W4:Y:S01]  /*44a0*/  @P6 LDG.E.U16 R45, desc[UR20][R70.64] ;  /* 0x00000014462d6981 */ /* 0x000f22000c1e1500 */
[----:B------:R-:W-:-:S03]  /*44b0*/  IMAD.WIDE R68, R68, 0x2, R4 ;  /* 0x0000000244447825 */ /* 0x000fc600078e0204 */
[----:B------:R-:W4:Y:S01]  /*44c0*/  @P6 LDG.E.U16 R32, desc[UR20][R72.64] ;  /* 0x0000001448206981 */ /* 0x000f22000c1e1500 */
[----:B------:R-:W-:-:S03]  /*44d0*/  LOP3.LUT P6, RZ, R75, 0x1, RZ, 0xc0, !PT ;  /* 0x000000014bff7812 */ /* 0x000fc600078cc0ff */
[----:B------:R-:W4:Y:S01]  /*44e0*/  @P5 LDG.E.U16 R161, desc[UR20][R68.64] ;  /* 0x0000001444a15981 */ /* 0x000f22000c1e1500 */
[----:B------:R-:W-:Y:S01]  /*44f0*/  LOP3.LUT P5, RZ, R74, 0x1, RZ, 0xc0, !PT ;  /* 0x000000014aff7812 */ /* 0x000fe200078ac0ff */
[----:B------:R-:W-:Y:S02]  /*4500*/  IMAD R76, R7, 0x2b, RZ ;  /* 0x0000002b074c7824 */ /* 0x000fe400078e02ff */
[----:B------:R-:W-:Y:S02]  /*4510*/  VIADD R83, R43, 0xfffffffa ;  /* 0xfffffffa2b537836 */ /* 0x000fe40000000000 */
[----:B------:R-:W-:-:S04]  /*4520*/  IMAD.WIDE R74, R76, 0x2, R2 ;  /* 0x000000024c4a7825 */ /* 0x000fc800078e0202 */
[----:B------:R-:W4:Y:S01]  /*4530*/  @P6 LDG.E.U16 R25, desc[UR20][R78.64] ;  /* 0x000000144e196981 */ /* 0x000f22000c1e1500 */
[----:B------:R-:W-:-:S03]  /*4540*/  IMAD.WIDE R76, R76, 0x2, R4 ;  /* 0x000000024c4c7825 */ /* 0x000fc600078e0204 */
[----:B------:R-:W4:Y:S01]  /*4550*/  @P6 LDG.E.U16 R16, desc[UR20][R80.64] ;  /* 0x0000001450106981 */ /* 0x000f22000c1e1500 */
[----:B------:R-:W-:-:S03]  /*4560*/  LOP3.LUT P6, RZ, R82, 0x1, RZ, 0xc0, !PT ;  /* 0x0000000152ff7812 */ /* 0x000fc600078cc0ff */
[----:B------:R-:W4:Y:S01]  /*4570*/  @P5 LDG.E.U16 R30, desc[UR20][R74.64] ;  /* 0x000000144a1e5981 */ /* 0x000f22000c1e1500 */
[----:B------:R-:W-:-:S03]  /*4580*/  LOP3.LUT P3, RZ, R86, 0x1, RZ, 0xc0, !PT ;  /* 0x0000000156ff7812 */ /* 0x000fc6000786c0ff */
[----:B------:R-:W4:Y:S01]  /*4590*/  @P5 LDG.E.U16 R31, desc[UR20][R76.64] ;  /* 0x000000144c1f5981 */ /* 0x000f22000c1e1500 */
[----:B------:R-:W-:Y:S01]  /*45a0*/  ISETP.GE.U32.AND P5, PT, R83, 0x7fffffbb, PT ;  /* 0x7fffffbb5300780c */ /* 0x000fe20003fa6070 */
[----:B------:R-:W-:-:S04]  /*45b0*/  IMAD.WIDE R82, R84, 0x2, R2 ;  /* 0x0000000254527825 */ /* 0x000fc800078e0202 */
[----:B------:R-:W-:Y:S01]  /*45c0*/  IMAD.WIDE R84, R84, 0x2, R4 ;  /* 0x0000000254547825 */ /* 0x000fe200078e0204 */
[----:B------:R-:W4:Y:S03]  /*45d0*/  @P6 LDG.E.U16 R14, desc[UR20][R82.64] ;  /* 0x00000014520e6981 */ /* 0x000f26000c1e1500 */
[----:B------:R-:W-:Y:S01]  /*45e0*/  VIADD R88, R43, 0xfffffff2 ;  /* 0xfffffff22b587836 */ /* 0x000fe20000000000 */
[----:B------:R-:W4:Y:S01]  /*45f0*/  @P6 LDG.E.U16 R38, desc[UR20][R84.64] ;  /* 0x0000001454266981 */ /* 0x000f22000c1e1500 */
[----:B------:R-:W-:-:S03]  /*4600*/  IMAD R86, R7, 0xc, RZ ;  /* 0x0000000c07567824 */ /* 0x000fc600078e02ff */
[----:B------:R-:W-:Y:S01]  /*4610*/  ISETP.GE.U32.AND P6, PT, R88, 0x7fffffb3, PT ;  /* 0x7fffffb35800780c */ /* 0x000fe20003fc6070 */
[----:B------:R-:W-:-:S04]  /*4620*/  IMAD.WIDE R96, R86, 0x2, R2 ;  /* 0x0000000256607825 */ /* 0x000fc800078e0202 */
[----:B------:R-:W-:Y:S01]  /*4630*/  IMAD.WIDE R94, R86, 0x2, R4 ;  /* 0x00000002565e7825 */ /* 0x000fe200078e0204 */
[----:B------:R0:W-:Y:S03]  /*4640*/  STL.64 [R1+0x138], R92 ;  /* 0x0001385c01007387 */ /* 0x0001e60000100a00 */
[----:B------:R-:W-:Y:S01]  /*4650*/  IMAD R88, R7, 0x14, RZ ;  /* 0x0000001407587824 */ /* 0x000fe200078e02ff */
[----:B------:R3:W-:Y:S01]  /*4660*/  STL.64 [R1+0x130], R90 ;  /* 0x0001305a01007387 */ /* 0x0007e20000100a00 */
[----:B------:R-:W-:-:S03]  /*4670*/  SHF.R.U64 R86, R146, 0x1b, RZ ;  /* 0x0000001b92567819 */ /* 0x000fc600000012ff */
[----:B------:R-:W4:Y:S04]  /*4680*/  @!P4 LDG.E.U16 R10, desc[UR20][R96.64] ;  /* 0x00000014600ac981 */ /* 0x000f28000c1e1500 */
[----:B------:R1:W4:Y:S01]  /*4690*/  @!P4 LDG.E.U16 R11, desc[UR20][R94.64] ;  /* 0x000000145e0bc981 */ /* 0x000322000c1e1500 */
[----:B0-----:R-:W-:Y:S01]  /*46a0*/  IMAD.WIDE R92, R88, 0x2, R2 ;  /* 0x00000002585c7825 */ /* 0x001fe200078e0202 */
[----:B------:R-:W-:-:S03]  /*46b0*/  LOP3.LUT P4, RZ, R87, 0x1, RZ, 0xc0, !PT ;  /* 0x0000000157ff7812 */ /* 0x000fc6000788c0ff */
[----:B---3--:R-:W-:Y:S01]  /*46c0*/  IMAD.WIDE R90, R88, 0x2, R4 ;  /* 0x00000002585a7825 */ /* 0x008fe200078e0204 */
[----:B------:R0:W3:Y:S03]  /*46d0*/  @P3 LDG.E.U16 R8, desc[UR20][R92.64] ;  /* 0x000000145c083981 */ /* 0x0000e6000c1e1500 */
[----:B------:R-:W-:Y:S01]  /*46e0*/  IMAD R88, R7, 0x1c, RZ ;  /* 0x0000001c07587824 */ /* 0x000fe200078e02ff */
[----:B------:R0:W3:Y:S01]  /*46f0*/  @P3 LDG.E.U16 R29, desc[UR20][R90.64] ;  /* 0x000000145a1d3981 */ /* 0x0000e2000c1e1500 */
[----:B------:R-:W-:Y:S02]  /*4700*/  LOP3.LUT P3, RZ, R86, 0x1, RZ, 0xc0, !PT ;  /* 0x0000000156ff7812 */ /* 0x000fe4000786c0ff */
[C---:B------:R-:W-:Y:S01]  /*4710*/  IMAD.WIDE R86, R88.reuse, 0x2, R2 ;  /* 0x0000000258567825 */ /* 0x040fe200078e0202 */
[----:B------:R-:W-:Y:S03]  /*4720*/  STL.64 [R1+0xb8], R96 ;  /* 0x0000b86001007387 */ /* 0x000fe60000100a00 */
[----:B------:R-:W-:Y:S01]  /*4730*/  IMAD.WIDE R88, R88, 0x2, R4 ;  /* 0x0000000258587825 */ /* 0x000fe200078e0204 */
[----:B------:R1:W-:Y:S04]  /*4740*/  STL.64 [R1+0xb0], R94 ;  /* 0x0000b05e01007387 */ /* 0x0003e80000100a00 */
[----:B------:R0:W-:Y:S04]  /*4750*/  STL.64 [R1+0x38], R92 ;  /* 0x0000385c01007387 */ /* 0x0001e80000100a00 */
[----:B------:R0:W-:Y:S01]  /*4760*/  STL.64 [R1+0x30], R90 ;  /* 0x0000305a01007387 */ /* 0x0001e20000100a00 */
[----:B-1----:R-:W-:-:S03]  /*4770*/  SHF.R.U64 R94, R146, 0x13, RZ ;  /* 0x00000013925e7819 */ /* 0x002fc600000012ff */
[----:B------:R-:W3:Y:S01]  /*4780*/  @P4 LDG.E.U16 R28, desc[UR20][R86.64] ;  /* 0x00000014561c4981 */ /* 0x000ee2000c1e1500 */
[----:B0-----:R-:W-:-:S03]  /*4790*/  IMAD R92, R7, 0x24, RZ ;  /* 0x00000024075c7824 */ /* 0x001fc600078e02ff */
[----:B------:R-:W3:Y:S01]  /*47a0*/  @P4 LDG.E.U16 R27, desc[UR20][R88.64] ;  /* 0x00000014581b4981 */ /* 0x000ee2000c1e1500 */
[----:B------:R-:W-:Y:S01]  /*47b0*/  LOP3.LUT P4, RZ, R94, 0x1, RZ, 0xc0, !PT ;  /* 0x000000015eff7812 */ /* 0x000fe2000788c0ff */
[----:B------:R-:W-:Y:S01]  /*47c0*/  IMAD.WIDE R90, R92, 0x2, R2 ;  /* 0x000000025c5a7825 */ /* 0x000fe200078e0202 */
[----:B------:R-:W-:-:S03]  /*47d0*/  SHF.R.U64 R95, R146, 0xb, RZ ;  /* 0x0000000b925f7819 */ /* 0x000fc600000012ff */
[----:B------:R-:W-:Y:S01]  /*47e0*/  IMAD.WIDE R92, R92, 0x2, R4 ;  /* 0x000000025c5c7825 */ /* 0x000fe200078e0204 */
[----:B------:R-:W3:Y:S03]  /*47f0*/  @P3 LDG.E.U16 R26, desc[UR20][R90.64] ;  /* 0x000000145a1a3981 */ /* 0x000ee6000c1e1500 */
[----:B------:R-:W-:Y:S01]  /*4800*/  IMAD R96, R7, 0x2c, RZ ;  /* 0x0000002c07607824 */ /* 0x000fe200078e02ff */
[----:B------:R-:W3:Y:S01]  /*4810*/  @P3 LDG.E.U16 R9, desc[UR20][R92.64] ;  /* 0x000000145c093981 */ /* 0x000ee2000c1e1500 */
[----:B------:R-:W-:Y:S02]  /*4820*/  LOP3.LUT P3, RZ, R95, 0x1, RZ, 0xc0, !PT ;  /* 0x000000015fff7812 */ /* 0x000fe4000786c0ff */
[----:B------:R-:W-:-:S04]  /*4830*/  IMAD.WIDE R94, R96, 0x2, R2 ;  /* 0x00000002605e7825 */ /* 0x000fc800078e0202 */
[----:B------:R-:W-:Y:S01]  /*4840*/  IMAD.WIDE R96, R96, 0x2, R4 ;  /* 0x0000000260607825 */ /* 0x000fe200078e0204 */
[----:B------:R-:W3:Y:S04]  /*4850*/  @P4 LDG.E.U16 R6, desc[UR20][R94.64] ;  /* 0x000000145e064981 */ /* 0x000ee8000c1e1500 */
[----:B------:R-:W3:Y:S01]  /*4860*/  @P4 LDG.E.U16 R42, desc[UR20][R96.64] ;  /* 0x00000014602a4981 */ /* 0x000ee2000c1e1500 */
[----:B------:R-:W-:-:S03]  /*4870*/  LOP3.LUT P4, RZ, R102, 0x1, RZ, 0xc0, !PT ;  /* 0x0000000166ff7812 */ /* 0x000fc6000788c0ff */
[----:B------:R-:W3:Y:S01]  /*4880*/  @P3 LDG.E.U16 R41, desc[UR20][R98.64] ;  /* 0x0000001462293981 */ /* 0x000ee2000c1e1500 */
[----:B------:R-:W-:-:S03]  /*4890*/  PRMT R39, RZ, 0x7610, R39 ;  /* 0x00007610ff277816 */ /* 0x000fc60000000027 */
[----:B------:R-:W3:Y:S01]  /*48a0*/  @P3 LDG.E.U16 R40, desc[UR20][R100.64] ;  /* 0x0000001464283981 */ /* 0x000ee2000c1e1500 */
[----:B------:R-:W-:Y:S01]  /*48b0*/  LOP3.LUT P3, RZ, R103, 0x1, RZ, 0xc0, !PT ;  /* 0x0000000167ff7812 */ /* 0x000fe2000786c0ff */
[----:B------:R-:W-:Y:S01]  /*48c0*/  IMAD.WIDE R102, R104, 0x2, R2 ;  /* 0x0000000268667825 */ /* 0x000fe200078e0202 */
[----:B------:R-:W-:-:S03]  /*48d0*/  PRMT R20, RZ, 0x7610, R20 ;  /* 0x00007610ff147816 */ /* 0x000fc60000000014 */
[----:B------:R-:W-:Y:S01]  /*48e0*/  IMAD.WIDE R104, R104, 0x2, R4 ;  /* 0x0000000268687825 */ /* 0x000fe200078e0204 */
[----:B------:R-:W-:Y:S01]  /*48f0*/  SHF.R.U32.HI R154, RZ, 0x2, R106 ;  /* 0x00000002ff9a7819 */ /* 0x000fe2000001166a */
[----:B------:R-:W3:Y:S02]  /*4900*/  @P4 LDG.E.U16 R39, desc[UR20][R102.64] ;  /* 0x0000001466274981 */ /* 0x000ee4000c1e1500 */
[----:B------:R-:W-:Y:S01]  /*4910*/  IMAD R155, R7, 0x5, RZ ;  /* 0x00000005079b7824 */ /* 0x000fe200078e02ff */
[----:B------:R-:W-:Y:S01]  /*4920*/  PRMT R37, RZ, 0x7610, R37 ;  /* 0x00007610ff257816 */ /* 0x000fe20000000025 */
[----:B------:R-:W3:Y:S01]  /*4930*/  @P4 LDG.E.U16 R20, desc[UR20][R104.64] ;  /* 0x0000001468144981 */ /* 0x000ee2000c1e1500 */
[----:B------:R-:W-:Y:S01]  /*4940*/  PRMT R36, RZ, 0x7610, R36 ;  /* 0x00007610ff247816 */ /* 0x000fe20000000024 */
[----:B------:R-:W-:Y:S01]  /*4950*/  IMAD.WIDE R164, R155, 0x2, R2 ;  /* 0x000000029ba47825 */ /* 0x000fe200078e0202 */
[----:B------:R-:W-:-:S03]  /*4960*/  LOP3.LUT P4, RZ, R154, 0x1, RZ, 0xc0, !PT ;  /* 0x000000019aff7812 */ /* 0x000fc6000788c0ff */
[----:B------:R-:W-:Y:S01]  /*4970*/  IMAD.WIDE R110, R155, 0x2, R4 ;  /* 0x000000029b6e7825 */ /* 0x000fe200078e0204 */
[----:B------:R-:W-:Y:S01]  /*4980*/  SHF.R.U32.HI R154, RZ, 0xa, R106 ;  /* 0x0000000aff9a7819 */ /* 0x000fe2000001166a */
[----:B------:R0:W3:Y:S02]  /*4990*/  @!P5 LDG.E.U16 R37, desc[UR20][R164.64] ;  /* 0x00000014a425d981 */ /* 0x0000e4000c1e1500 */
[C---:B------:R-:W-:Y:S02]  /*49a0*/  IMAD R155, R7.reuse, 0xd, RZ ;  /* 0x0000000d079b7824 */ /* 0x040fe400078e02ff */
[----:B------:R1:W3:Y:S01]  /*49b0*/  @!P5 LDG.E.U16 R36, desc[UR20][R110.64] ;  /* 0x000000146e24d981 */ /* 0x0002e2000c1e1500 */
[----:B------:R-:W-:Y:S02]  /*49c0*/  LOP3.LUT P5, RZ, R154, 0x1, RZ, 0xc0, !PT ;  /* 0x000000019aff7812 */ /* 0x000fe400078ac0ff */
[----:B------:R-:W-:Y:S01]  /*49d0*/  PRMT R34, RZ, 0x7610, R34 ;  /* 0x00007610ff227816 */ /* 0x000fe20000000022 */
[----:B------:R0:W-:Y:S01]  /*49e0*/  STL.64 [R1+0x128], R164 ;  /* 0x000128a401007387 */ /* 0x0001e20000100a00 */
[----:B------:R-:W-:-:S03]  /*49f0*/  IMAD R154, R7, 0x15, RZ ;  /* 0x00000015079a7824 */ /* 0x000fc600078e02ff */
[----:B------:R1:W-:Y:S01]  /*4a00*/  STL.64 [R1+0x120], R110 ;  /* 0x0001206e01007387 */ /* 0x0003e20000100a00 */
[----:B------:R-:W-:Y:S01]  /*4a10*/  PRMT R33, RZ, 0x7610, R33 ;  /* 0x00007610ff217816 */ /* 0x000fe20000000021 */
[----:B0-----:R-:W-:-:S04]  /*4a20*/  IMAD.WIDE R164, R155, 0x2, R2 ;  /* 0x000000029ba47825 */ /* 0x001fc800078e0202 */
[----:B-1----:R-:W-:Y:S01]  /*4a30*/  IMAD.WIDE R110, R155, 0x2, R4 ;  /* 0x000000029b6e7825 */ /* 0x002fe200078e0204 */
[----:B------:R-:W-:Y:S04]  /*4a40*/  STL.64 [R1+0xa8], R164 ;  /* 0x0000a8a401007387 */ /* 0x000fe80000100a00 */
[----:B------:R0:W-:Y:S04]  /*4a50*/  STL.64 [R1+0xa0], R110 ;  /* 0x0000a06e01007387 */ /* 0x0001e80000100a00 */
[----:B------:R0:W3:Y:S02]  /*4a60*/  @!P6 LDG.E.U16 R34, desc[UR20][R110.64] ;  /* 0x000000146e22e981 */ /* 0x0000e4000c1e1500 */
[----:B0-----:R-:W-:-:S05]  /*4a70*/  IMAD.WIDE R110, R154, 0x2, R2 ;  /* 0x000000029a6e7825 */ /* 0x001fca00078e0202 */
[----:B------:R0:W-:Y:S04]  /*4a80*/  STL.64 [R1+0x28], R110 ;  /* 0x0000286e01007387 */ /* 0x0001e80000100a00 */
[----:B------:R-:W3:Y:S04]  /*4a90*/  @P5 LDG.E.U16 R33, desc[UR20][R110.64] ;  /* 0x000000146e215981 */ /* 0x000ee8000c1e1500 */
[----:B0-----:R-:W3:Y:S01]  /*4aa0*/  LDL.LU.64 R110, [R1+0x738] ;  /* 0x00073800016e7983 */ /* 0x001ee20000300a00 */
[----:B------:R-:W-:Y:S02]  /*4ab0*/  PRMT R35, RZ, 0x7610, R35 ;  /* 0x00007610ff237816 */ /* 0x000fe40000000023 */
[----:B------:R-:W-:-:S04]  /*4ac0*/  PRMT R24, RZ, 0x7610, R24 ;  /* 0x00007610ff187816 */ /* 0x000fc80000000018 */
[----:B------:R0:W3:Y:S01]  /*4ad0*/  @!P6 LDG.E.U16 R35, desc[UR20][R164.64] ;  /* 0x00000014a423e981 */ /* 0x0000e2000c1e1500 */
[----:B------:R-:W-:-:S04]  /*4ae0*/  @!UP1 UIADD3 UR4, UPT, UPT, -UR5, 0x100000, URZ ;  /* 0x0010000005049890 */ /* 0x000fc8000fffe1ff */
[----:B------:R-:W-:Y:S02]  /*4af0*/  @!UP1 USHF.L.U32 UR5, UR4, 0xb, URZ ;  /* 0x0000000b04059899 */ /* 0x000fe400080006ff */
[----:B------:R-:W-:Y:S01]  /*4b00*/  @!UP1 USHF.L.U32 UR4, UR4, 0x1, URZ ;  /* 0x0000000104049899 */ /* 0x000fe200080006ff */
[----:B0-----:R-:W-:-:S05]  /*4b10*/  IMAD.WIDE R164, R154, 0x2, R4 ;  /* 0x000000029aa47825 */ /* 0x001fca00078e0204 */
[----:B------:R0:W-:Y:S04]  /*4b20*/  STL.64 [R1+0x20], R164 ;  /* 0x000020a401007387 */ /* 0x0001e80000100a00 */
[----:B------:R1:W3:Y:S01]  /*4b30*/  @P5 LDG.E.U16 R24, desc[UR20][R164.64] ;  /* 0x00000014a4185981 */ /* 0x0002e2000c1e1500 */
[--C-:B------:R-:W-:Y:S01]  /*4b40*/  SHF.R.U32.HI R19, RZ, 0x8, R106.reuse ;  /* 0x00000008ff137819 */ /* 0x100fe2000001166a */
[----:B------:R-:W-:Y:S02]  /*4b50*/  VOTEU.ALL UP1, P0 ;  /* 0x0000000000ff7886 */ /* 0x000fe40000020000 */
[----:B0-----:R-:W1:Y:S01]  /*4b60*/  LDL.LU.64 R164, [R1+0x730] ;  /* 0x0007300001a47983 */ /* 0x001e620000300a00 */
[----:B------:R-:W-:Y:S02]  /*4b70*/  SHF.R.U32.HI R106, RZ, 0x9, R106 ;  /* 0x00000009ff6a7819 */ /* 0x000fe4000001166a */
[----:B------:R0:W1:Y:S02]  /*4b80*/  @!UP1 SYNCS.EXCH.64 URZ, [UR7+0x12008], UR4 ;  /* 0x0120080407ff95b2 */ /* 0x0000640008000100 */
[----:B------:R-:W-:Y:S01]  /*4b90*/  LOP3.LUT P5, RZ, R106, 0x1, RZ, 0xc0, !PT ;  /* 0x000000016aff7812 */ /* 0x000fe200078ac0ff */
[----:B------:R0:W-:Y:S01]  /*4ba0*/  STS.U16 [R0+UR7+0x800], R108 ;  /* 0x0008006c00007988 */ /* 0x0001e20008000407 */
[----:B------:R-:W-:-:S02]  /*4bb0*/  PRMT R23, RZ, 0x7610, R23 ;  /* 0x00007610ff177816 */ /* 0x000fc40000000017 */
[----:B------:R-:W-:Y:S01]  /*4bc0*/  PRMT R22, RZ, 0x7610, R22 ;  /* 0x00007610ff167816 */ /* 0x000fe20000000016 */
[----:B------:R-:W-:Y:S01]  /*4bd0*/  STS.U16 [R0+UR7+0x4800], R107 ;  /* 0x0048006b00007988 */ /* 0x000fe20008000407 */
[----:B------:R-:W-:Y:S02]  /*4be0*/  PRMT R21, RZ, 0x7610, R21 ;  /* 0x00007610ff157816 */ /* 0x000fe40000000015 */
[----:B------:R-:W-:Y:S01]  /*4bf0*/  PRMT R15, RZ, 0x7610, R15 ;  /* 0x00007610ff0f7816 */ /* 0x000fe2000000000f */
[----:B0-----:R-:W0:Y:S01]  /*4c00*/  LDCU UR4, c[0x0][0x3b0] ;  /* 0x00007600ff0477ac */ /* 0x001e220008000800 */
[----:B------:R-:W-:Y:S01]  /*4c10*/  IMAD R108, R7, 0x1d, RZ ;  /* 0x0000001d076c7824 */ /* 0x000fe200078e02ff */
[----:B------:R-:W-:Y:S01]  /*4c20*/  STS.U16 [R0+UR7+0x4400], R109 ;  /* 0x0044006d00007988 */ /* 0x000fe20008000407 */
[----:B--2---:R-:W-:-:S03]  /*4c30*/  IMAD.MOV.U32 R106, RZ, RZ, R162 ;  /* 0x000000ffff6a7224 */ /* 0x004fc600078e00a2 */
[----:B------:R-:W2:Y:S04]  /*4c40*/  LDL.LU R162, [R1+0x72c] ;  /* 0x00072c0001a27983 */ /* 0x000ea80000300800 */
[----:B------:R4:W-:Y:S04]  /*4c50*/  STS.U16 [R0+UR7], R112 ;  /* 0x0000007000007988 */ /* 0x0009e80008000407 */
[----:B------:R0:W-:Y:S04]  /*4c60*/  STS.U16 [R0+UR7+0x5000], R115 ;  /* 0x0050007300007988 */ /* 0x0001e80008000407 */
[----:B------:R-:W-:Y:S04]  /*4c70*/  STS.U16 [R0+UR7+0x4c00], R117 ;  /* 0x004c007500007988 */ /* 0x000fe80008000407 */
[----:B------:R-:W-:Y:S04]  /*4c80*/  STS.U16 [R0+UR7+0x1000], R116 ;  /* 0x0010007400007988 */ /* 0x000fe80008000407 */
[----:B------:R-:W-:Y:S01]  /*4c90*/  STS.U16 [R0+UR7+0x5400], R113 ;  /* 0x0054007100007988 */ /* 0x000fe20008000407 */
[----:B----4-:R-:W-:-:S03]  /*4ca0*/  IMAD.MOV.U32 R112, RZ, RZ, R161 ;  /* 0x000000ffff707224 */ /* 0x010fc600078e00a1 */
[----:B------:R-:W4:Y:S01]  /*4cb0*/  LDL.LU R161, [R1+0x728] ;  /* 0x0007280001a17983 */ /* 0x000f220000300800 */
[----:B0-----:R-:W-:Y:S02]  /*4cc0*/  IMAD.MOV.U32 R115, RZ, RZ, R112 ;  /* 0x000000ffff737224 */ /* 0x001fe400078e0070 */
[----:B------:R-:W-:Y:S01]  /*4cd0*/  IMAD R112, R7, 0x25, RZ ;  /* 0x0000002507707824 */ /* 0x000fe200078e02ff */
[----:B------:R0:W-:Y:S04]  /*4ce0*/  STS.U16 [R0+UR7+0x1400], R114 ;  /* 0x0014007200007988 */ /* 0x0001e80008000407 */
[----:B------:R0:W-:Y:S02]  /*4cf0*/  STS.U16 [R0+UR7+0xc00], R118 ;  /* 0x000c007600007988 */ /* 0x0001e40008000407 */
[----:B0-----:R-:W-:Y:S01]  /*4d00*/  SHF.R.U64 R114, R146, 0x12, RZ ;  /* 0x0000001292727819 */ /* 0x001fe200000012ff */
[----:B------:R-:W-:Y:S01]  /*4d10*/  IMAD.MOV.U32 R118, RZ, RZ, R159 ;  /* 0x000000ffff767224 */ /* 0x000fe200078e009f */
[----:B---3--:R0:W-:Y:S04]  /*4d20*/  STS.U16 [R0+UR7+0x4000], R111 ;  /* 0x0040006f00007988 */ /* 0x0081e80008000407 */
[----:B------:R3:W-:Y:S01]  /*4d30*/  STS.U16 [R0+UR7+0x400], R110 ;  /* 0x0004006e00007988 */ /* 0x0007e20008000407 */
[----:B0-----:R-:W-:-:S02]  /*4d40*/  IMAD.MOV.U32 R111, RZ, RZ, R106 ;  /* 0x000000ffff6f7224 */ /* 0x001fc400078e006a */
[----:B------:R-:W-:Y:S01]  /*4d50*/  IMAD.WIDE R106, R108, 0x2, R2 ;  /* 0x000000026c6a7825 */ /* 0x000fe200078e0202 */
[----:B---3--:R-:W-:-:S03]  /*4d60*/  SHF.R.U64 R110, R146, 0x1a, RZ ;  /* 0x0000001a926e7819 */ /* 0x008fc600000012ff */
[----:B------:R-:W-:Y:S01]  /*4d70*/  IMAD.WIDE R108, R108, 0x2, R4 ;  /* 0x000000026c6c7825 */ /* 0x000fe200078e0204 */
[----:B------:R-:W3:Y:S04]  /*4d80*/  @P4 LDG.E.U16 R23, desc[UR20][R106.64] ;  /* 0x000000146a174981 */ /* 0x000ee8000c1e1500 */
[----:B------:R-:W3:Y:S01]  /*4d90*/  @P4 LDG.E.U16 R22, desc[UR20][R108.64] ;  /* 0x000000146c164981 */ /* 0x000ee2000c1e1500 */
[----:B------:R-:W-:Y:S01]  /*4da0*/  LOP3.LUT P4, RZ, R110, 0x1, RZ, 0xc0, !PT ;  /* 0x000000016eff7812 */ /* 0x000fe2000788c0ff */
[----:B------:R-:W-:Y:S02]  /*4db0*/  IMAD.MOV.U32 R110, RZ, RZ, R160 ;  /* 0x000000ffff6e7224 */ /* 0x000fe400078e00a0 */
[----:B------:R-:W3:Y:S01]  /*4dc0*/  LDL.LU R160, [R1+0x724] ;  /* 0x0007240001a07983 */ /* 0x000ee20000300800 */
[----:B------:R-:W-:-:S02]  /*4dd0*/  IMAD.MOV.U32 R116, RZ, RZ, R111 ;  /* 0x000000ffff747224 */ /* 0x000fc400078e006f */
[----:B------:R-:W-:Y:S01]  /*4de0*/  IMAD.MOV.U32 R117, RZ, RZ, R110 ;  /* 0x000000ffff757224 */ /* 0x000fe200078e006e */
[----:B------:R-:W3:Y:S01]  /*4df0*/  LDL.LU R159, [R1+0x720] ;  /* 0x00072000019f7983 */ /* 0x000ee20000300800 */
[----:B------:R-:W-:-:S04]  /*4e00*/  IMAD.WIDE R110, R112, 0x2, R2 ;  /* 0x00000002706e7825 */ /* 0x000fc800078e0202 */
[----:B------:R-:W-:Y:S01]  /*4e10*/  IMAD.WIDE R112, R112, 0x2, R4 ;  /* 0x0000000270707825 */ /* 0x000fe200078e0204 */
[----:B------:R-:W3:Y:S04]  /*4e20*/  @P4 LDG.E.U16 R21, desc[UR20][R110.64] ;  /* 0x000000146e154981 */ /* 0x000ee8000c1e1500 */
[----:B------:R-:W3:Y:S01]  /*4e30*/  @P4 LDG.E.U16 R15, desc[UR20][R112.64] ;  /* 0x00000014700f4981 */ /* 0x000ee2000c1e1500 */
[----:B------:R-:W-:Y:S01]  /*4e40*/  LOP3.LUT P4, RZ, R114, 0x1, RZ, 0xc0, !PT ;  /* 0x0000000172ff7812 */ /* 0x000fe2000788c0ff */
[----:B------:R-:W-:Y:S02]  /*4e50*/  IMAD.MOV.U32 R114, RZ, RZ, R158 ;  /* 0x000000ffff727224 */ /* 0x000fe400078e009e */
[----:B------:R-:W3:Y:S04]  /*4e60*/  LDL.LU R158, [R1+0x71c] ;  /* 0x00071c00019e7983 */ /* 0x000ee80000300800 */
[----:B------:R0:W-:Y:S04]  /*4e70*/  STS.U16 [R0+UR7+0x1800], R122 ;  /* 0x0018007a00007988 */ /* 0x0001e80008000407 */
[----:B------:R-:W-:Y:S01]  /*4e80*/  STS.U16 [R0+UR7+0x5800], R121 ;  /* 0x0058007900007988 */ /* 0x000fe20008000407 */
[----:B0-----:R-:W-:Y:S01]  /*4e90*/  IMAD.MOV.U32 R122, RZ, RZ, R115 ;  /* 0x000000ffff7a7224 */ /* 0x001fe200078e0073 */
[----:B------:R-:W-:-:S02]  /*4ea0*/  LOP3.LUT R115, R0, 0x10, RZ, 0x3c, !PT ;  /* 0x0000001000737812 */ /* 0x000fc400078e3cff */
[----:B------:R0:W-:Y:S04]  /*4eb0*/  STS.U16 [R0+UR7+0x1c00], R120 ;  /* 0x001c007800007988 */ /* 0x0001e80008000407 */
[----:B------:R-:W-:Y:S04]  /*4ec0*/  STS.U16 [R0+UR7+0x5c00], R119 ;  /* 0x005c007700007988 */ /* 0x000fe80008000407 */
[----:B------:R1:W-:Y:S01]  /*4ed0*/  STS.U16 [R115+UR7+0x80], R125 ;  /* 0x0000807d73007988 */ /* 0x0003e20008000407 */
[----:B0-----:R-:W-:Y:S02]  /*4ee0*/  IMAD.MOV.U32 R120, RZ, RZ, R116 ;  /* 0x000000ffff787224 */ /* 0x001fe400078e0074 */
[----:B------:R-:W-:Y:S01]  /*4ef0*/  IMAD R116, R7, 0x2d, RZ ;  /* 0x0000002d07747824 */ /* 0x000fe200078e02ff */
[----:B-1----:R-:W-:Y:S01]  /*4f00*/  LOP3.LUT R125, R0, 0x10, RZ, 0x3c, !PT ;  /* 0x00000010007d7812 */ /* 0x002fe200078e3cff */
[----:B------:R-:W-:Y:S01]  /*4f10*/  IMAD.MOV.U32 R121, RZ, RZ, R114 ;  /* 0x000000ffff797224 */ /* 0x000fe200078e0072 */
[----:B------:R-:W-:Y:S01]  /*4f20*/  PRMT R165, RZ, 0x7610, R165 ;  /* 0x00007610ffa57816 */ /* 0x000fe200000000a5 */
[----:B------:R-:W-:Y:S01]  /*4f30*/  IMAD.WIDE R114, R116, 0x2, R2 ;  /* 0x0000000274727825 */ /* 0x000fe200078e0202 */
[----:B------:R-:W-:Y:S01]  /*4f40*/  PRMT R164, RZ, 0x7610, R164 ;  /* 0x00007610ffa47816 */ /* 0x000fe200000000a4 */
[----:B------:R0:W-:Y:S04]  /*4f50*/  STS.U16 [R125+UR7+0x4080], R124 ;  /* 0x0040807c7d007988 */ /* 0x0001e80008000407 */
[----:B------:R1:W-:Y:S04]  /*4f60*/  STS.U16 [R125+UR7+0x480], R123 ;  /* 0x0004807b7d007988 */ /* 0x0003e80008000407 */
[----:B------:R-:W3:Y:S01]  /*4f70*/  @P4 LDG.E.U16 R165, desc[UR20][R114.64] ;  /* 0x0000001472a54981 */ /* 0x000ee2000c1e1500 */
[----:B0-----:R-:W-:-:S02]  /*4f80*/  IMAD.MOV.U32 R124, RZ, RZ, R117 ;  /* 0x000000ffff7c7224 */ /* 0x001fc400078e0075 */
[----:B------:R-:W-:-:S04]  /*4f90*/  IMAD.WIDE R116, R116, 0x2, R4 ;  /* 0x0000000274747825 */ /* 0x000fc800078e0204 */
[----:B-1----:R-:W-:Y:S01]  /*4fa0*/  IMAD.MOV.U32 R123, RZ, RZ, R118 ;  /* 0x000000ffff7b7224 */ /* 0x002fe200078e0076 */
[----:B------:R-:W-:Y:S01]  /*4fb0*/  SHF.R.U64 R118, R146, 0xa, RZ ;  /* 0x0000000a92767819 */ /* 0x000fe200000012ff */
[----:B------:R-:W3:Y:S03]  /*4fc0*/  @P4 LDG.E.U16 R164, desc[UR20][R116.64] ;  /* 0x0000001474a44981 */ /* 0x000ee6000c1e1500 */
[----:B------:R-:W-:Y:S01]  /*4fd0*/  LOP3.LUT P4, RZ, R118, 0x1, RZ, 0xc0, !PT ;  /* 0x0000000176ff7812 */ /* 0x000fe2000788c0ff */
[----:B------:R-:W-:Y:S04]  /*4fe0*/  STS.U16 [R125+UR7+0x4480], R131 ;  /* 0x004480837d007988 */ /* 0x000fe80008000407 */
[----:B------:R-:W-:Y:S04]  /*4ff0*/  STS.U16 [R125+UR7+0x880], R130 ;  /* 0x000880827d007988 */ /* 0x000fe80008000407 */
[----:B------:R0:W-:Y:S01]  /*5000*/  STS.U16 [R125+UR7+0x4880], R129 ;  /* 0x004880817d007988 */ /* 0x0001e20008000407 */
[----:B------:R-:W-:-:S03]  /*5010*/  PRMT R163, RZ, 0x7610, R163 ;  /* 0x00007610ffa37816 */ /* 0x000fc600000000a3 */
[----:B------:R-:W-:Y:S01]  /*5020*/  STS.U16 [R125+UR7+0xc80], R128 ;  /* 0x000c80807d007988 */ /* 0x000fe20008000407 */
[----:B--2---:R-:W-:Y:S01]  /*5030*/  PRMT R162, RZ, 0x7610, R162 ;  /* 0x00007610ffa27816 */ /* 0x004fe200000000a2 */
[----:B0-----:R-:W-:Y:S02]  /*5040*/  IMAD.MOV.U32 R129, RZ, RZ, R120 ;  /* 0x000000ffff817224 */ /* 0x001fe400078e0078 */
[----:B------:R-:W-:Y:S01]  /*5050*/  IMAD R120, R7, 0x35, RZ ;  /* 0x0000003507787824 */ /* 0x000fe200078e02ff */
[----:B------:R0:W-:Y:S01]  /*5060*/  STS.U16 [R125+UR7+0x4c80], R127 ;  /* 0x004c807f7d007988 */ /* 0x0001e20008000407 */
[----:B------:R-:W-:Y:S02]  /*5070*/  IMAD.MOV.U32 R130, RZ, RZ, R122 ;  /* 0x000000ffff827224 */ /* 0x000fe400078e007a */
[----:B------:R-:W-:Y:S01]  /*5080*/  IMAD.WIDE R118, R120, 0x2, R2 ;  /* 0x0000000278767825 */ /* 0x000fe200078e0202 */
[----:B------:R-:W-:-:S03]  /*5090*/  SHF.R.U64 R122, R146, 0x2, RZ ;  /* 0x00000002927a7819 */ /* 0x000fc600000012ff */
[----:B0-----:R-:W-:Y:S01]  /*50a0*/  IMAD.MOV.U32 R127, RZ, RZ, R121 ;  /* 0x000000ffff7f7224 */ /* 0x001fe200078e0079 */
[----:B------:R-:W2:Y:S01]  /*50b0*/  @P4 LDG.E.U16 R163, desc[UR20][R118.64] ;  /* 0x0000001476a34981 */ /* 0x000ea2000c1e1500 */
[----:B------:R-:W-:-:S03]  /*50c0*/  IMAD.WIDE R120, R120, 0x2, R4 ;  /* 0x0000000278787825 */ /* 0x000fc600078e0204 */
[----:B------:R-:W-:Y:S01]  /*50d0*/  STS.U16 [R125+UR7+0x1080], R126 ;  /* 0x0010807e7d007988 */ /* 0x000fe20008000407 */
[----:B------:R-:W-:-:S03]  /*50e0*/  IMAD.MOV.U32 R131, RZ, RZ, R124 ;  /* 0x000000ffff837224 */ /* 0x000fc600078e007c */
[----:B------:R-:W2:Y:S01]  /*50f0*/  @P4 LDG.E.U16 R162, desc[UR20][R120.64] ;  /* 0x0000001478a24981 */ /* 0x000ea2000c1e1500 */
[----:B------:R-:W-:Y:S01]  /*5100*/  LOP3.LUT P4, RZ, R122, 0x1, RZ, 0xc0, !PT ;  /* 0x000000017aff7812 */ /* 0x000fe2000788c0ff */
[----:B------:R-:W-:Y:S02]  /*5110*/  IMAD R124, R7, 0x3d, RZ ;  /* 0x0000003d077c7824 */ /* 0x000fe400078e02ff */
[----:B------:R0:W-:Y:S04]  /*5120*/  STS.U16 [R125+UR7+0x5080], R138 ;  /* 0x0050808a7d007988 */ /* 0x0001e80008000407 */
[----:B------:R-:W-:Y:S04]  /*5130*/  STS.U16 [R125+UR7+0x1480], R137 ;  /* 0x001480897d007988 */ /* 0x000fe80008000407 */
[----:B------:R-:W-:Y:S01]  /*5140*/  STS.U16 [R125+UR7+0x5480], R136 ;  /* 0x005480887d007988 */ /* 0x000fe20008000407 */
[----:B----4-:R-:W-:Y:S01]  /*5150*/  PRMT R161, RZ, 0x7610, R161 ;  /* 0x00007610ffa17816 */ /* 0x010fe200000000a1 */
[----:B0-----:R-:W-:-:S02]  /*5160*/  IMAD.MOV.U32 R138, RZ, RZ, R123 ;  /* 0x000000ffff8a7224 */ /* 0x001fc400078e007b */
[----:B------:R-:W-:Y:S01]  /*5170*/  STS.U16 [R125+UR7+0x1880], R135 ;  /* 0x001880877d007988 */ /* 0x000fe20008000407 */
[----:B------:R-:W-:-:S03]  /*5180*/  IMAD.WIDE R122, R124, 0x2, R2 ;  /* 0x000000027c7a7825 */ /* 0x000fc600078e0202 */
[----:B------:R-:W-:Y:S01]  /*5190*/  STS.U16 [R125+UR7+0x5880], R134 ;  /* 0x005880867d007988 */ /* 0x000fe20008000407 */
[----:B------:R-:W-:-:S03]  /*51a0*/  VIADD R126, R43, 0xfffffff9 ;  /* 0xfffffff92b7e7836 */ /* 0x000fc60000000000 */
[----:B------:R-:W-:Y:S04]  /*51b0*/  STS.U16 [R125+UR7+0x1c80], R133 ;  /* 0x001c80857d007988 */ /* 0x000fe80008000407 */
[----:B------:R0:W-:Y:S04]  /*51c0*/  STS.U16 [R125+UR7+0x5c80], R132 ;  /* 0x005c80847d007988 */ /* 0x0001e80008000407 */
[----:B------:R-:W4:Y:S01]  /*51d0*/  @P4 LDG.E.U16 R161, desc[UR20][R122.64] ;  /* 0x000000147aa14981 */ /* 0x000f22000c1e1500 */
[----:B0-----:R-:W-:Y:S01]  /*51e0*/  IMAD.WIDE R124, R124, 0x2, R4 ;  /* 0x000000027c7c7825 */ /* 0x001fe200078e0204 */
[----:B------:R-:W-:-:S02]  /*51f0*/  LOP3.LUT R128, R0, 0x20, RZ, 0x3c, !PT ;  /* 0x0000002000807812 */ /* 0x000fc400078e3cff */
[----:B------:R-:W-:-:S03]  /*5200*/  PRMT R155, RZ, 0x7610, R155 ;  /* 0x00007610ff9b7816 */ /* 0x000fc6000000009b */
[----:B------:R-:W-:Y:S01]  /*5210*/  STS.U16 [R128+UR7+0x100], R144 ;  /* 0x0001009080007988 */ /* 0x000fe20008000407 */
[----:B------:R-:W-:-:S03]  /*5220*/  PRMT R154, RZ, 0x7610, R154 ;  /* 0x00007610ff9a7816 */ /* 0x000fc6000000009a */
[----:B------:R-:W-:Y:S04]  /*5230*/  STS.U16 [R128+UR7+0x4100], R143 ;  /* 0x0041008f80007988 */ /* 0x000fe80008000407 */
[----:B------:R0:W-:Y:S04]  /*5240*/  STS.U16 [R128+UR7+0x500], R142 ;  /* 0x0005008e80007988 */ /* 0x0001e80008000407 */
[----:B------:R-:W-:Y:S04]  /*5250*/  STS.U16 [R128+UR7+0x4500], R141 ;  /* 0x0045008d80007988 */ /* 0x000fe80008000407 */
[----:B------:R-:W-:Y:S04]  /*5260*/  STS.U16 [R128+UR7+0x900], R140 ;  /* 0x0009008c80007988 */ /* 0x000fe80008000407 */
[----:B------:R-:W-:Y:S04]  /*5270*/  STS.U16 [R128+UR7+0x4900], R139 ;  /* 0x0049008b80007988 */ /* 0x000fe80008000407 */
[----:B------:R-:W-:Y:S04]  /*5280*/  STS.U16 [R128+UR7+0xd00], R151 ;  /* 0x000d009780007988 */ /* 0x000fe80008000407 */
[----:B------:R-:W-:Y:S01]  /*5290*/  STS.U16 [R128+UR7+0x4d00], R150 ;  /* 0x004d009680007988 */ /* 0x000fe20008000407 */
[----:B0-----:R-:W-:-:S03]  /*52a0*/  LOP3.LUT R142, R0, 0x30, RZ, 0x3c, !PT ;  /* 0x00000030008e7812 */ /* 0x001fc600078e3cff */
[----:B------:R-:W-:Y:S04]  /*52b0*/  STS.U16 [R128+UR7+0x1100], R149 ;  /* 0x0011009580007988 */ /* 0x000fe80008000407 */
[----:B------:R-:W-:Y:S04]  /*52c0*/  STS.U16 [R128+UR7+0x5100], R148 ;  /* 0x0051009480007988 */ /* 0x000fe80008000407 */
[----:B------:R-:W-:Y:S04]  /*52d0*/  STS.U16 [R128+UR7+0x1500], R147 ;  /* 0x0015009380007988 */ /* 0x000fe80008000407 */
[----:B------:R-:W-:Y:S01]  /*52e0*/  STS.U16 [R128+UR7+0x5500], R145 ;  /* 0x0055009180007988 */ /* 0x000fe20008000407 */
[----:B------:R-:W-:-:S03]  /*52f0*/  IMAD.MOV.U32 R143, RZ, RZ, R131 ;  /* 0x000000ffff8f7224 */ /* 0x000fc600078e0083 */
[----:B------:R-:W-:Y:S04]  /*5300*/  STS.U16 [R128+UR7+0x1900], R157 ;  /* 0x0019009d80007988 */ /* 0x000fe80008000407 */
[----:B------:R-:W-:Y:S04]  /*5310*/  STS.U16 [R128+UR7+0x5900], R156 ;  /* 0x0059009c80007988 */ /* 0x000fe80008000407 */
[----:B------:R-:W-:Y:S01]  /*5320*/  STS.U16 [R128+UR7+0x1d00], R153 ;  /* 0x001d009980007988 */ /* 0x000fe20008000407 */
[----:B------:R-:W-:-:S03]  /*5330*/  IMAD.MOV.U32 R144, RZ, RZ, R130 ;  /* 0x000000ffff907224 */ /* 0x000fc600078e0082 */
[----:B------:R-:W-:Y:S04]  /*5340*/  STS.U16 [R128+UR7+0x5d00], R152 ;  /* 0x005d009880007988 */ /* 0x000fe80008000407 */
[----:B------:R-:W-:Y:S01]  /*5350*/  STS.U16 [R142+UR7+0x180], R17 ;  /* 0x000180118e007988 */ /* 0x000fe20008000407 */
[----:B---3--:R-:W-:-:S06]  /*5360*/  PRMT R160, RZ, 0x7610, R160 ;  /* 0x00007610ffa07816 */ /* 0x008fcc00000000a0 */
[----:B------:R-:W3:Y:S01]  /*5370*/  @P4 LDG.E.U16 R160, desc[UR20][R124.64] ;  /* 0x000000147ca04981 */ /* 0x000ee2000c1e1500 */
[----:B------:R-:W-:Y:S01]  /*5380*/  ISETP.GE.U32.AND P4, PT, R126, 0x7fffffba, PT ;  /* 0x7fffffba7e00780c */ /* 0x000fe20003f86070 */
[----:B------:R-:W-:Y:S01]  /*5390*/  IMAD R126, R7, 0x6, RZ ;  /* 0x00000006077e7824 */ /* 0x000fe200078e02ff */
[----:B------:R-:W-:-:S03]  /*53a0*/  PRMT R159, RZ, 0x7610, R159 ;  /* 0x00007610ff9f7816 */ /* 0x000fc6000000009f */
[----:B------:R-:W-:-:S04]  /*53b0*/  IMAD.WIDE R136, R126, 0x2, R2 ;  /* 0x000000027e887825 */ /* 0x000fc800078e0202 */
[----:B------:R-:W-:Y:S01]  /*53c0*/  IMAD.WIDE R134, R126, 0x2, R4 ;  /* 0x000000027e867825 */ /* 0x000fe200078e0204 */
[----:B------:R-:W-:-:S03]  /*53d0*/  PRMT R158, RZ, 0x7610, R158 ;  /* 0x00007610ff9e7816 */ /* 0x000fc6000000009e */
[----:B------:R-:W-:Y:S01]  /*53e0*/  VIADD R126, R43, 0xfffffff1 ;  /* 0xfffffff12b7e7836 */ /* 0x000fe20000000000 */
[----:B------:R0:W2:Y:S04]  /*53f0*/  @!P4 LDG.E.U16 R159, desc[UR20][R136.64] ;  /* 0x00000014889fc981 */ /* 0x0000a8000c1e1500 */
[----:B------:R1:W2:Y:S01]  /*5400*/  @!P4 LDG.E.U16 R158, desc[UR20][R134.64] ;  /* 0x00000014869ec981 */ /* 0x0002a2000c1e1500 */
[----:B------:R-:W-:Y:S01]  /*5410*/  ISETP.GE.U32.AND P4, PT, R126, 0x7fffffb2, PT ;  /* 0x7fffffb27e00780c */ /* 0x000fe20003f86070 */
[----:B------:R-:W-:Y:S02]  /*5420*/  IMAD R126, R7, 0xe, RZ ;  /* 0x0000000e077e7824 */ /* 0x000fe400078e02ff */
[----:B------:R0:W-:Y:S02]  /*5430*/  STL.64 [R1+0x118], R136 ;  /* 0x0001188801007387 */ /* 0x0001e40000100a00 */
[----:B------:R-:W-:-:S02]  /*5440*/  IMAD.WIDE R132, R126, 0x2, R4 ;  /* 0x000000027e847825 */ /* 0x000fc400078e0204 */
[----:B------:R1:W-:Y:S06]  /*5450*/  STL.64 [R1+0x110], R134 ;  /* 0x0001108601007387 */ /* 0x0003ec0000100a00 */
[----:B------:R1:W2:Y:S01]  /*5460*/  @!P4 LDG.E.U16 R154, desc[UR20][R132.64] ;  /* 0x00000014849ac981 */ /* 0x0002a2000c1e1500 */
[----:B0-----:R-:W-:Y:S02]  /*5470*/  IMAD.MOV.U32 R137, RZ, RZ, R138 ;  /* 0x000000ffff897224 */ /* 0x001fe400078e008a */
[----:B-1----:R-:W-:Y:S01]  /*5480*/  IMAD.WIDE R134, R126, 0x2, R2 ;  /* 0x000000027e867825 */ /* 0x002fe200078e0202 */
[----:B------:R-:W-:-:S03]  /*5490*/  SHF.R.U64 R126, R146, 0x19, RZ ;  /* 0x00000019927e7819 */ /* 0x000fc600000012ff */
[----:B------:R-:W-:Y:S01]  /*54a0*/  IMAD.MOV.U32 R138, RZ, RZ, R127 ;  /* 0x000000ffff8a7224 */ /* 0x000fe200078e007f */
[----:B------:R0:W2:Y:S01]  /*54b0*/  @!P4 LDG.E.U16 R155, desc[UR20][R134.64] ;  /* 0x00000014869bc981 */ /* 0x0000a2000c1e1500 */
[----:B------:R-:W-:Y:S01]  /*54c0*/  IMAD.MOV.U32 R127, RZ, RZ, R129 ;  /* 0x000000ffff7f7224 */ /* 0x000fe200078e0081 */
[----:B------:R-:W-:Y:S01]  /*54d0*/  LOP3.LUT P4, RZ, R126, 0x1, RZ, 0xc0, !PT ;  /* 0x000000017eff7812 */ /* 0x000fe2000788c0ff */
[----:B------:R-:W-:Y:S01]  /*54e0*/  IMAD R126, R7, 0x16, RZ ;  /* 0x00000016077e7824 */ /* 0x000fe200078e02ff */
[----:B------:R-:W-:Y:S01]  /*54f0*/  STL.64 [R1+0x98], R134 ;  /* 0x0000988601007387 */ /* 0x000fe20000100a00 */
[----:B------:R-:W-:Y:S02]  /*5500*/  IMAD.MOV.U32 R140, RZ, RZ, R137 ;  /* 0x000000ffff8c7224 */ /* 0x000fe400078e0089 */
[----:B------:R-:W-:Y:S01]  /*5510*/  IMAD.MOV.U32 R141, RZ, RZ, R138 ;  /* 0x000000ffff8d7224 */ /* 0x000fe200078e008a */
[----:B------:R1:W-:Y:S01]  /*5520*/  STL.64 [R1+0x90], R132 ;  /* 0x0000908401007387 */ /* 0x0003e20000100a00 */
[----:B------:R-:W-:-:S02]  /*5530*/  IMAD.MOV.U32 R138, RZ, RZ, R127 ;  /* 0x000000ffff8a7224 */ /* 0x000fc400078e007f */
[C---:B------:R-:W-:Y:S01]  /*5540*/  IMAD.WIDE R128, R126.reuse, 0x2, R4 ;  /* 0x000000027e807825 */ /* 0x040fe200078e0204 */
[----:B------:R-:W-:Y:S04]  /*5550*/  STS.U16 [R142+UR7+0x4180], R140 ;  /* 0x0041808c8e007988 */ /* 0x000fe80008000407 */
[----:B------:R-:W-:Y:S01]  /*5560*/  STS.U16 [R142+UR7+0x580], R141 ;  /* 0x0005808d8e007988 */ /* 0x000fe20008000407 */
[----:B-1----:R-:W-:-:S03]  /*5570*/  IMAD.WIDE R132, R126, 0x2, R2 ;  /* 0x000000027e847825 */ /* 0x002fc600078e0202 */
[----:B------:R-:W-:Y:S04]  /*5580*/  STS.U16 [R142+UR7+0x4580], R138 ;  /* 0x0045808a8e007988 */ /* 0x000fe80008000407 */
[----:B------:R-:W-:Y:S04]  /*5590*/  STL.64 [R1+0x18], R132 ;  /* 0x0000188401007387 */ /* 0x000fe80000100a00 */
[----:B------:R-:W-:Y:S04]  /*55a0*/  STS.U16 [R142+UR7+0x980], R143 ;  /* 0x0009808f8e007988 */ /* 0x000fe80008000407 */
[----:B------:R-:W-:Y:S04]  /*55b0*/  STL.64 [R1+0x10], R128 ;  /* 0x0000108001007387 */ /* 0x000fe80000100a00 */
[----:B------:R1:W-:Y:S04]  /*55c0*/  STS.U16 [R142+UR7+0x4980], R47 ;  /* 0x0049802f8e007988 */ /* 0x0003e80008000407 */
[----:B------:R-:W2:Y:S04]  /*55d0*/  LDL.LU R17, [R1+0x718] ;  /* 0x0007180001117983 */ /* 0x000ea80000300800 */
[----:B------:R0:W-:Y:S04]  /*55e0*/  STS.U16 [R142+UR7+0xd80], R44 ;  /* 0x000d802c8e007988 */ /* 0x0001e80008000407 */
[----:B-1----:R-:W5:Y:S04]  /*55f0*/  LDL.LU R47, [R1+0x714] ;  /* 0x00071400012f7983 */ /* 0x002f680000300800 */
[----:B------:R-:W-:Y:S04]  /*5600*/  STS.U16 [R142+UR7+0x4d80], R144 ;  /* 0x004d80908e007988 */ /* 0x000fe80008000407 */
[----:B0-----:R-:W5:Y:S04]  /*5610*/  LDL.LU R44, [R1+0x710] ;  /* 0x00071000012c7983 */ /* 0x001f680000300800 */
[----:B------:R0:W-:Y:S04]  /*5620*/  STS.U16 [R142+UR7+0x1180], R45 ;  /* 0x0011802d8e007988 */ /* 0x0001e80008000407 */
[----:B------:R1:W-:Y:S04]  /*5630*/  STS.U16 [R142+UR7+0x5180], R32 ;  /* 0x005180208e007988 */ /* 0x0003e80008000407 */
[----:B------:R1:W-:Y:S04]  /*5640*/  STS.U16 [R142+UR7+0x1580], R30 ;  /* 0x0015801e8e007988 */ /* 0x0003e80008000407 */
[----:B0-----:R-:W5:Y:S04]  /*5650*/  LDL.LU R45, [R1+0x70c] ;  /* 0x00070c00012d7983 */ /* 0x001f680000300800 */
[----:B-1----:R-:W3:Y:S04]  /*5660*/  LDL.LU R32, [R1+0x708] ;  /* 0x0007080001207983 */ /* 0x002ee80000300800 */
[----:B------:R-:W3:Y:S04]  /*5670*/  LDL.LU R30, [R1+0x704] ;  /* 0x00070400011e7983 */ /* 0x000ee80000300800 */
[----:B------:R0:W-:Y:S04]  /*5680*/  STS.U16 [R142+UR7+0x5580], R31 ;  /* 0x0055801f8e007988 */ /* 0x0001e80008000407 */
[----:B------:R1:W-:Y:S04]  /*5690*/  STS.U16 [R142+UR7+0x1980], R25 ;  /* 0x001980198e007988 */ /* 0x0003e80008000407 */
[----:B------:R4:W-:Y:S04]  /*56a0*/  STS.U16 [R142+UR7+0x5980], R16 ;  /* 0x005980108e007988 */ /* 0x0009e80008000407 */
[----:B0-----:R-:W3:Y:S04]  /*56b0*/  LDL.LU R31, [R1+0x700] ;  /* 0x00070000011f7983 */ /* 0x001ee80000300800 */
[----:B-1----:R-:W3:Y:S04]  /*56c0*/  LDL.LU R25, [R1+0x6fc] ;  /* 0x0006fc0001197983 */ /* 0x002ee80000300800 */
[----:B----4-:R-:W4:Y:S04]  /*56d0*/  LDL.LU R16, [R1+0x6f8] ;  /* 0x0006f80001107983 */ /* 0x010f280000300800 */
[----:B------:R0:W-:Y:S04]  /*56e0*/  STS.U16 [R142+UR7+0x1d80], R14 ;  /* 0x001d800e8e007988 */ /* 0x0001e80008000407 */
[----:B------:R1:W-:Y:S04]  /*56f0*/  STS.U16 [R142+UR7+0x5d80], R38 ;  /* 0x005d80268e007988 */ /* 0x0003e80008000407 */
[----:B0-----:R-:W3:Y:S01]  /*5700*/  LDL.LU R14, [R1+0x6f4] ;  /* 0x0006f400010e7983 */ /* 0x001ee20000300800 */
[----:B-1----:R-:W-:-:S05]  /*5710*/  LOP3.LUT R38, R0, 0x40, RZ, 0x3c, !PT ;  /* 0x0000004000267812 */ /* 0x002fca00078e3cff */
[----:B------:R0:W-:Y:S04]  /*5720*/  STS.U16 [R38+UR7+0x200], R12 ;  /* 0x0002000c26007988 */ /* 0x0001e80008000407 */
[----:B------:R1:W-:Y:S04]  /*5730*/  STS.U16 [R38+UR7+0x4200], R13 ;  /* 0x0042000d26007988 */ /* 0x0003e80008000407 */
[----:B0-----:R-:W3:Y:S04]  /*5740*/  LDL.LU R12, [R1+0x6f0] ;  /* 0x0006f000010c7983 */ /* 0x001ee80000300800 */
[----:B-1----:R-:W3:Y:S04]  /*5750*/  LDL.LU R13, [R1+0x6ec] ;  /* 0x0006ec00010d7983 */ /* 0x002ee80000300800 */
[----:B------:R0:W-:Y:S04]  /*5760*/  STS.U16 [R38+UR7+0x600], R10 ;  /* 0x0006000a26007988 */ /* 0x0001e80008000407 */
[----:B------:R1:W-:Y:S04]  /*5770*/  STS.U16 [R38+UR7+0x4600], R11 ;  /* 0x0046000b26007988 */ /* 0x0003e80008000407 */
[----:B0-----:R-:W3:Y:S04]  /*5780*/  LDL.LU R10, [R1+0x6e8] ;  /* 0x0006e800010a7983 */ /* 0x001ee80000300800 */
[----:B-1----:R-:W3:Y:S01]  /*5790*/  LDL.LU R11, [R1+0x6e4] ;  /* 0x0006e400010b7983 */ /* 0x002ee20000300800 */
[----:B------:R-:W-:-:S02]  /*57a0*/  PRMT R153, RZ, 0x7610, R153 ;  /* 0x00007610ff997816 */ /* 0x000fc40000000099 */
[----:B------:R-:W-:Y:S02]  /*57b0*/  PRMT R152, RZ, 0x7610, R152 ;  /* 0x00007610ff987816 */ /* 0x000fe40000000098 */
[----:B------:R-:W-:Y:S01]  /*57c0*/  SHF.R.U64 R126, R146, 0x11, RZ ;  /* 0x00000011927e7819 */ /* 0x000fe200000012ff */
[C---:B------:R-:W-:Y:S01]  /*57d0*/  IMAD R130, R7.reuse, 0x1e, RZ ;  /* 0x0000001e07827824 */ /* 0x040fe200078e02ff */
[----:B------:R0:W3:Y:S04]  /*57e0*/  @P5 LDG.E.U16 R153, desc[UR20][R132.64] ;  /* 0x0000001484995981 */ /* 0x0000e8000c1e1500 */
[----:B------:R1:W3:Y:S01]  /*57f0*/  @P5 LDG.E.U16 R152, desc[UR20][R128.64] ;  /* 0x0000001480985981 */ /* 0x0002e2000c1e1500 */
[----:B------:R-:W-:Y:S01]  /*5800*/  LOP3.LUT P5, RZ, R126, 0x1, RZ, 0xc0, !PT ;  /* 0x000000017eff7812 */ /* 0x000fe200078ac0ff */
[----:B------:R-:W-:Y:S01]  /*5810*/  IMAD R136, R7, 0x2e, RZ ;  /* 0x0000002e07887824 */ /* 0x000fe200078e02ff */
[----:B------:R-:W-:Y:S01]  /*5820*/  PRMT R151, RZ, 0x7610, R151 ;  /* 0x00007610ff977816 */ /* 0x000fe20000000097 */
[----:B------:R-:W-:Y:S01]  /*5830*/  IMAD.WIDE R126, R130, 0x2, R2 ;  /* 0x00000002827e7825 */ /* 0x000fe200078e0202 */
[----:B------:R-:W-:-:S03]  /*5840*/  PRMT R150, RZ, 0x7610, R150 ;  /* 0x00007610ff967816 */ /* 0x000fc60000000096 */
[----:B------:R-:W-:Y:S01]  /*5850*/  IMAD.WIDE R130, R130, 0x2, R4 ;  /* 0x0000000282827825 */ /* 0x000fe200078e0204 */
[----:B------:R-:W-:Y:S01]  /*5860*/  PRMT R147, RZ, 0x7610, R147 ;  /* 0x00007610ff937816 */ /* 0x000fe20000000093 */
[----:B------:R-:W3:Y:S01]  /*5870*/  @P3 LDG.E.U16 R151, desc[UR20][R126.64] ;  /* 0x000000147e973981 */ /* 0x000ee2000c1e1500 */
[----:B------:R-:W-:Y:S01]  /*5880*/  PRMT R156, RZ, 0x7610, R156 ;  /* 0x00007610ff9c7816 */ /* 0x000fe2000000009c */
[----:B------:R-:W-:Y:S01]  /*5890*/  IMAD.WIDE R134, R136, 0x2, R2 ;  /* 0x0000000288867825 */ /* 0x000fe200078e0202 */
[----:B------:R-:W-:Y:S01]  /*58a0*/  SHF.R.U64 R138, R146, 0x9, RZ ;  /* 0x00000009928a7819 */ /* 0x000fe200000012ff */
[----:B------:R-:W3:Y:S02]  /*58b0*/  @P3 LDG.E.U16 R150, desc[UR20][R130.64] ;  /* 0x0000001482963981 */ /* 0x000ee4000c1e1500 */
[----:B0-----:R-:W-:Y:S02]  /*58c0*/  IMAD R132, R7, 0x26, RZ ;  /* 0x0000002607847824 */ /* 0x001fe400078e02ff */
[----:B------:R-:W-:Y:S01]  /*58d0*/  IMAD.WIDE R136, R136, 0x2, R4 ;  /* 0x0000000288887825 */ /* 0x000fe200078e0204 */
[----:B------:R-:W-:Y:S01]  /*58e0*/  LOP3.LUT P3, RZ, R138, 0x1, RZ, 0xc0, !PT ;  /* 0x000000018aff7812 */ /* 0x000fe2000786c0ff */
[----:B------:R-:W3:Y:S02]  /*58f0*/  @P5 LDG.E.U16 R147, desc[UR20][R134.64] ;  /* 0x0000001486935981 */ /* 0x000ee4000c1e1500 */
[----:B------:R-:W-:Y:S01]  /*5900*/  VIADD R142, R43, 0xfffffff8 ;  /* 0xfffffff82b8e7836 */ /* 0x000fe20000000000 */
[----:B------:R-:W-:Y:S01]  /*5910*/  PRMT R149, RZ, 0x7610, R149 ;  /* 0x00007610ff957816 */ /* 0x000fe20000000095 */
[----:B-1----:R-:W-:Y:S01]  /*5920*/  IMAD.WIDE R128, R132, 0x2, R2 ;  /* 0x0000000284807825 */ /* 0x002fe200078e0202 */
[----:B------:R-:W-:Y:S01]  /*5930*/  PRMT R148, RZ, 0x7610, R148 ;  /* 0x00007610ff947816 */ /* 0x000fe20000000094 */
[----:B------:R-:W3:Y:S01]  /*5940*/  @P5 LDG.E.U16 R156, desc[UR20][R136.64] ;  /* 0x00000014889c5981 */ /* 0x000ee2000c1e1500 */
[----:B------:R-:W-:Y:S01]  /*5950*/  ISETP.GE.U32.AND P5, PT, R142, 0x7fffffb9, PT ;  /* 0x7fffffb98e00780c */ /* 0x000fe20003fa6070 */
[----:B------:R-:W-:Y:S01]  /*5960*/  IMAD.WIDE R132, R132, 0x2, R4 ;  /* 0x0000000284847825 */ /* 0x000fe200078e0204 */
[----:B------:R-:W-:Y:S01]  /*5970*/  SHF.R.U64 R142, R146, 0x1, RZ ;  /* 0x00000001928e7819 */ /* 0x000fe200000012ff */
[----:B------:R-:W3:Y:S02]  /*5980*/  @P4 LDG.E.U16 R149, desc[UR20][R128.64] ;  /* 0x0000001480954981 */ /* 0x000ee4000c1e1500 */
[----:B------:R-:W-:Y:S01]  /*5990*/  IMAD R140, R7, 0x36, RZ ;  /* 0x00000036078c7824 */ /* 0x000fe200078e02ff */
[----:B------:R-:W-:Y:S01]  /*59a0*/  PRMT R18, RZ, 0x7610, R18 ;  /* 0x00007610ff127816 */ /* 0x000fe20000000012 */
[----:B------:R-:W3:Y:S01]  /*59b0*/  @P4 LDG.E.U16 R148, desc[UR20][R132.64] ;  /* 0x0000001484944981 */ /* 0x000ee2000c1e1500 */
[----:B------:R-:W-:Y:S01]  /*59c0*/  LOP3.LUT P4, RZ, R142, 0x1, RZ, 0xc0, !PT ;  /* 0x000000018eff7812 */ /* 0x000fe2000788c0ff */
[----:B------:R-:W-:-:S04]  /*59d0*/  IMAD.WIDE R138, R140, 0x2, R2 ;  /* 0x000000028c8a7825 */ /* 0x000fc800078e0202 */
[----:B------:R-:W-:Y:S01]  /*59e0*/  IMAD.WIDE R140, R140, 0x2, R4 ;  /* 0x000000028c8c7825 */ /* 0x000fe200078e0204 */
[----:B------:R-:W3:Y:S03]  /*59f0*/  @P3 LDG.E.U16 R18, desc[UR20][R138.64] ;  /* 0x000000148a123981 */ /* 0x000ee6000c1e1500 */
[----:B------:R-:W-:Y:S02]  /*5a00*/  VIADD R142, R43, 0xfffffff0 ;  /* 0xfffffff02b8e7836 */ /* 0x000fe40000000000 */
[----:B------:R-:W-:Y:S01]  /*5a10*/  IMAD R144, R7, 0x3e, RZ ;  /* 0x0000003e07907824 */ /* 0x000fe200078e02ff */
[----:B------:R-:W-:Y:S01]  /*5a20*/  SHF.R.U64 R157, R146, 0x18, RZ ;  /* 0x00000018929d7819 */ /* 0x000fe200000012ff */
[----:B------:R0:W-:Y:S04]  /*5a30*/  STS.U16 [R38+UR7+0xa00], R8 ;  /* 0x000a000826007988 */ /* 0x0001e80008000407 */
[----:B------:R-:W-:Y:S04]  /*5a40*/  STS.U16 [R38+UR7+0x4a00], R29 ;  /* 0x004a001d26007988 */ /* 0x000fe80008000407 */
[----:B------:R1:W-:Y:S04]  /*5a50*/  STS.U16 [R38+UR7+0xe00], R28 ;  /* 0x000e001c26007988 */ /* 0x0003e80008000407 */
[----:B------:R-:W-:Y:S04]  /*5a60*/  STS.U16 [R38+UR7+0x4e00], R27 ;  /* 0x004e001b26007988 */ /* 0x000fe80008000407 */
[----:B------:R1:W-:Y:S04]  /*5a70*/  STS.U16 [R38+UR7+0x1200], R26 ;  /* 0x0012001a26007988 */ /* 0x0003e80008000407 */
[----:B0-----:R-:W3:Y:S04]  /*5a80*/  LDL.LU R8, [R1+0x6e0] ;  /* 0x0006e00001087983 */ /* 0x001ee80000300800 */
[----:B------:R-:W-:Y:S04]  /*5a90*/  STS.U16 [R38+UR7+0x5200], R9 ;  /* 0x0052000926007988 */ /* 0x000fe80008000407 */
[----:B------:R-:W-:Y:S01]  /*5aa0*/  STS.U16 [R38+UR7+0x1600], R6 ;  /* 0x0016000626007988 */ /* 0x000fe20008000407 */
[----:B--2---:R-:W-:-:S06]  /*5ab0*/  PRMT R17, RZ, 0x7610, R17 ;  /* 0x00007610ff117816 */ /* 0x004fcc0000000011 */
[----:B------:R-:W2:Y:S01]  /*5ac0*/  @P3 LDG.E.U16 R17, desc[UR20][R140.64] ;  /* 0x000000148c113981 */ /* 0x000ea2000c1e1500 */
[----:B------:R-:W-:Y:S01]  /*5ad0*/  ISETP.GE.U32.AND P3, PT, R142, 0x7fffffb1, PT ;  /* 0x7fffffb18e00780c */ /* 0x000fe20003f66070 */
[----:B------:R-:W-:-:S04]  /*5ae0*/  IMAD.WIDE R142, R144, 0x2, R2 ;  /* 0x00000002908e7825 */ /* 0x000fc800078e0202 */
[----:B------:R-:W-:Y:S01]  /*5af0*/  IMAD.WIDE R144, R144, 0x2, R4 ;  /* 0x0000000290907825 */ /* 0x000fe200078e0204 */
[----:B----4-:R-:W-:-:S06]  /*5b00*/  PRMT R16, RZ, 0x7610, R16 ;  /* 0x00007610ff107816 */ /* 0x010fcc0000000010 */
[----:B------:R-:W4:Y:S01]  /*5b10*/  @P4 LDG.E.U16 R16, desc[UR20][R142.64] ;  /* 0x000000148e104981 */ /* 0x000f22000c1e1500 */
[----:B---3--:R-:W-:-:S06]  /*5b20*/  PRMT R14, RZ, 0x7610, R14 ;  /* 0x00007610ff0e7816 */ /* 0x008fcc000000000e */
[----:B------:R-:W3:Y:S01]  /*5b30*/  @P4 LDG.E.U16 R14, desc[UR20][R144.64] ;  /* 0x00000014900e4981 */ /* 0x000ee2000c1e1500 */
[----:B------:R-:W-:Y:S01]  /*5b40*/  LOP3.LUT P4, RZ, R157, 0x1, RZ, 0xc0, !PT ;  /* 0x000000019dff7812 */ /* 0x000fe2000788c0ff */
[----:B------:R-:W-:-:S04]  /*5b50*/  IMAD R157, R7, 0x7, RZ ;  /* 0x00000007079d7824 */ /* 0x000fc800078e02ff */
[----:B-1----:R-:W-:-:S04]  /*5b60*/  IMAD.WIDE R28, R157, 0x2, R2 ;  /* 0x000000029d1c7825 */ /* 0x002fc800078e0202 */
[----:B------:R-:W-:Y:S01]  /*5b70*/  IMAD.WIDE R26, R157, 0x2, R4 ;  /* 0x000000029d1a7825 */ /* 0x000fe200078e0204 */
[----:B------:R-:W-:Y:S02]  /*5b80*/  PRMT R12, RZ, 0x7610, R12 ;  /* 0x00007610ff0c7816 */ /* 0x000fe4000000000c */
[----:B------:R-:W-:Y:S02]  /*5b90*/  PRMT R13, RZ, 0x7610, R13 ;  /* 0x00007610ff0d7816 */ /* 0x000fe4000000000d */
[----:B------:R-:W-:Y:S02]  /*5ba0*/  SHF.R.U64 R157, R146, 0x10, RZ ;  /* 0x00000010929d7819 */ /* 0x000fe400000012ff */
[----:B------:R-:W2:Y:S04]  /*5bb0*/  @!P5 LDG.E.U16 R12, desc[UR20][R26.64] ;  /* 0x000000141a0cd981 */ /* 0x000ea8000c1e1500 */
[----:B------:R0:W2:Y:S01]  /*5bc0*/  @!P5 LDG.E.U16 R13, desc[UR20][R28.64] ;  /* 0x000000141c0dd981 */ /* 0x0000a2000c1e1500 */
[----:B------:R-:W-:Y:S01]  /*5bd0*/  LOP3.LUT P5, RZ, R157, 0x1, RZ, 0xc0, !PT ;  /* 0x000000019dff7812 */ /* 0x000fe200078ac0ff */
[----:B------:R-:W-:-:S02]  /*5be0*/  IMAD R157, R7, 0xf, RZ ;  /* 0x0000000f079d7824 */ /* 0x000fc400078e02ff */
[----:B------:R0:W-:Y:S01]  /*5bf0*/  STL.64 [R1+0x108], R28 ;  /* 0x0001081c01007387 */ /* 0x0001e20000100a00 */
[----:B------:R-:W-:-:S03]  /*5c00*/  PRMT R10, RZ, 0x7610, R10 ;  /* 0x00007610ff0a7816 */ /* 0x000fc6000000000a */
[----:B------:R1:W-:Y:S01]  /*5c10*/  STL.64 [R1+0x100], R26 ;  /* 0x0001001a01007387 */ /* 0x0003e20000100a00 */
[----:B------:R-:W-:Y:S01]  /*5c20*/  PRMT R11, RZ, 0x7610, R11 ;  /* 0x00007610ff0b7816 */ /* 0x000fe2000000000b */
[----:B0-----:R-:W-:-:S04]  /*5c30*/  IMAD.WIDE R28, R157, 0x2, R2 ;  /* 0x000000029d1c7825 */ /* 0x001fc800078e0202 */
[----:B-1----:R-:W-:Y:S01]  /*5c40*/  IMAD.WIDE R26, R157, 0x2, R4 ;  /* 0x000000029d1a7825 */ /* 0x002fe200078e0204 */
[----:B------:R0:W-:Y:S04]  /*5c50*/  STL.64 [R1+0x88], R28 ;  /* 0x0000881c01007387 */ /* 0x0001e80000100a00 */
[----:B------:R-:W2:Y:S04]  /*5c60*/  @!P3 LDG.E.U16 R11, desc[UR20][R28.64] ;  /* 0x000000141c0bb981 */ /* 0x000ea8000c1e1500 */
[----:B------:R-:W2:Y:S04]  /*5c70*/  @!P3 LDG.E.U16 R10, desc[UR20][R26.64] ;  /* 0x000000141a0ab981 */ /* 0x000ea8000c1e1500 */
[----:B0-----:R-:W2:Y:S04]  /*5c80*/  LDL.LU.64 R28, [R1+0x6d8] ;  /* 0x0006d800011c7983 */ /* 0x001ea80000300a00 */
[----:B------:R0:W-:Y:S04]  /*5c90*/  STL.64 [R1+0x80], R26 ;  /* 0x0000801a01007387 */ /* 0x0001e80000100a00 */
[----:B0-----:R-:W2:Y:S04]  /*5ca0*/  LDL.LU.64 R26, [R1+0x6d0] ;  /* 0x0006d000011a7983 */ /* 0x001ea80000300a00 */
[----:B------:R-:W2:Y:S04]  /*5cb0*/  LDL.LU R9, [R1+0x6cc] ;  /* 0x0006cc0001097983 */ /* 0x000ea80000300800 */
[----:B------:R-:W2:Y:S04]  /*5cc0*/  LDL.LU R6, [R1+0x6c8] ;  /* 0x0006c80001067983 */ /* 0x000ea80000300800 */
[----:B------:R-:W-:Y:S04]  /*5cd0*/  STS.U16 [R38+UR7+0x5600], R42 ;  /* 0x0056002a26007988 */ /* 0x000fe80008000407 */
[----:B------:R-:W-:Y:S04]  /*5ce0*/  STS.U16 [R38+UR7+0x1a00], R41 ;  /* 0x001a002926007988 */ /* 0x000fe80008000407 */
[----:B------:R-:W-:Y:S04]  /*5cf0*/  STS.U16 [R38+UR7+0x5a00], R40 ;  /* 0x005a002826007988 */ /* 0x000fe80008000407 */
[----:B------:R-:W-:Y:S04]  /*5d00*/  STS.U16 [R38+UR7+0x1e00], R39 ;  /* 0x001e002726007988 */ /* 0x000fe80008000407 */
[----:B------:R0:W-:Y:S02]  /*5d10*/  STS.U16 [R38+UR7+0x5e00], R20 ;  /* 0x005e001426007988 */ /* 0x0001e40008000407 */
[----:B0-----:R-:W-:-:S05]  /*5d20*/  LOP3.LUT R20, R0, 0x50, RZ, 0x3c, !PT ;  /* 0x0000005000147812 */ /* 0x001fca00078e3cff */
[----:B------:R-:W-:Y:S04]  /*5d30*/  STS.U16 [R20+UR7+0x280], R37 ;  /* 0x0002802514007988 */ /* 0x000fe80008000407 */
        /* <DEDUP_REMOVED lines=8> */
[----:B------:R0:W-:Y:S04]  /*5dc0*/  STS.U16 [R20+UR7+0x5280], R15 ;  /* 0x0052800f14007988 */ /* 0x0001e80008000407 */
[----:B------:R-:W-:Y:S04]  /*5dd0*/  STS.U16 [R20+UR7+0x1680], R165 ;  /* 0x001680a514007988 */ /* 0x000fe80008000407 */
[----:B------:R-:W-:Y:S01]  /*5de0*/  STS.U16 [R20+UR7+0x5680], R164 ;  /* 0x005680a414007988 */ /* 0x000fe20008000407 */
[----:B0-----:R-:W-:-:S03]  /*5df0*/  LOP3.LUT R15, R0, 0x60, RZ, 0x3c, !PT ;  /* 0x00000060000f7812 */ /* 0x001fc600078e3cff */
[----:B------:R-:W-:Y:S04]  /*5e00*/  STS.U16 [R20+UR7+0x1a80], R163 ;  /* 0x001a80a314007988 */ /* 0x000fe80008000407 */
[----:B------:R-:W-:Y:S04]  /*5e10*/  STS.U16 [R20+UR7+0x5a80], R162 ;  /* 0x005a80a214007988 */ /* 0x000fe80008000407 */
[----:B------:R-:W-:Y:S04]  /*5e20*/  STS.U16 [R20+UR7+0x1e80], R161 ;  /* 0x001e80a114007988 */ /* 0x000fe80008000407 */
[----:B------:R-:W-:Y:S04]  /*5e30*/  STS.U16 [R20+UR7+0x5e80], R160 ;  /* 0x005e80a014007988 */ /* 0x000fe80008000407 */
[----:B------:R-:W-:Y:S01]  /*5e40*/  STS.U16 [R15+UR7+0x300], R159 ;  /* 0x0003009f0f007988 */ /* 0x000fe20008000407 */
[----:B------:R-:W-:-:S03]  /*5e50*/  LOP3.LUT P3, RZ, R19, 0x1, RZ, 0xc0, !PT ;  /* 0x0000000113ff7812 */ /* 0x000fc6000786c0ff */
[----:B------:R-:W-:Y:S04]  /*5e60*/  STS.U16 [R15+UR7+0x4300], R158 ;  /* 0x0043009e0f007988 */ /* 0x000fe80008000407 */
[----:B------:R-:W-:Y:S04]  /*5e70*/  STS.U16 [R15+UR7+0x700], R155 ;  /* 0x0007009b0f007988 */ /* 0x000fe80008000407 */
[----:B------:R-:W-:Y:S04]  /*5e80*/  STS.U16 [R15+UR7+0x4700], R154 ;  /* 0x0047009a0f007988 */ /* 0x000fe80008000407 */
[----:B------:R-:W-:Y:S04]  /*5e90*/  STS.U16 [R15+UR7+0xb00], R153 ;  /* 0x000b00990f007988 */ /* 0x000fe80008000407 */
[----:B------:R-:W-:Y:S04]  /*5ea0*/  STS.U16 [R15+UR7+0x4b00], R152 ;  /* 0x004b00980f007988 */ /* 0x000fe80008000407 */
[----:B------:R-:W-:Y:S04]  /*5eb0*/  STS.U16 [R15+UR7+0xf00], R151 ;  /* 0x000f00970f007988 */ /* 0x000fe80008000407 */
[----:B------:R0:W-:Y:S02]  /*5ec0*/  STS.U16 [R15+UR7+0x4f00], R150 ;  /* 0x004f00960f007988 */ /* 0x0001e40008000407 */
[----:B0-----:R-:W-:-:S04]  /*5ed0*/  IMAD R150, R7, 0x17, RZ ;  /* 0x0000001707967824 */ /* 0x001fc800078e02ff */
[----:B------:R-:W-:-:S05]  /*5ee0*/  IMAD.WIDE R20, R150, 0x2, R2 ;  /* 0x0000000296147825 */ /* 0x000fca00078e0202 */
[----:B------:R-:W-:Y:S04]  /*5ef0*/  STL.64 [R1+0x8], R20 ;  /* 0x0000081401007387 */ /* 0x000fe80000100a00 */
[----:B------:R-:W-:Y:S01]  /*5f00*/  STS.U16 [R15+UR7+0x1300], R149 ;  /* 0x001300950f007988 */ /* 0x000fe20008000407 */
[----:B------:R-:W-:-:S03]  /*5f10*/  IMAD R152, R7, 0x1f, RZ ;  /* 0x0000001f07987824 */ /* 0x000fc600078e02ff */
[----:B------:R-:W-:Y:S01]  /*5f20*/  STS.U16 [R15+UR7+0x5300], R148 ;  /* 0x005300940f007988 */ /* 0x000fe20008000407 */
[----:B------:R-:W-:-:S03]  /*5f30*/  IMAD R154, R7, 0x27, RZ ;  /* 0x00000027079a7824 */ /* 0x000fc600078e02ff */
[----:B------:R-:W-:Y:S01]  /*5f40*/  STS.U16 [R15+UR7+0x1700], R147 ;  /* 0x001700930f007988 */ /* 0x000fe20008000407 */
[C---:B------:R-:W-:Y:S02]  /*5f50*/  IMAD R160, R7.reuse, 0x37, RZ ;  /* 0x0000003707a07824 */ /* 0x040fe400078e02ff */
[C---:B------:R-:W-:Y:S01]  /*5f60*/  IMAD R164, R7.reuse, 0x3f, RZ ;  /* 0x0000003f07a47824 */ /* 0x040fe200078e02ff */
[----:B------:R0:W-:Y:S02]  /*5f70*/  STS.U16 [R15+UR7+0x5700], R156 ;  /* 0x0057009c0f007988 */ /* 0x0001e40008000407 */
[----:B0-----:R-:W-:Y:S01]  /*5f80*/  IMAD R156, R7, 0x2f, RZ ;  /* 0x0000002f079c7824 */ /* 0x001fe200078e02ff */
[----:B--2---:R-:W-:-:S06]  /*5f90*/  PRMT R6, RZ, 0x7610, R6 ;  /* 0x00007610ff067816 */ /* 0x004fcc0000000006 */
[----:B------:R0:W2:Y:S01]  /*5fa0*/  @P3 LDG.E.U16 R6, desc[UR20][R20.64] ;  /* 0x0000001414063981 */ /* 0x0000a2000c1e1500 */
[----:B------:R-:W-:Y:S01]  /*5fb0*/  PRMT R9, RZ, 0x7610, R9 ;  /* 0x00007610ff097816 */ /* 0x000fe20000000009 */
[----:B0-----:R-:W-:-:S05]  /*5fc0*/  IMAD.WIDE R20, R150, 0x2, R4 ;  /* 0x0000000296147825 */ /* 0x001fca00078e0204 */
[----:B------:R-:W2:Y:S04]  /*5fd0*/  @P3 LDG.E.U16 R9, desc[UR20][R20.64] ;  /* 0x0000001414093981 */ /* 0x000ea8000c1e1500 */
[----:B------:R-:W-:Y:S04]  /*5fe0*/  STL.64 [R1], R20 ;  /* 0x0000001401007387 */ /* 0x000fe80000100a00 */
[----:B------:R-:W2:Y:S01]  /*5ff0*/  LDL.LU R7, [R1+0x6c4] ;  /* 0x0006c40001077983 */ /* 0x000ea20000300800 */
[----:B------:R-:W-:Y:S02]  /*6000*/  SHF.R.U64 R146, R146, 0x8, RZ ;  /* 0x0000000892927819 */ /* 0x000fe400000012ff */
[----:B------:R-:W-:-:S02]  /*6010*/  PRMT R32, RZ, 0x7610, R32 ;  /* 0x00007610ff207816 */ /* 0x000fc40000000020 */
[----:B------:R-:W-:Y:S01]  /*6020*/  PRMT R31, RZ, 0x7610, R31 ;  /* 0x00007610ff1f7816 */ /* 0x000fe2000000001f */
[----:B------:R-:W-:Y:S01]  /*6030*/  IMAD.WIDE R148, R154, 0x2, R2 ;  /* 0x000000029a947825 */ /* 0x000fe200078e0202 */
[----:B------:R-:W-:Y:S02]  /*6040*/  LOP3.LUT P6, RZ, R146, 0x1, RZ, 0xc0, !PT ;  /* 0x0000000192ff7812 */ /* 0x000fe400078cc0ff */
[----:B------:R-:W-:Y:S01]  /*6050*/  PRMT R29, RZ, 0x7610, R29 ;  /* 0x00007610ff1d7816 */ /* 0x000fe2000000001d */
[C---:B------:R-:W-:Y:S01]  /*6060*/  IMAD.WIDE R146, R152.reuse, 0x2, R2 ;  /* 0x0000000298927825 */ /* 0x040fe200078e0202 */
[----:B------:R-:W-:Y:S02]  /*6070*/  PRMT R30, RZ, 0x7610, R30 ;  /* 0x00007610ff1e7816 */ /* 0x000fe4000000001e */
[----:B------:R-:W-:Y:S01]  /*6080*/  PRMT R28, RZ, 0x7610, R28 ;  /* 0x00007610ff1c7816 */ /* 0x000fe2000000001c */
[--C-:B------:R-:W-:Y:S01]  /*6090*/  IMAD.WIDE R152, R152, 0x2, R4.reuse ;  /* 0x0000000298987825 */ /* 0x100fe200078e0204 */
[----:B------:R-:W2:Y:S04]  /*60a0*/  @!P2 LDG.E.U16 R32, desc[UR20][R146.64] ;  /* 0x000000149220a981 */ /* 0x000ea8000c1e1500 */
[----:B------:R-:W2:Y:S04]  /*60b0*/  @!P2 LDG.E.U16 R31, desc[UR20][R152.64] ;  /* 0x00000014981fa981 */ /* 0x000ea8000c1e1500 */
[----:B------:R-:W2:Y:S01]  /*60c0*/  @P4 LDG.E.U16 R29, desc[UR20][R148.64] ;  /* 0x00000014941d4981 */ /* 0x000ea2000c1e1500 */
[----:B------:R-:W-:Y:S01]  /*60d0*/  IMAD.WIDE R154, R154, 0x2, R4 ;  /* 0x000000029a9a7825 */ /* 0x000fe200078e0204 */
[----:B------:R-:W-:-:S02]  /*60e0*/  PRMT R27, RZ, 0x7610, R27 ;  /* 0x00007610ff1b7816 */ /* 0x000fc4000000001b */
[----:B------:R-:W-:Y:S01]  /*60f0*/  PRMT R26, RZ, 0x7610, R26 ;  /* 0x00007610ff1a7816 */ /* 0x000fe2000000001a */
[C---:B------:R-:W-:Y:S01]  /*6100*/  IMAD.WIDE R150, R156.reuse, 0x2, R2 ;  /* 0x000000029c967825 */ /* 0x040fe200078e0202 */
[----:B------:R-:W-:Y:S01]  /*6110*/  PRMT R25, RZ, 0x7610, R25 ;  /* 0x00007610ff197816 */ /* 0x000fe20000000019 */
[----:B------:R-:W-:Y:S02]  /*6120*/  STS.U16 [R15+UR7+0x1b00], R18 ;  /* 0x001b00120f007988 */ /* 0x000fe40008000407 */
[----:B------:R-:W-:Y:S01]  /*6130*/  IMAD.WIDE R156, R156, 0x2, R4 ;  /* 0x000000029c9c7825 */ /* 0x000fe200078e0204 */
[----:B------:R-:W-:Y:S01]  /*6140*/  PRMT R8, RZ, 0x7610, R8 ;  /* 0x00007610ff087816 */ /* 0x000fe20000000008 */
[----:B------:R-:W2:Y:S01]  /*6150*/  @P4 LDG.E.U16 R30, desc[UR20][R154.64] ;  /* 0x000000149a1e4981 */ /* 0x000ea2000c1e1500 */
[----:B------:R-:W-:Y:S01]  /*6160*/  LOP3.LUT R41, R0, 0x70, RZ, 0x3c, !PT ;  /* 0x0000007000297812 */ /* 0x000fe200078e3cff */
[C---:B------:R-:W-:Y:S02]  /*6170*/  IMAD.WIDE R158, R160.reuse, 0x2, R2 ;  /* 0x00000002a09e7825 */ /* 0x040fe400078e0202 */
[----:B------:R-:W-:Y:S02]  /*6180*/  STS.U16 [R15+UR7+0x5b00], R17 ;  /* 0x005b00110f007988 */ /* 0x000fe40008000407 */
[----:B------:R-:W-:-:S02]  /*6190*/  IMAD.WIDE R160, R160, 0x2, R4 ;  /* 0x00000002a0a07825 */ /* 0x000fc400078e0204 */
[----:B------:R-:W2:Y:S02]  /*61a0*/  @P5 LDG.E.U16 R28, desc[UR20][R150.64] ;  /* 0x00000014961c5981 */ /* 0x000ea4000c1e1500 */
[C---:B------:R-:W-:Y:S02]  /*61b0*/  IMAD.WIDE R162, R164.reuse, 0x2, R2 ;  /* 0x00000002a4a27825 */ /* 0x040fe400078e0202 */
[----:B----4-:R-:W-:Y:S04]  /*61c0*/  STS.U16 [R15+UR7+0x1f00], R16 ;  /* 0x001f00100f007988 */ /* 0x010fe80008000407 */
[----:B------:R-:W4:Y:S04]  /*61d0*/  LDL.LU R24, [R1+0x17c] ;  /* 0x00017c0001187983 */ /* 0x000f280000300800 */
[----:B------:R-:W4:Y:S04]  /*61e0*/  @P5 LDG.E.U16 R27, desc[UR20][R156.64] ;  /* 0x000000149c1b5981 */ /* 0x000f28000c1e1500 */
[----:B---3--:R0:W-:Y:S04]  /*61f0*/  STS.U16 [R15+UR7+0x5f00], R14 ;  /* 0x005f000e0f007988 */ /* 0x0081e80008000407 */
[----:B------:R-:W3:Y:S04]  /*6200*/  @P6 LDG.E.U16 R26, desc[UR20][R158.64] ;  /* 0x000000149e1a6981 */ /* 0x000ee8000c1e1500 */
[----:B------:R-:W3:Y:S04]  /*6210*/  @P6 LDG.E.U16 R25, desc[UR20][R160.64] ;  /* 0x00000014a0196981 */ /* 0x000ee8000c1e1500 */
[----:B0-----:R-:W3:Y:S04]  /*6220*/  LDL.LU R14, [R1+0x218] ;  /* 0x00021800010e7983 */ /* 0x001ee80000300800 */
[----:B------:R-:W-:Y:S04]  /*6230*/  STS.U16 [R41+UR7+0x380], R13 ;  /* 0x0003800d29007988 */ /* 0x000fe80008000407 */
[----:B------:R-:W3:Y:S04]  /*6240*/  LDL.LU R22, [R1+0x21c] ;  /* 0x00021c0001167983 */ /* 0x000ee80000300800 */
[----:B------:R-:W3:Y:S04]  /*6250*/  @!P1 LDG.E.U16 R8, desc[UR20][R162.64] ;  /* 0x00000014a2089981 */ /* 0x000ee8000c1e1500 */
[----:B------:R0:W-:Y:S04]  /*6260*/  STS.U16 [R41+UR7+0x4380], R12 ;  /* 0x0043800c29007988 */ /* 0x0001e80008000407 */
[----:B------:R-:W3:Y:S04]  /*6270*/  LDL.LU R17, [R1+0x220] ;  /* 0x0002200001117983 */ /* 0x000ee80000300800 */
[----:B------:R-:W-:Y:S04]  /*6280*/  STS.U16 [R41+UR7+0x780], R11 ;  /* 0x0007800b29007988 */ /* 0x000fe80008000407 */
[----:B------:R-:W3:Y:S04]  /*6290*/  LDL.LU R15, [R1+0x22c] ;  /* 0x00022c00010f7983 */ /* 0x000ee80000300800 */
[----:B------:R-:W-:Y:S04]  /*62a0*/  STS.U16 [R41+UR7+0x4780], R10 ;  /* 0x0047800a29007988 */ /* 0x000fe80008000407 */
[----:B------:R-:W3:Y:S04]  /*62b0*/  LDL.LU R20, [R1+0x230] ;  /* 0x0002300001147983 */ /* 0x000ee80000300800 */
[----:B0-----:R-:W3:Y:S01]  /*62c0*/  LDL.LU R12, [R1+0x234] ;  /* 0x00023400010c7983 */ /* 0x001ee20000300800 */
[----:B------:R-:W-:-:S03]  /*62d0*/  IMAD.WIDE R164, R164, 0x2, R4 ;  /* 0x00000002a4a47825 */ /* 0x000fc600078e0204 */
[----:B--2---:R0:W-:Y:S04]  /*62e0*/  STS.U16 [R41+UR7+0xb80], R6 ;  /* 0x000b800629007988 */ /* 0x0041e80008000407 */
[----:B0-----:R-:W2:Y:S04]  /*62f0*/  LDL.LU R6, [R1+0x238] ;  /* 0x0002380001067983 */ /* 0x001ea80000300800 */
[----:B------:R-:W2:Y:S04]  /*6300*/  LDL.LU R13, [R1+0x23c] ;  /* 0x00023c00010d7983 */ /* 0x000ea80000300800 */
[----:B------:R-:W2:Y:S04]  /*6310*/  LDL.LU R18, [R1+0x240] ;  /* 0x0002400001127983 */ /* 0x000ea80000300800 */
[----:B------:R-:W2:Y:S04]  /*6320*/  LDL.LU R10, [R1+0x244] ;  /* 0x00024400010a7983 */ /* 0x000ea80000300800 */
[----:B------:R-:W2:Y:S04]  /*6330*/  LDL.LU R21, [R1+0x248] ;  /* 0x0002480001157983 */ /* 0x000ea80000300800 */
[----:B------:R-:W2:Y:S04]  /*6340*/  LDL.LU R11, [R1+0x250] ;  /* 0x00025000010b7983 */ /* 0x000ea80000300800 */
[----:B------:R-:W2:Y:S04]  /*6350*/  LDL.LU R23, [R1+0x254] ;  /* 0x0002540001177983 */ /* 0x000ea80000300800 */
[----:B------:R-:W2:Y:S04]  /*6360*/  LDL.LU R19, [R1+0x258] ;  /* 0x0002580001137983 */ /* 0x000ea80000300800 */
[----:B------:R-:W2:Y:S04]  /*6370*/  LDL.LU R16, [R1+0x25c] ;  /* 0x00025c0001107983 */ /* 0x000ea80000300800 */
[----:B------:R0:W-:Y:S04]  /*6380*/  STS.U16 [R41+UR7+0x4b80], R9 ;  /* 0x004b800929007988 */ /* 0x0001e80008000407 */
[----:B0-----:R-:W2:Y:S01]  /*6390*/  LDL.LU R9, [R1+0x260] ;  /* 0x0002600001097983 */ /* 0x001ea20000300800 */
[----:B------:R-:W-:-:S06]  /*63a0*/  PRMT R7, RZ, 0x7610, R7 ;  /* 0x00007610ff077816 */ /* 0x000fcc0000000007 */
[----:B------:R-:W2:Y:S04]  /*63b0*/  @!P1 LDG.E.U16 R7, desc[UR20][R164.64] ;  /* 0x00000014a4079981 */ /* 0x000ea8000c1e1500 */
[----:B------:R-:W-:Y:S04]  /*63c0*/  STS.U16 [R41+UR7+0xf80], R32 ;  /* 0x000f802029007988 */ /* 0x000fe80008000407 */
[----:B------:R-:W-:Y:S04]  /*63d0*/  STS.U16 [R41+UR7+0x4f80], R31 ;  /* 0x004f801f29007988 */ /* 0x000fe80008000407 */
[----:B------:R0:W-:Y:S02]  /*63e0*/  STS.U16 [R41+UR7+0x1380], R29 ;  /* 0x0013801d29007988 */ /* 0x0001e40008000407 */
[----:B0-----:R-:W0:Y:S02]  /*63f0*/  S2R R29, SR_TID.X ;  /* 0x00000000001d7919 */ /* 0x001e240000002100 */
[----:B------:R-:W-:Y:S04]  /*6400*/  STS.U16 [R41+UR7+0x5380], R30 ;  /* 0x0053801e29007988 */ /* 0x000fe80008000407 */
[----:B------:R-:W-:Y:S04]  /*6410*/  STS.U16 [R41+UR7+0x1780], R28 ;  /* 0x0017801c29007988 */ /* 0x000fe80008000407 */
[----:B----4-:R-:W-:Y:S01]  /*6420*/  STS.U16 [R41+UR7+0x5780], R27 ;  /* 0x0057801b29007988 */ /* 0x010fe20008000407 */
[----:B---3--:R-:W-:-:S03]  /*6430*/  IMAD R14, R14, UR4, RZ ;  /* 0x000000040e0e7c24 */ /* 0x008fc6000f8e02ff */
[----:B------:R-:W-:Y:S04]  /*6440*/  STS.U16 [R41+UR7+0x1b80], R26 ;  /* 0x001b801a29007988 */ /* 0x000fe80008000407 */
[----:B------:R-:W-:Y:S01]  /*6450*/  STS.U16 [R41+UR7+0x5b80], R25 ;  /* 0x005b801929007988 */ /* 0x000fe20008000407 */
[----:B0-----:R-:W-:-:S03]  /*6460*/  LOP3.LUT R40, R29, 0x3f, RZ, 0xc0, !PT ;  /* 0x0000003f1d287812 */ /* 0x001fc600078ec0ff */
[----:B------:R0:W-:Y:S02]  /*6470*/  STS.U16 [R41+UR7+0x1f80], R8 ;  /* 0x001f800829007988 */ /* 0x0001e40008000407 */
[----:B------:R-:W-:-:S05]  /*6480*/  IMAD R24, R40, R24, RZ ;  /* 0x0000001828187224 */ /* 0x000fca00078e02ff */
[----:B0-----:R-:W-:Y:S01]  /*6490*/  LEA R8, P1, R24, UR14, 0x1 ;  /* 0x0000000e18087c11 */ /* 0x001fe2000f8208ff */
[----:B------:R-:W-:-:S03]  /*64a0*/  IMAD R22, R22, UR4, RZ ;  /* 0x0000000416167c24 */ /* 0x000fc6000f8e02ff */
[----:B------:R-:W-:Y:S02]  /*64b0*/  LEA.HI.X.SX32 R42, R24, UR15, 0x1, P1 ;  /* 0x0000000f182a7c11 */ /* 0x000fe400088f0eff */
[C---:B------:R-:W-:Y:S01]  /*64c0*/  LEA R38, P1, R14.reuse, R8, 0x1 ;  /* 0x000000080e267211 */ /* 0x040fe200078208ff */
[----:B------:R-:W-:Y:S02]  /*64d0*/  IMAD R17, R17, UR4, RZ ;  /* 0x0000000411117c24 */ /* 0x000fe4000f8e02ff */
[----:B------:R-:W-:Y:S01]  /*64e0*/  IMAD R15, R15, UR4, RZ ;  /* 0x000000040f0f7c24 */ /* 0x000fe2000f8e02ff */
[----:B------:R-:W-:Y:S01]  /*64f0*/  LEA.HI.X.SX32 R39, R14, R42, 0x1, P1 ;  /* 0x0000002a0e277211 */ /* 0x000fe200008f0eff */
[----:B------:R-:W-:Y:S01]  /*6500*/  IMAD R20, R20, UR4, RZ ;  /* 0x0000000414147c24 */ /* 0x000fe2000f8e02ff */
[-C--:B------:R-:W-:Y:S01]  /*6510*/  LEA R24, P1, R22, R8.reuse, 0x1 ;  /* 0x0000000816187211 */ /* 0x080fe200078208ff */
[----:B------:R-:W-:Y:S01]  /*6520*/  IMAD R12, R12, UR4, RZ ;  /* 0x000000040c0c7c24 */ /* 0x000fe2000f8e02ff */
[----:B------:R-:W-:Y:S01]  /*6530*/  LEA R14, P3, R15, R8, 0x1 ;  /* 0x000000080f0e7211 */ /* 0x000fe200078608ff */
[----:B------:R-:W-:Y:S01]  /*6540*/  STL [R1+0x1a4], R38 ;  /* 0x0001a42601007387 */ /* 0x000fe20000100800 */
[----:B------:R-:W-:-:S02]  /*6550*/  LEA.HI.X.SX32 R25, R22, R42, 0x1, P1 ;  /* 0x0000002a16197211 */ /* 0x000fc400008f0eff */
[----:B------:R-:W-:Y:S01]  /*6560*/  LEA R36, P1, R20, R8, 0x1 ;  /* 0x0000000814247211 */ /* 0x000fe200078208ff */
[----:B------:R-:W-:Y:S01]  /*6570*/  STL [R1+0x1a0], R39 ;  /* 0x0001a02701007387 */ /* 0x000fe20000100800 */
[----:B------:R-:W-:-:S03]  /*6580*/  LEA.HI.X.SX32 R15, R15, R42, 0x1, P3 ;  /* 0x0000002a0f0f7211 */ /* 0x000fc600018f0eff */
[----:B------:R-:W-:Y:S01]  /*6590*/  STL [R1+0x1ac], R24 ;  /* 0x0001ac1801007387 */ /* 0x000fe20000100800 */
[----:B------:R-:W-:Y:S01]  /*65a0*/  LEA.HI.X.SX32 R37, R20, R42, 0x1, P1 ;  /* 0x0000002a14257211 */ /* 0x000fe200008f0eff */
[----:B--2---:R-:W-:Y:S02]  /*65b0*/  IMAD R6, R6, UR4, RZ ;  /* 0x0000000406067c24 */ /* 0x004fe4000f8e02ff */
[----:B------:R-:W-:-:S03]  /*65c0*/  IMAD R13, R13, UR4, RZ ;  /* 0x000000040d0d7c24 */ /* 0x000fc6000f8e02ff */
[-C--:B------:R-:W-:Y:S01]  /*65d0*/  LEA R22, P3, R6, R8.reuse, 0x1 ;  /* 0x0000000806167211 */ /* 0x080fe200078608ff */
[----:B------:R-:W-:Y:S02]  /*65e0*/  IMAD R18, R18, UR4, RZ ;  /* 0x0000000412127c24 */ /* 0x000fe4000f8e02ff */
[----:B------:R-:W-:Y:S02]  /*65f0*/  IMAD R10, R10, UR4, RZ ;  /* 0x000000040a0a7c24 */ /* 0x000fe4000f8e02ff */
[----:B------:R-:W-:Y:S02]  /*6600*/  IMAD R27, R19, UR4, RZ ;  /* 0x00000004131b7c24 */ /* 0x000fe4000f8e02ff */
[----:B------:R-:W-:Y:S01]  /*6610*/  IMAD R19, R16, UR4, RZ ;  /* 0x0000000410137c24 */ /* 0x000fe2000f8e02ff */
[----:B------:R-:W-:-:S04]  /*6620*/  LEA R16, P2, R17, R8, 0x1 ;  /* 0x0000000811107211 */ /* 0x000fc800078408ff */
[----:B------:R-:W-:Y:S01]  /*6630*/  LEA.HI.X.SX32 R17, R17, R42, 0x1, P2 ;  /* 0x0000002a11117211 */ /* 0x000fe200010f0eff */
[----:B------:R-:W-:Y:S01]  /*6640*/  STL [R1+0x1b4], R16 ;  /* 0x0001b41001007387 */ /* 0x000fe20000100800 */
[----:B------:R-:W-:-:S03]  /*6650*/  LEA R30, P2, R12, R8, 0x1 ;  /* 0x000000080c1e7211 */ /* 0x000fc600078408ff */
[----:B------:R-:W-:Y:S01]  /*6660*/  STL [R1+0x1a8], R25 ;  /* 0x0001a81901007387 */ /* 0x000fe20000100800 */
[----:B------:R-:W-:-:S03]  /*6670*/  IMAD R33, R23, UR4, RZ ;  /* 0x0000000417217c24 */ /* 0x000fc6000f8e02ff */
[----:B------:R-:W-:Y:S01]  /*6680*/  STL [R1+0x1bc], R14 ;  /* 0x0001bc0e01007387 */ /* 0x000fe20000100800 */
[----:B------:R-:W-:-:S03]  /*6690*/  LEA.HI.X.SX32 R31, R12, R42, 0x1, P2 ;  /* 0x0000002a0c1f7211 */ /* 0x000fc600010f0eff */
[----:B------:R-:W-:Y:S01]  /*66a0*/  STL [R1+0x1b0], R17 ;  /* 0x0001b01101007387 */ /* 0x000fe20000100800 */
[----:B------:R-:W-:-:S03]  /*66b0*/  LEA.HI.X.SX32 R23, R6, R42, 0x1, P3 ;  /* 0x0000002a06177211 */ /* 0x000fc600018f0eff */
[----:B------:R-:W-:Y:S01]  /*66c0*/  STL [R1+0x1b8], R15 ;  /* 0x0001b80f01007387 */ /* 0x000fe20000100800 */
[----:B------:R-:W-:-:S03]  /*66d0*/  LEA R12, P1, R13, R8, 0x1 ;  /* 0x000000080d0c7211 */ /* 0x000fc600078208ff */
[----:B------:R-:W-:Y:S01]  /*66e0*/  STL [R1+0x1c4], R36 ;  /* 0x0001c42401007387 */ /* 0x000fe20000100800 */
[-C--:B------:R-:W-:Y:S01]  /*66f0*/  LEA R34, P2, R18, R8.reuse, 0x1 ;  /* 0x0000000812227211 */ /* 0x080fe200078408ff */
[----:B------:R-:W-:Y:S02]  /*6700*/  IMAD R21, R21, UR4, RZ ;  /* 0x0000000415157c24 */ /* 0x000fe4000f8e02ff */
[----:B------:R-:W-:Y:S01]  /*6710*/  STL [R1+0x1d0], R30 ;  /* 0x0001d01e01007387 */ /* 0x000fe20000100800 */
[----:B------:R-:W-:Y:S01]  /*6720*/  LEA R28, P3, R10, R8, 0x1 ;  /* 0x000000080a1c7211 */ /* 0x000fe200078608ff */
[----:B------:R-:W-:Y:S02]  /*6730*/  IMAD R11, R11, UR4, RZ ;  /* 0x000000040b0b7c24 */ /* 0x000fe4000f8e02ff */
[----:B------:R-:W-:Y:S01]  /*6740*/  STL [R1+0x1c0], R37 ;  /* 0x0001c02501007387 */ /* 0x000fe20000100800 */
[----:B------:R-:W-:Y:S01]  /*6750*/  IMAD R9, R9, UR4, RZ ;  /* 0x0000000409097c24 */ /* 0x000fe2000f8e02ff */
[-C--:B------:R-:W-:Y:S01]  /*6760*/  LEA.HI.X.SX32 R13, R13, R42.reuse, 0x1, P1 ;  /* 0x0000002a0d0d7211 */ /* 0x080fe200008f0eff */
[----:B------:R-:W0:Y:S01]  /*6770*/  LDCU.64 UR4, c[0x0][0x3a8] ;  /* 0x00007500ff0477ac */ /* 0x000e220008000a00 */
[----:B------:R-:W-:Y:S01]  /*6780*/  STL [R1+0x1d8], R22 ;  /* 0x0001d81601007387 */ /* 0x000fe20000100800 */
[----:B------:R-:W-:-:S03]  /*6790*/  LEA.HI.X.SX32 R35, R18, R42, 0x1, P2 ;  /* 0x0000002a12237211 */ /* 0x000fc600010f0eff */
[----:B------:R-:W2:Y:S01]  /*67a0*/  LDL R6, [R1+0x170] ;  /* 0x0001700001067983 */ /* 0x000ea20000100800 */
[----:B------:R-:W-:-:S03]  /*67b0*/  LEA.HI.X.SX32 R29, R10, R42, 0x1, P3 ;  /* 0x0000002a0a1d7211 */ /* 0x000fc600018f0eff */
[----:B------:R-:W-:Y:S01]  /*67c0*/  STL [R1+0x1c8], R31 ;  /* 0x0001c81f01007387 */ /* 0x000fe20000100800 */
[----:B------:R-:W-:-:S03]  /*67d0*/  LEA R20, P1, R21, R8, 0x1 ;  /* 0x0000000815147211 */ /* 0x000fc600078208ff */
[----:B------:R-:W-:Y:S01]  /*67e0*/  STL [R1+0x1d4], R23 ;  /* 0x0001d41701007387 */ /* 0x000fe20000100800 */
[----:B------:R-:W-:-:S03]  /*67f0*/  LEA R10, P2, R11, R8, 0x1 ;  /* 0x000000080b0a7211 */ /* 0x000fc600078408ff */
[----:B------:R-:W-:Y:S01]  /*6800*/  STL [R1+0x1e0], R12 ;  /* 0x0001e00c01007387 */ /* 0x000fe20000100800 */
[-C--:B------:R-:W-:Y:S02]  /*6810*/  LEA R32, P3, R33, R8.reuse, 0x1 ;  /* 0x0000000821207211 */ /* 0x080fe400078608ff */
[-C--:B------:R-:W-:Y:S01]  /*6820*/  LEA R26, P4, R27, R8.reuse, 0x1 ;  /* 0x000000081b1a7211 */ /* 0x080fe200078808ff */
[----:B------:R-:W-:Y:S01]  /*6830*/  STL [R1+0x1e8], R34 ;  /* 0x0001e82201007387 */ /* 0x000fe20000100800 */
[-C--:B------:R-:W-:Y:S02]  /*6840*/  LEA R18, P5, R19, R8.reuse, 0x1 ;  /* 0x0000000813127211 */ /* 0x080fe400078a08ff */
[----:B------:R-:W-:Y:S01]  /*6850*/  LEA R8, P6, R9, R8, 0x1 ;  /* 0x0000000809087211 */ /* 0x000fe200078c08ff */
[----:B------:R-:W-:Y:S01]  /*6860*/  STL [R1+0x1f0], R28 ;  /* 0x0001f01c01007387 */ /* 0x000fe20000100800 */
[----:B------:R-:W-:-:S03]  /*6870*/  LEA.HI.X.SX32 R21, R21, R42, 0x1, P1 ;  /* 0x0000002a15157211 */ /* 0x000fc600008f0eff */
[----:B------:R-:W-:Y:S01]  /*6880*/  STL [R1+0x1dc], R13 ;  /* 0x0001dc0d01007387 */ /* 0x000fe20000100800 */
[----:B------:R-:W-:-:S03]  /*6890*/  LEA.HI.X.SX32 R11, R11, R42, 0x1, P2 ;  /* 0x0000002a0b0b7211 */ /* 0x000fc600010f0eff */
[----:B------:R-:W-:Y:S01]  /*68a0*/  STL [R1+0x1e4], R35 ;  /* 0x0001e42301007387 */ /* 0x000fe20000100800 */
[----:B------:R-:W-:-:S03]  /*68b0*/  LEA.HI.X.SX32 R33, R33, R42, 0x1, P3 ;  /* 0x0000002a21217211 */ /* 0x000fc600018f0eff */
[----:B------:R-:W-:Y:S01]  /*68c0*/  STL [R1+0x1ec], R29 ;  /* 0x0001ec1d01007387 */ /* 0x000fe20000100800 */
[-C--:B------:R-:W-:Y:S02]  /*68d0*/  LEA.HI.X.SX32 R27, R27, R42.reuse, 0x1, P4 ;  /* 0x0000002a1b1b7211 */ /* 0x080fe400020f0eff */
[-C--:B------:R-:W-:Y:S01]  /*68e0*/  LEA.HI.X.SX32 R19, R19, R42.reuse, 0x1, P5 ;  /* 0x0000002a13137211 */ /* 0x080fe200028f0eff */
[----:B------:R-:W-:Y:S01]  /*68f0*/  STL [R1+0x1f8], R20 ;  /* 0x0001f81401007387 */ /* 0x000fe20000100800 */
[----:B------:R-:W-:Y:S01]  /*6900*/  LEA.HI.X.SX32 R9, R9, R42, 0x1, P6 ;  /* 0x0000002a09097211 */ /* 0x000fe200030f0eff */
[----:B------:R-:W-:Y:S02]  /*6910*/  VIADD R42, R43, 0x3f ;  /* 0x0000003f2b2a7836 */ /* 0x000fe40000000000 */
[----:B------:R-:W-:Y:S04]  /*6920*/  STL [R1+0x208], R32 ;  /* 0x0002082001007387 */ /* 0x000fe80000100800 */
[----:B------:R-:W-:Y:S04]  /*6930*/  STL [R1+0x200], R10 ;  /* 0x0002000a01007387 */ /* 0x000fe80000100800 */
[----:B------:R-:W-:Y:S01]  /*6940*/  STL [R1+0x210], R26 ;  /* 0x0002101a01007387 */ /* 0x000fe20000100800 */
[----:B------:R-:W-:-:S03]  /*6950*/  ISETP.GT.AND P1, PT, R42, 0x3f, PT ;  /* 0x0000003f2a00780c */ /* 0x000fc60003f24270 */
[----:B------:R-:W-:Y:S04]  /*6960*/  STL [R1+0x218], R18 ;  /* 0x0002181201007387 */ /* 0x000fe80000100800 */
[----:B------:R-:W-:Y:S04]  /*6970*/  STL [R1+0x1f4], R21 ;  /* 0x0001f41501007387 */ /* 0x000fe80000100800 */
[----:B------:R-:W-:Y:S04]  /*6980*/  STL [R1+0x220], R8 ;  /* 0x0002200801007387 */ /* 0x000fe80000100800 */
[----:B------:R-:W-:Y:S01]  /*6990*/  STL [R1+0x204], R33 ;  /* 0x0002042101007387 */ /* 0x000fe20000100800 */
[----:B------:R-:W-:-:S03]  /*69a0*/  ISETP.LT.AND P1, PT, R40, R43, P1 ;  /* 0x0000002b2800720c */ /* 0x000fc60000f21270 */
[----:B------:R-:W-:Y:S04]  /*69b0*/  STL [R1+0x1fc], R11 ;  /* 0x0001fc0b01007387 */ /* 0x000fe80000100800 */
[----:B------:R-:W-:Y:S04]  /*69c0*/  STL [R1+0x20c], R27 ;  /* 0x00020c1b01007387 */ /* 0x000fe80000100800 */
[----:B------:R-:W5:Y:S04]  /*69d0*/  LDL.LU R42, [R1+0x6c0] ;  /* 0x0006c000012a7983 */ /* 0x000f680000300800 */
[----:B------:R-:W-:Y:S04]  /*69e0*/  STL [R1+0x214], R19 ;  /* 0x0002141301007387 */ /* 0x000fe80000100800 */
[----:B------:R-:W5:Y:S04]  /*69f0*/  LDL.LU R43, [R1+0x6bc] ;  /* 0x0006bc00012b7983 */ /* 0x000f680000300800 */
[----:B------:R-:W5:Y:S04]  /*6a00*/  LDL.LU R40, [R1+0x6b8] ;  /* 0x0006b80001287983 */ /* 0x000f680000300800 */
[----:B------:R-:W-:Y:S04]  /*6a10*/  STL [R1+0x21c], R9 ;  /* 0x00021c0901007387 */ /* 0x000fe80000100800 */
[----:B------:R1:W-:Y:S04]  /*6a20*/  STS.U16 [R41+UR7+0x5f80], R7 ;  /* 0x005f800729007988 */ /* 0x0003e80008000407 */
[----:B-1----:R-:W5:Y:S04]  /*6a30*/  LDL.LU R41, [R1+0x6b4] ;  /* 0x0006b40001297983 */ /* 0x002f680000300800 */
[----:B------:R-:W3:Y:S02]  /*6a40*/  LDL.LU R7, [R1+0x6b0] ;  /* 0x0006b00001077983 */ /* 0x000ee40000300800 */
[----:B---3--:R-:W-:-:S06]  /*6a50*/  PRMT R7, RZ, 0x7610, R7 ;  /* 0x00007610ff077816 */ /* 0x008fcc0000000007 */
[----:B------:R-:W2:Y:S04]  /*6a60*/  @P1 LDG.E.U16 R7, desc[UR20][R38.64] ;  /* 0x0000001426071981 */ /* 0x000ea8000c1e1500 */
[----:B------:R-:W5:Y:S04]  /*6a70*/  LDL.LU.64 R38, [R1+0x6a8] ;  /* 0x0006a80001267983 */ /* 0x000f680000300a00 */
[----:B--2---:R1:W-:Y:S04]  /*6a80*/  STS.U16 [R6+UR7+0x10000], R7 ;  /* 0x0100000706007988 */ /* 0x0043e80008000407 */
[----:B-1----:R-:W2:Y:S02]  /*6a90*/  LDL.LU R7, [R1+0x6a0] ;  /* 0x0006a00001077983 */ /* 0x002ea40000300800 */
[----:B--2---:R-:W-:-:S06]  /*6aa0*/  PRMT R7, RZ, 0x7610, R7 ;  /* 0x00007610ff077816 */ /* 0x004fcc0000000007 */
        /* <DEDUP_REMOVED lines=15> */
[----:B------:R1:W2:Y:S02]  /*6ba0*/  @P1 LDG.E.U16 R7, desc[UR20][R24.64] ;  /* 0x0000001418071981 */ /* 0x0002a4000c1e1500 */
[----:B-1----:R-:W-:Y:S02]  /*6bb0*/  LOP3.LUT R25, R6, 0x20, RZ, 0x3c, !PT ;  /* 0x0000002006197812 */ /* 0x002fe400078e3cff */
[----:B------:R-:W5:Y:S04]  /*6bc0*/  LDL.LU R24, [R1+0x66c] ;  /* 0x00066c0001187983 */ /* 0x000f680000300800 */
[----:B------:R-:W-:Y:S04]  /*6bd0*/  STL [R1+0x5bc], R25 ;  /* 0x0005bc1901007387 */ /* 0x000fe80000100800 */
        /* <DEDUP_REMOVED lines=16> */
[----:B-1----:R-:W5:Y:S04]  /*6ce0*/  LDL.LU R25, [R1+0x63c] ;  /* 0x00063c0001197983 */ /* 0x002f680000300800 */
[----:B------:R-:W2:Y:S02]  /*6cf0*/  LDL.LU R7, [R1+0x638] ;  /* 0x0006380001077983 */ /* 0x000ea40000300800 */
[----:B--2---:R-:W-:-:S06]  /*6d00*/  PRMT R7, RZ, 0x7610, R7 ;  /* 0x00007610ff077816 */ /* 0x004fcc0000000007 */
[----:B------:R1:W2:Y:S02]  /*6d10*/  @P1 LDG.E.U16 R7, desc[UR20][R16.64] ;  /* 0x0000001410071981 */ /* 0x0002a4000c1e1500 */
[----:B-1----:R-:W-:Y:S02]  /*6d20*/  LOP3.LUT R17, R6, 0x40, RZ, 0x3c, !PT ;  /* 0x0000004006117812 */ /* 0x002fe400078e3cff */
[----:B------:R1:W5:Y:S04]  /*6d30*/  LDL.LU R16, [R1+0x634] ;  /* 0x0006340001107983 */ /* 0x0003680000300800 */
[----:B------:R-:W-:Y:S04]  /*6d40*/  STL [R1+0x5b8], R17 ;  /* 0x0005b81101007387 */ /* 0x000fe80000100800 */
[----:B--2---:R2:W-:Y:S04]  /*6d50*/  STS.U16 [R17+UR7+0x10200], R7 ;  /* 0x0102000711007988 */ /* 0x0045e80008000407 */
[----:B--2---:R-:W2:Y:S02]  /*6d60*/  LDL.LU R7, [R1+0x630] ;  /* 0x0006300001077983 */ /* 0x004ea40000300800 */
[----:B--2---:R-:W-:-:S06]  /*6d70*/  PRMT R7, RZ, 0x7610, R7 ;  /* 0x00007610ff077816 */ /* 0x004fcc0000000007 */
[----:B------:R-:W2:Y:S04]  /*6d80*/  @P1 LDG.E.U16 R7, desc[UR20][R22.64] ;  /* 0x0000001416071981 */ /* 0x000ea8000c1e1500 */
[----:B------:R1:W5:Y:S04]  /*6d90*/  LDL.LU.64 R22, [R1+0x628] ;  /* 0x0006280001167983 */ /* 0x0003680000300a00 */
        /* <DEDUP_REMOVED lines=11> */
[----:B--2---:R1:W5:Y:S04]  /*6e50*/  LDL.LU R17, [R1+0x604] ;  /* 0x0006040001117983 */ /* 0x0043680000300800 */
[----:B------:R-:W2:Y:S02]  /*6e60*/  LDL.LU R7, [R1+0x600] ;  /* 0x0006000001077983 */ /* 0x000ea40000300800 */
[----:B--2---:R-:W-:-:S06]  /*6e70*/  PRMT R7, RZ, 0x7610, R7 ;  /* 0x00007610ff077816 */ /* 0x004fcc0000000007 */
[----:B------:R-:W2:Y:S01]  /*6e80*/  @P1 LDG.E.U16 R7, desc[UR20][R14.64] ;  /* 0x000000140e071981 */ /* 0x000ea2000c1e1500 */
[----:B------:R-:W-:-:S03]  /*6e90*/  LOP3.LUT R6, R6, 0x60, RZ, 0x3c, !PT ;  /* 0x0000006006067812 */ /* 0x000fc600078e3cff */
[----:B------:R1:W5:Y:S04]  /*6ea0*/  LDL.LU.64 R14, [R1+0x5f8] ;  /* 0x0005f800010e7983 */ /* 0x0003680000300a00 */
        /* <DEDUP_REMOVED lines=15> */
[----:B------:R1:W5:Y:S01]  /*6fa0*/  LDL.LU.64 R8, [R1+0x5c8] ;  /* 0x0005c80001087983 */ /* 0x0003620000300a00 */
[----:B------:R-:W-:Y:S02]  /*6fb0*/  ULOP3.LUT UP1, URZ, UR10, UR17, URZ, 0xfc, !UPT ;  /* 0x000000110aff7292 */ /* 0x000fe4000f82fcff */
[----:B------:R-:W-:Y:S02]  /*6fc0*/  UIADD3 UR10, UPT, UPT, UR7, 0x11000, URZ ;  /* 0x00011000070a7890 */ /* 0x000fe4000fffe0ff */
[----:B------:R-:W-:Y:S02]  /*6fd0*/  UIADD3 UR16, UPT, UPT, UR6, 0x3f, URZ ;  /* 0x0000003f06107890 */ /* 0x000fe4000fffe0ff */
[----:B------:R-:W-:-:S02]  /*6fe0*/  USHF.R.U32.HI UR10, URZ, 0x4, UR10 ;  /* 0x00000004ff0a7899 */ /* 0x000fc4000801160a */
[----:B------:R-:W-:Y:S02]  /*6ff0*/  USHF.R.S32.HI UR6, URZ, 0x1f, UR16 ;  /* 0x0000001fff067899 */ /* 0x000fe40008011410 */
[----:B------:R-:W-:Y:S01]  /*7000*/  USGXT.U32 UR14, UR10, 0xe ;  /* 0x0000000e0a0e789a */ /* 0x000fe20008000000 */
[----:B--2---:R2:W-:Y:S01]  /*7010*/  STS.U16 [R6+UR7+0x10f00], R7 ;  /* 0x010f000706007988 */ /* 0x0045e20008000407 */
[----:B------:R3:W-:Y:S06]  /*7020*/  MEMBAR.ALL.CTA ;  /* 0x0000000000007992 */ /* 0x0007ec0000008000 */
[----:B---3--:R-:W3:Y:S04]  /*7030*/  FENCE.VIEW.ASYNC.S ;  /* 0x00000000000073c6 */ /* 0x008ee80000000000 */
[----:B--2---:R1:W5:Y:S04]  /*7040*/  LDL.LU R6, [R1+0x5c4] ;  /* 0x0005c40001067983 */ /* 0x0043680000300800 */
[----:B------:R1:W5:Y:S01]  /*7050*/  LDL.LU R7, [R1+0x5c0] ;  /* 0x0005c00001077983 */ /* 0x0003620000300800 */
[----:B------:R-:W-:Y:S01]  /*7060*/  ULEA.HI UR13, UR6, UR16, URZ, 0x6 ;  /* 0x00000010060d7291 */ /* 0x000fe2000f8f30ff */
[----:B---3--:R-:W-:Y:S01]  /*7070*/  BAR.SYNC.DEFER_BLOCKING 0x0 ;  /* 0x0000000000007b1d */ /* 0x008fe20000010000 */
[----:B------:R-:W-:-:S02]  /*7080*/  UIADD3 UR24, UP3, UPT, UR14, 0x2, URZ ;  /* 0x000000020e187890 */ /* 0x000fc4000ff7e0ff */
[----:B0-----:R-:W-:Y:S02]  /*7090*/  USHF.L.U32 UR12, UR5, 0x6, URZ ;  /* 0x00000006050c7899 */ /* 0x001fe400080006ff */
[----:B------:R-:W-:Y:S01]  /*70a0*/  UIADD3 UR6, UPT, UPT, UR7, 0x8000, URZ ;  /* 0x0000800007067890 */ /* 0x000fe2000fffe0ff */
[----:B------:R-:W-:Y:S01]  /*70b0*/  UMOV UR5, URZ ;  /* 0x000000ff00057c82 */ /* 0x000fe20008000000 */
[----:B------:R-:W-:Y:S02]  /*70c0*/  USHF.R.S32.HI UR15, URZ, 0x6, UR13 ;  /* 0x00000006ff0f7899 */ /* 0x000fe4000801140d */
[----:B------:R-:W-:Y:S02]  /*70d0*/  UIADD3.X UR25, UPT, UPT, UR5, 0x40004040, URZ, UP3, !UPT ;  /* 0x4000404005197890 */ /* 0x000fe40009ffe4ff */
[----:B------:R-:W-:Y:S02]  /*70e0*/  UISETP.LT.OR UP3, UPT, UR16, 0x40, UP1 ;  /* 0x000000401000788c */ /* 0x000fe40008f61670 */
[----:B------:R-:W-:-:S02]  /*70f0*/  USHF.R.U32.HI UR6, URZ, 0x4, UR6 ;  /* 0x00000004ff067899 */ /* 0x000fc40008011606 */
[----:B------:R-:W-:Y:S02]  /*7100*/  UISETP.LT.AND UP2, UPT, UR15, 0x1, UPT ;  /* 0x000000010f00788c */ /* 0x000fe4000bf41270 */
[----:B------:R-:W-:Y:S02]  /*7110*/  USGXT.U32 UR13, UR6, 0xe ;  /* 0x0000000e060d789a */ /* 0x000fe40008000000 */
[----:B------:R-:W-:Y:S01]  /*7120*/  USEL UR10, UR15, 0x1, !UP2 ;  /* 0x000000010f0a7887 */ /* 0x000fe2000d000000 */
[----:B------:R-:W-:-:S00]  /*7130*/  MEMBAR.ALL.CTA ;  /* 0x0000000000007992 */ /* 0x000fc00000008000 */
[----:B------:R-:W-:Y:S06]  /*7140*/  MEMBAR.ALL.GPU ;  /* 0x0000000000007992 */ /* 0x000fec000000a000 */
[----:B------:R-:W-:-:S00]  /*7150*/  ERRBAR ;  /* 0x00000000000079ab */ /* 0x000fc00000000000 */
[----:B------:R-:W-:Y:S08]  /*7160*/  CGAERRBAR ;  /* 0x00000000000075ab */ /* 0x000ff00000000000 */
[----:B------:R-:W-:Y:S01]  /*7170*/  UCGABAR_ARV ;  /* 0x00000000000079c7 */ /* 0x000fe20008000000 */
[----:B------:R-:W-:Y:S02]  /*7180*/  UIADD3 UR22, UP2, UPT, UR13, 0x2000080, URZ ;  /* 0x020000800d167890 */ /* 0x000fe4000ff5e0ff */
[----:B------:R-:W-:-:S02]  /*7190*/  USHF.L.U32 UR11, UR4, 0x6, URZ ;  /* 0x00000006040b7899 */ /* 0x000fc400080006ff */
[----:B------:R-:W-:Y:S01]  /*71a0*/  UIADD3 UR10, UPT, UPT, UR10, -0x1, URZ ;  /* 0xffffffff0a0a7890 */ /* 0x000fe2000fffe0ff */
[----:B------:R-:W-:Y:S01]  /*71b0*/  UCGABAR_WAIT ;  /* 0x0000000000007dc7 */ /* 0x000fe20008000000 */
[----:B------:R-:W-:Y:S01]  /*71c0*/  CCTL.IVALL ;  /* 0x00000000ff00798f */ /* 0x000fe20002000000 */
[----:B------:R-:W-:Y:S02]  /*71d0*/  UMOV UR4, URZ ;  /* 0x000000ff00047c82 */ /* 0x000fe40008000000 */
[----:B------:R-:W-:Y:S02]  /*71e0*/  UIADD3.X UR23, UPT, UPT, UR4, 0x40004040, URZ, UP2, !UPT ;  /* 0x4000404004177890 */ /* 0x000fe400097fe4ff */
[----:B------:R-:W-:Y:S01]  /*71f0*/  UISETP.NE.U32.AND UP2, UPT, UR10, URZ, UPT ;  /* 0x000000ff0a00728c */ /* 0x000fe2000bf45070 */
[----:B-1----:R-:W-:Y:S10]  /*7200*/  BRA.U UP3, `(.L_x_12) ;  /* 0x0000000103d47547 */ /* 0x002ff4000b800000 */
[----:B------:R-:W-:Y:S02]  /*7210*/  USHF.R.U32.HI UR18, URZ, 0x4, UR7 ;  /* 0x00000004ff127899 */ /* 0x000fe40008011607 */
[----:B------:R-:W-:Y:S02]  /*7220*/  UIADD3 UR15, UPT, UPT, UR7, 0x10000, URZ ;  /* 0x00010000070f7890 */ /* 0x000fe4000fffe0ff */
[----:B------:R-:W-:Y:S02]  /*7230*/  USGXT.U32 UR18, UR18, 0xe ;  /* 0x0000000e1212789a */ /* 0x000fe40008000000 */
[----:B------:R-:W-:Y:S02]  /*7240*/  USHF.R.U32.HI UR15, URZ, 0x4, UR15 ;  /* 0x00000004ff0f7899 */ /* 0x000fe4000801160f */
[----:B------:R-:W-:Y:S02]  /*7250*/  UIADD3 UR42, UP3, UPT, UR18, 0x2000080, URZ ;  /* 0x02000080122a7890 */ /* 0x000fe4000ff7e0ff */
[----:B------:R-:W-:Y:S01]  /*7260*/  USGXT.U32 UR16, UR15, 0xe ;  /* 0x0000000e0f10789a */ /* 0x000fe20008000000 */
[----:B------:R-:W-:Y:S01]  /*7270*/  UMOV UR5, URZ ;  /* 0x000000ff00057c82 */ /* 0x000fe20008000000 */
[----:B------:R-:W-:Y:S01]  /*7280*/  UMOV UR6, URZ ;  /* 0x000000ff00067c82 */ /* 0x000fe20008000000 */
[----:B------:R-:W-:-:S02]  /*7290*/  UIADD3.X UR43, UPT, UPT, UR5, 0x40004040, URZ, UP3, !UPT ;  /* 0x40004040052b7890 */ /* 0x000fc40009ffe4ff */
[----:B------:R-:W-:Y:S02]  /*72a0*/  UIADD3 UR46, UP3, UPT, UR16, 0x2, URZ ;  /* 0x00000002102e7890 */ /* 0x000fe4000ff7e0ff */
[----:B------:R-:W-:Y:S02]  /*72b0*/  ULOP3.LUT UR18, UR18, 0x2000000, URZ, 0xfc, !UPT ;  /* 0x0200000012127892 */ /* 0x000fe4000f8efcff */
[----:B------:R-:W-:Y:S02]  /*72c0*/  UIADD3.X UR47, UPT, UPT, UR6, 0x40004040, URZ, UP3, !UPT ;  /* 0x40004040062f7890 */ /* 0x000fe40009ffe4ff */
[----:B------:R-:W-:Y:S02]  /*72d0*/  UIADD3.64 UR48, UPT, UPT, UR42, 0x80, URZ ;  /* 0x000000802a307897 */ /* 0x000fe4000fffe0ff */
[----:B------:R-:W-:Y:S02]  /*72e0*/  UIADD3.64 UR56, UPT, UPT, UR46, 0x2, URZ ;  /* 0x000000022e387897 */ /* 0x000fe4000fffe0ff */
[----:B------:R-:W-:-:S02]  /*72f0*/  UIADD3.64 UR50, UPT, UPT, UR42, 0x100, URZ ;  /* 0x000001002a327897 */ /* 0x000fc4000fffe0ff */
[----:B------:R-:W-:Y:S02]  /*7300*/  UIADD3.64 UR58, UPT, UPT, UR46, 0x4, URZ ;  /* 0x000000042e3a7897 */ /* 0x000fe4000fffe0ff */
[----:B------:R-:W-:Y:S02]  /*7310*/  UIADD3 UR27, UPT, UPT, UR26, 0x40, URZ ;  /* 0x000000401a1b7890 */ /* 0x000fe4000fffe0ff */
[----:B------:R-:W-:Y:S02]  /*7320*/  UIADD3.64 UR52, UPT, UPT, UR42, 0x380, URZ ;  /* 0x000003802a347897 */ /* 0x000fe4000fffe0ff */
[----:B------:R-:W-:Y:S02]  /*7330*/  UIADD3 UR64, UPT, UPT, UR26, 0x40, URZ ;  /* 0x000000401a407890 */ /* 0x000fe4000fffe0ff */
[----:B------:R-:W-:Y:S02]  /*7340*/  UIADD3.64 UR54, UPT, UPT, UR42, 0x400, URZ ;  /* 0x000004002a367897 */ /* 0x000fe4000fffe0ff */
[----:B------:R-:W-:-:S02]  /*7350*/  UIADD3 UR65, UPT, UPT, UR26, 0x40, URZ ;  /* 0x000000401a417890 */ /* 0x000fc4000fffe0ff */
[----:B------:R-:W-:Y:S01]  /*7360*/  UIADD3.64 UR60, UPT, UPT, UR42, 0x480, URZ ;  /* 0x000004802a3c7897 */ /* 0x000fe2000fffe0ff */
[----:B------:R-:W-:Y:S01]  /*7370*/  UMOV UR32, 0x0 ;  /* 0x0000000000207882 */ /* 0x000fe20000000000 */
[----:B------:R-:W-:Y:S01]  /*7380*/  UMOV UR33, 0x10108490 ;  /* 0x1010849000217882 */ /* 0x000fe20000000000 */
[----:B------:R-:W-:Y:S01]  /*7390*/  UIADD3 UR15, UPT, UPT, UR26, 0x40, URZ ;  /* 0x000000401a0f7890 */ /* 0x000fe2000fffe0ff */
[----:B------:R-:W-:Y:S01]  /*73a0*/  UMOV UR17, 0x40004040 ;  /* 0x4000404000117882 */ /* 0x000fe20000000000 */
[----:B------:R-:W-:Y:S01]  /*73b0*/  UIADD3.64 UR62, UPT, UPT, UR42, 0x500, URZ ;  /* 0x000005002a3e7897 */ /* 0x000fe2000fffe0ff */
[----:B------:R-:W-:Y:S01]  /*73c0*/  UMOV UR19, 0x40004040 ;  /* 0x4000404000137882 */ /* 0x000fe20000000000 */
[----:B------:R-:W-:Y:S01]  /*73d0*/  UMOV UR28, 0x0 ;  /* 0x00000000001c7882 */ /* 0x000fe20000000000 */
[----:B------:R-:W-:Y:S01]  /*73e0*/  UMOV UR29, 0x10108490 ;  /* 0x10108490001d7882 */ /* 0x000fe20000000000 */
[----:B------:R-:W-:Y:S01]  /*73f0*/  UMOV UR38, 0x0 ;  /* 0x0000000000267882 */ /* 0x000fe20000000000 */
[----:B------:R-:W-:Y:S01]  /*7400*/  UMOV UR39, 0x10108490 ;  /* 0x1010849000277882 */ /* 0x000fe20000000000 */
[----:B------:R0:W-:Y:S01]  /*7410*/  UTCHMMA.2CTA gdesc[UR18], gdesc[UR16], tmem[UR26], tmem[UR32], idesc[UR33], !UPT ;  /* 0x00ff2010120075ea */ /* 0x0001e2000fa0001a */
[----:B------:R-:W-:Y:S01]  /*7420*/  UMOV UR36, 0x0 ;  /* 0x0000000000247882 */ /* 0x000fe20000000000 */
[----:B------:R-:W-:Y:S01]  /*7430*/  UMOV UR37, 0x10108490 ;  /* 0x1010849000257882 */ /* 0x000fe20000000000 */
[----:B------:R0:W-:Y:S01]  /*7440*/  UTCHMMA.2CTA gdesc[UR42], gdesc[UR46], tmem[UR26], tmem[UR28], idesc[UR29], UPT ;  /* 0x00ff1c2e2a0075ea */ /* 0x0001e2000ba0001a */
        /* <DEDUP_REMOVED lines=8> */
[----:B------:R0:W-:Y:S01]  /*74d0*/  UTCHMMA.2CTA gdesc[UR52], gdesc[UR16], tmem[UR27], tmem[UR34], idesc[UR35], !UPT ;  /* 0x00ff2210340075ea */ /* 0x0001e2000fa0001b */
[----:B------:R-:W-:Y:S01]  /*74e0*/  UMOV UR44, 0x0 ;  /* 0x00000000002c7882 */ /* 0x000fe20000000000 */
[----:B------:R-:W-:Y:S01]  /*74f0*/  UMOV UR45, 0x10108490 ;  /* 0x10108490002d7882 */ /* 0x000fe20000000000 */
[----:B------:R0:W-:Y:S01]  /*7500*/  UTCHMMA.2CTA gdesc[UR54], gdesc[UR46], tmem[UR64], tmem[UR30], idesc[UR31], UPT ;  /* 0x00ff1e2e360075ea */ /* 0x0001e2000ba00040 */
[----:B------:R-:W-:Y:S01]  /*7510*/  UMOV UR5, 0x3 ;  /* 0x0000000300057882 */ /* 0x000fe20000000000 */
[----:B------:R0:W-:Y:S01]  /*7520*/  UTCHMMA.2CTA gdesc[UR60], gdesc[UR56], tmem[UR65], tmem[UR40], idesc[UR41], UPT ;  /* 0x00ff28383c0075ea */ /* 0x0001e2000ba00041 */
[----:B------:R0:W-:Y:S01]  /*7530*/  UTCHMMA.2CTA gdesc[UR62], gdesc[UR58], tmem[UR15], tmem[UR44], idesc[UR45], UPT ;  /* 0x00ff2c3a3e0075ea */ /* 0x0001e2000ba0000f */
[----:B------:R0:W-:Y:S01]  /*7540*/  UTCBAR.2CTA.MULTICAST [UR9], URZ, UR5 ;  /* 0x000000ff090073e9 */ /* 0x0001e20008200805 */
[----:B------:R-:W-:Y:S01]  /*7550*/  NOP ;  /* 0x0000000000007918 */ /* 0x000fe20000000000 */
.L_x_12:
[----:B------:R1:W-:Y:S01]  /*7560*/  STL [R1+0x174], RZ ;  /* 0x000174ff01007387 */ /* 0x0003e20000100800 */
[----:B0-----:R-:W-:Y:S01]  /*7570*/  UMOV UR16, UR22 ;  /* 0x0000001600107c82 */ /* 0x001fe20008000000 */
[----:B------:R-:W-:Y:S01]  /*7580*/  UMOV UR17, UR23 ;  /* 0x0000001700117c82 */ /* 0x000fe20008000000 */
[----:B------:R-:W-:Y:S01]  /*7590*/  UMOV UR18, UR24 ;  /* 0x0000001800127c82 */ /* 0x000fe20008000000 */
[----:B------:R-:W-:Y:S01]  /*75a0*/  UMOV UR19, UR25 ;  /* 0x0000001900137c82 */ /* 0x000fe20008000000 */
[----:B------:R-:W-:Y:S05]  /*75b0*/  BRA.U !UP2, `(.L_x_13) ;  /* 0x000000910a247547 */ /* 0x000fea000b800000 */
[----:B------:R-:W-:Y:S02]  /*75c0*/  USHF.R.S32.HI UR5, URZ, 0x1f, UR11 ;  /* 0x0000001fff057899 */ /* 0x000fe4000801140b */
[----:B------:R-:W-:Y:S02]  /*75d0*/  USHF.R.S32.HI UR6, URZ, 0x1f, UR12 ;  /* 0x0000001fff067899 */ /* 0x000fe4000801140c */
[----:B------:R-:W-:Y:S02]  /*75e0*/  USHF.L.U64.HI UR22, UR11, 0x1, UR5 ;  /* 0x000000010b167899 */ /* 0x000fe40008010205 */
[----:B------:R-:W-:Y:S02]  /*75f0*/  USHF.L.U64.HI UR23, UR12, 0x1, UR6 ;  /* 0x000000010c177899 */ /* 0x000fe40008010206 */
[----:B------:R-:W-:Y:S02]  /*7600*/  ULOP3.LUT UR24, UR13, 0x2000000, URZ, 0xfc, !UPT ;  /* 0x020000000d187892 */ /* 0x000fe4000f8efcff */
[----:B------:R-:W-:-:S02]  /*7610*/  UIADD3.64 UR28, UPT, UPT, UR16, 0x80, URZ ;  /* 0x00000080101c7897 */ /* 0x000fc4000fffe0ff */
[----:B------:R-:W-:Y:S02]  /*7620*/  UIADD3.64 UR30, UPT, UPT, UR18, 0x2, URZ ;  /* 0x00000002121e7897 */ /* 0x000fe4000fffe0ff */
[----:B------:R-:W-:Y:S02]  /*7630*/  UIADD3.64 UR32, UPT, UPT, UR16, 0x100, URZ ;  /* 0x0000010010207897 */ /* 0x000fe4000fffe0ff */
[----:B------:R-:W-:Y:S02]  /*7640*/  UIADD3.64 UR34, UPT, UPT, UR18, 0x4, URZ ;  /* 0x0000000412227897 */ /* 0x000fe4000fffe0ff */
[----:B------:R-:W-:Y:S02]  /*7650*/  UIADD3.64 UR36, UPT, UPT, UR16, 0x380, URZ ;  /* 0x0000038010247897 */ /* 0x000fe4000fffe0ff */
[----:B------:R-:W-:Y:S02]  /*7660*/  UIADD3.64 UR38, UPT, UPT, UR16, 0x400, URZ ;  /* 0x0000040010267897 */ /* 0x000fe4000fffe0ff */
[----:B------:R-:W-:-:S02]  /*7670*/  UIADD3.64 UR40, UPT, UPT, UR16, 0x480, URZ ;  /* 0x0000048010287897 */ /* 0x000fc4000fffe0ff */
[----:B------:R-:W-:Y:S02]  /*7680*/  UIADD3.64 UR42, UPT, UPT, UR16, 0x500, URZ ;  /* 0x00000500102a7897 */ /* 0x000fe4000fffe0ff */
[----:B------:R-:W-:Y:S02]  /*7690*/  USHF.L.U32 UR27, UR12, 0x1, URZ ;  /* 0x000000010c1b7899 */ /* 0x000fe400080006ff */
[----:B------:R-:W-:Y:S01]  /*76a0*/  USHF.L.U32 UR25, UR11, 0x1, URZ ;  /* 0x000000010b197899 */ /* 0x000fe200080006ff */
[----:B------:R-:W-:Y:S01]  /*76b0*/  UMOV UR6, 0x1 ;  /* 0x0000000100067882 */ /* 0x000fe20000000000 */
[----:B------:R-:W-:Y:S01]  /*76c0*/  UMOV UR5, URZ ;  /* 0x000000ff00057c82 */ /* 0x000fe20008000000 */
[----:B------:R-:W-:-:S09]  /*76d0*/  UMOV UR15, 0x40004040 ;  /* 0x40004040000f7882 */ /* 0x000fd20000000000 */
.L_x_16:
[----:B-----5:R0:W-:Y:S04]  /*76e0*/  STL.64 [R1+0x5d0], R4 ;  /* 0x0005d00401007387 */ /* 0x0201e80000100a00 */
[----:B------:R2:W-:Y:S01]  /*76f0*/  STL.64 [R1+0x5c8], R2 ;  /* 0x0005c80201007387 */ /* 0x0005e20000100a00 */
[----:B0-----:R-:W-:Y:S02]  /*7700*/  IADD3 R4, P3, PT, R144, UR25, RZ ;  /* 0x0000001990047c10 */ /* 0x001fe4000ff7e0ff */
[----:B--2---:R-:W-:Y:S02]  /*7710*/  IADD3 R3, P1, PT, R164, UR25, RZ ;  /* 0x00000019a4037c10 */ /* 0x004fe4000ff3e0ff */
[----:B------:R-:W-:-:S03]  /*7720*/  IADD3 R2, P2, PT, R162, UR25, RZ ;  /* 0x00000019a2027c10 */ /* 0x000fc6000ff5e0ff */
[----:B------:R0:W-:Y:S04]  /*7730*/  STL [R1+0x570], R3 ;  /* 0x0005700301007387 */ /* 0x0001e80000100800 */
[----:B------:R2:W-:Y:S04]  /*7740*/  STL [R1+0x574], R2 ;  /* 0x0005740201007387 */ /* 0x0005e80000100800 */
[----:B------:R3:W-:Y:S01]  /*7750*/  STL [R1+0x578], R4 ;  /* 0x0005780401007387 */ /* 0x0007e20000100800 */
[----:B0-----:R-:W-:Y:S02]  /*7760*/  IADD3.X R3, PT, PT, R165, UR22, RZ, P1, !PT ;  /* 0x00000016a5037c10 */ /* 0x001fe40008ffe4ff */
[----:B--2---:R-:W-:-:S03]  /*7770*/  IADD3 R2, P1, PT, R142, UR25, RZ ;  /* 0x000000198e027c10 */ /* 0x004fc6000ff3e0ff */
[----:B------:R0:W-:Y:S01]  /*7780*/  STL [R1+0x548], R3 ;  /* 0x0005480301007387 */ /* 0x0001e20000100800 */
[----:B---3--:R-:W-:-:S03]  /*7790*/  IADD3 R4, P4, PT, R124, UR25, RZ ;  /* 0x000000197c047c10 */ /* 0x008fc6000ff9e0ff */
[----:B------:R2:W-:Y:S04]  /*77a0*/  STL [R1+0x57c], R2 ;  /* 0x00057c0201007387 */ /* 0x0005e80000100800 */
[----:B------:R3:W-:Y:S01]  /*77b0*/  STL [R1+0x580], R4 ;  /* 0x0005800401007387 */ /* 0x0007e20000100800 */
[----:B0-----:R-:W-:Y:S02]  /*77c0*/  IADD3.X R3, PT, PT, R163, UR22, RZ, P2, !PT ;  /* 0x00000016a3037c10 */ /* 0x001fe400097fe4ff */
[----:B--2---:R-:W-:-:S03]  /*77d0*/  IADD3.X R2, PT, PT, R145, UR22, RZ, P3, !PT ;  /* 0x0000001691027c10 */ /* 0x004fc60009ffe4ff */
[----:B------:R0:W-:Y:S01]  /*77e0*/  STL [R1+0x54c], R3 ;  /* 0x00054c0301007387 */ /* 0x0001e20000100800 */
[----:B---3--:R-:W-:-:S03]  /*77f0*/  IADD3.X R4, PT, PT, R143, UR22, RZ, P1, !PT ;  /* 0x000000168f047c10 */ /* 0x008fc60008ffe4ff */
        /* <DEDUP_REMOVED lines=8> */
[----:B0-----:R-:W-:Y:S02]  /*7880*/  IADD3 R3, P3, PT, R102, UR25, RZ ;  /* 0x0000001966037c10 */ /* 0x001fe4000ff7e0ff */
[----:B--2---:R-:W-:-:S03]  /*7890*/  IADD3 R2, P4, PT, R84, UR25, RZ ;  /* 0x0000001954027c10 */ /* 0x004fc6000ff9e0ff */
[----:B------:R0:W-:Y:S01]  /*78a0*/  STL [R1+0x58c], R3 ;  /* 0x00058c0301007387 */ /* 0x0001e20000100800 */
[----:B---3--:R-:W-:-:S03]  /*78b0*/  IADD3.X R4, PT, PT, R123, UR22, RZ, P1, !PT ;  /* 0x000000167b047c10 */ /* 0x008fc60008ffe4ff */
        /* <DEDUP_REMOVED lines=8> */
[----:B0-----:R-:W-:Y:S02]  /*7940*/  IADD3 R3, P1, PT, R82, UR25, RZ ;  /* 0x0000001952037c10 */ /* 0x001fe4000ff3e0ff */
[----:B--2---:R-:W-:-:S03]  /*7950*/  IADD3 R2, P2, PT, R64, UR25, RZ ;  /* 0x0000001940027c10 */ /* 0x004fc6000ff5e0ff */
[----:B------:R0:W-:Y:S01]  /*7960*/  STL [R1+0x594], R3 ;  /* 0x0005940301007387 */ /* 0x0001e20000100800 */
[----:B---3--:R-:W-:-:S03]  /*7970*/  IADD3 R4, P3, PT, R62, UR25, RZ ;  /* 0x000000193e047c10 */ /* 0x008fc6000ff7e0ff */
[----:B------:R2:W-:Y:S01]  /*7980*/  STL [R1+0x53c], R2 ;  /* 0x00053c0201007387 */ /* 0x0005e20000100800 */
[----:B------:R-:W-:Y:S02]  /*7990*/  IADD3.X R64, PT, PT, R65, UR22, RZ, P2, !PT ;  /* 0x0000001641407c10 */ /* 0x000fe400097fe4ff */
[----:B------:R-:W-:Y:S01]  /*79a0*/  IADD3.X R62, PT, PT, R63, UR22, RZ, P3, !PT ;  /* 0x000000163f3e7c10 */ /* 0x000fe20009ffe4ff */
[----:B------:R3:W-:Y:S01]  /*79b0*/  STL [R1+0x540], R4 ;  /* 0x0005400401007387 */ /* 0x0007e20000100800 */
[----:B0----5:R-:W-:Y:S02]  /*79c0*/  IADD3 R3, P4, PT, R44, UR25, RZ ;  /* 0x000000192c037c10 */ /* 0x021fe4000ff9e0ff */
[----:B--2---:R-:W-:-:S03]  /*79d0*/  IADD3.X R2, PT, PT, R83, UR22, RZ, P1, !PT ;  /* 0x0000001653027c10 */ /* 0x004fc60008ffe4ff */
[----:B------:R0:W-:Y:S01]  /*79e0*/  STL [R1+0x544], R3 ;  /* 0x0005440301007387 */ /* 0x0001e20000100800 */
[----:B------:R-:W-:Y:S02]  /*79f0*/  IADD3.X R44, PT, PT, R45, UR22, RZ, P4, !PT ;  /* 0x000000162d2c7c10 */ /* 0x000fe4000a7fe4ff */
[----:B---3--:R-:W-:Y:S01]  /*7a00*/  IADD3 R4, P2, PT, R24, UR25, RZ ;  /* 0x0000001918047c10 */ /* 0x008fe2000ff5e0ff */
[----:B------:R-:W-:Y:S03]  /*7a10*/  STL [R1+0x5c0], R64 ;  /* 0x0005c04001007387 */ /* 0x000fe60000100800 */
[----:B------:R-:W-:Y:S01]  /*7a20*/  IADD3.X R24, PT, PT, R25, UR22, RZ, P2, !PT ;  /* 0x0000001619187c10 */ /* 0x000fe200097fe4ff */
[----:B------:R2:W-:Y:S01]  /*7a30*/  STL [R1+0x56c], R2 ;  /* 0x00056c0201007387 */ /* 0x0005e20000100800 */
[----:B0-----:R-:W-:-:S04]  /*7a40*/  IADD3 R3, P3, PT, R22, UR25, RZ ;  /* 0x0000001916037c10 */ /* 0x001fc8000ff7e0ff */
[----:B------:R-:W-:Y:S02]  /*7a50*/  IADD3.X R22, PT, PT, R23, UR22, RZ, P3, !PT ;  /* 0x0000001617167c10 */ /* 0x000fe40009ffe4ff */
[----:B--2---:R-:W-:-:S04]  /*7a60*/  IADD3 R2, P1, PT, R42, UR25, RZ ;  /* 0x000000192a027c10 */ /* 0x004fc8000ff3e0ff */
[----:B------:R-:W-:Y:S01]  /*7a70*/  IADD3.X R42, PT, PT, R43, UR22, RZ, P1, !PT ;  /* 0x000000162b2a7c10 */ /* 0x000fe20008ffe4ff */
[----:B------:R0:W-:Y:S04]  /*7a80*/  STL [R1+0x194], R2 ;  /* 0x0001940201007387 */ /* 0x0001e80000100800 */
[----:B------:R2:W-:Y:S04]  /*7a90*/  STL [R1+0x198], R4 ;  /* 0x0001980401007387 */ /* 0x0005e80000100800 */
[----:B------:R3:W-:Y:S01]  /*7aa0*/  STL [R1+0x19c], R3 ;  /* 0x00019c0301007387 */ /* 0x0007e20000100800 */
[----:B0-----:R-:W-:-:S02]  /*7ab0*/  IADD3 R2, P4, PT, R160, UR25, RZ ;  /* 0x00000019a0027c10 */ /* 0x001fc4000ff9e0ff */
[----:B--2---:R-:W-:-:S03]  /*7ac0*/  IADD3 R4, P2, PT, R140, UR25, RZ ;  /* 0x000000198c047c10 */ /* 0x004fc6000ff5e0ff */
[----:B------:R0:W-:Y:S01]  /*7ad0*/  STL [R1+0x224], R2 ;  /* 0x0002240201007387 */ /* 0x0001e20000100800 */
[----:B------:R-:W-:Y:S02]  /*7ae0*/  IADD3.X R160, PT, PT, R161, UR22, RZ, P4, !PT ;  /* 0x00000016a1a07c10 */ /* 0x000fe4000a7fe4ff */
[----:B---3--:R-:W-:Y:S02]  /*7af0*/  IADD3 R3, P3, PT, R138, UR25, RZ ;  /* 0x000000198a037c10 */ /* 0x008fe4000ff7e0ff */
[----:B------:R-:W-:Y:S02]  /*7b00*/  IADD3.X R140, PT, PT, R141, UR22, RZ, P2, !PT ;  /* 0x000000168d8c7c10 */ /* 0x000fe400097fe4ff */
[----:B------:R-:W-:Y:S02]  /*7b10*/  IADD3.X R138, PT, PT, R139, UR22, RZ, P3, !PT ;  /* 0x000000168b8a7c10 */ /* 0x000fe40009ffe4ff */
[----:B0-----:R-:W-:-:S04]  /*7b20*/  IADD3 R2, P1, PT, R158, UR25, RZ ;  /* 0x000000199e027c10 */ /* 0x001fc8000ff3e0ff */
        /* <DEDUP_REMOVED lines=134> */
[----:B------:R-:W-:Y:S04]  /*8390*/  STL [R1+0x47c], R4 ;  /* 0x00047c0401007387 */ /* 0x000fe80000100800 */
[----:B------:R2:W-:Y:S01]  /*83a0*/  STL [R1+0x480], R3 ;  /* 0x0004800301007387 */ /* 0x0005e20000100800 */
[----:B0-----:R-:W-:-:S04]  /*83b0*/  IADD3 R2, P4, PT, R152, UR25, RZ ;  /* 0x0000001998027c10 */ /* 0x001fc8000ff9e0ff */
[----:B------:R-:W-:Y:S01]  /*83c0*/  IADD3.X R152, PT, PT, R153, UR22, RZ, P4, !PT ;  /* 0x0000001699987c10 */ /* 0x000fe2000a7fe4ff */
[----:B------:R0:W-:Y:S01]  /*83d0*/  STL [R1+0x484], R2 ;  /* 0x0004840201007387 */ /* 0x0001e20000100800 */
[----:B--2---:R-:W-:-:S03]  /*83e0*/  IADD3 R3, P1, PT, R146, UR25, RZ ;  /* 0x0000001992037c10 */ /* 0x004fc6000ff3e0ff */
[----:B------:R-:W2:Y:S01]  /*83f0*/  LDL.LU.64 R4, [R1] ;  /* 0x0000000001047983 */ /* 0x000ea20000300a00 */
[----:B0-----:R-:W-:-:S03]  /*8400*/  IADD3 R2, P2, PT, R130, UR25, RZ ;  /* 0x0000001982027c10 */ /* 0x001fc6000ff5e0ff */
[----:B------:R0:W-:Y:S04]  /*8410*/  STL [R1+0x488], R3 ;  /* 0x0004880301007387 */ /* 0x0001e80000100800 */
[----:B------:R3:W-:Y:S01]  /*8420*/  STL [R1+0x48c], R2 ;  /* 0x00048c0201007387 */ /* 0x0007e20000100800 */
[----:B------:R-:W-:Y:S02]  /*8430*/  IADD3.X R146, PT, PT, R147, UR22, RZ, P1, !PT ;  /* 0x0000001693927c10 */ /* 0x000fe40008ffe4ff */
[----:B0-----:R-:W-:Y:S02]  /*8440*/  IADD3 R3, P3, PT, R126, UR25, RZ ;  /* 0x000000197e037c10 */ /* 0x001fe4000ff7e0ff */
[----:B---3--:R-:W-:-:S03]  /*8450*/  IADD3 R2, P4, PT, R108, UR25, RZ ;  /* 0x000000196c027c10 */ /* 0x008fc6000ff9e0ff */
[----:B------:R0:W-:Y:S01]  /*8460*/  STL [R1+0x490], R3 ;  /* 0x0004900301007387 */ /* 0x0001e20000100800 */
[----:B------:R-:W-:-:S03]  /*8470*/  IADD3.X R130, PT, PT, R131, UR22, RZ, P2, !PT ;  /* 0x0000001683827c10 */ /* 0x000fc600097fe4ff */
[----:B------:R3:W-:Y:S04]  /*8480*/  STL [R1+0x494], R2 ;  /* 0x0004940201007387 */ /* 0x0007e80000100800 */
[----:B------:R-:W4:Y:S01]  /*8490*/  LDL.LU.64 R102, [R1+0x8] ;  /* 0x0000080001667983 */ /* 0x000f220000300a00 */
[----:B0-----:R-:W-:Y:S02]  /*84a0*/  IADD3 R3, P1, PT, R106, UR25, RZ ;  /* 0x000000196a037c10 */ /* 0x001fe4000ff3e0ff */
[----:B---3--:R-:W-:-:S03]  /*84b0*/  IADD3 R2, P2, PT, R88, UR25, RZ ;  /* 0x0000001958027c10 */ /* 0x008fc6000ff5e0ff */
[----:B------:R-:W-:Y:S04]  /*84c0*/  STL [R1+0x498], R3 ;  /* 0x0004980301007387 */ /* 0x000fe80000100800 */
[----:B------:R-:W3:Y:S04]  /*84d0*/  LDL.LU.64 R82, [R1+0x10] ;  /* 0x0000100001527983 */ /* 0x000ee80000300a00 */
[----:B------:R0:W-:Y:S04]  /*84e0*/  STL [R1+0x49c], R2 ;  /* 0x00049c0201007387 */ /* 0x0001e80000100800 */
[----:B------:R-:W3:Y:S04]  /*84f0*/  LDL.LU.64 R64, [R1+0x18] ;  /* 0x0000180001407983 */ /* 0x000ee80000300a00 */
[----:B0-----:R-:W3:Y:S01]  /*8500*/  LDL.LU.64 R2, [R1+0x20] ;  /* 0x0000200001027983 */ /* 0x001ee20000300a00 */
[----:B------:R-:W-:-:S02]  /*8510*/  IADD3.X R126, PT, PT, R127, UR22, RZ, P3, !PT ;  /* 0x000000167f7e7c10 */ /* 0x000fc40009ffe4ff */
[----:B------:R-:W-:Y:S02]  /*8520*/  IADD3.X R108, PT, PT, R109, UR22, RZ, P4, !PT ;  /* 0x000000166d6c7c10 */ /* 0x000fe4000a7fe4ff */
[----:B------:R-:W-:Y:S02]  /*8530*/  IADD3 R13, P3, PT, R86, UR25, RZ ;  /* 0x00000019560d7c10 */ /* 0x000fe4000ff7e0ff */
[----:B------:R-:W-:Y:S02]  /*8540*/  IADD3 R11, P4, PT, R68, UR25, RZ ;  /* 0x00000019440b7c10 */ /* 0x000fe4000ff9e0ff */
[----:B------:R-:W-:Y:S01]  /*8550*/  IADD3.X R106, PT, PT, R107, UR22, RZ, P1, !PT ;  /* 0x000000166b6a7c10 */ /* 0x000fe20008ffe4ff */
[----:B------:R-:W-:Y:S04]  /*8560*/  STL [R1+0x4a0], R13 ;  /* 0x0004a00d01007387 */ /* 0x000fe80000100800 */
[----:B------:R0:W-:Y:S01]  /*8570*/  STL [R1+0x4a4], R11 ;  /* 0x0004a40b01007387 */ /* 0x0001e20000100800 */
[----:B------:R-:W-:-:S02]  /*8580*/  IADD3.X R88, PT, PT, R89, UR22, RZ, P2, !PT ;  /* 0x0000001659587c10 */ /* 0x000fc400097fe4ff */
[----:B------:R-:W-:Y:S02]  /*8590*/  IADD3.X R86, PT, PT, R87, UR22, RZ, P3, !PT ;  /* 0x0000001657567c10 */ /* 0x000fe40009ffe4ff */
[----:B------:R-:W-:Y:S02]  /*85a0*/  IADD3 R15, P2, PT, R48, UR25, RZ ;  /* 0x00000019300f7c10 */ /* 0x000fe4000ff5e0ff */
[----:B0-----:R-:W-:Y:S02]  /*85b0*/  IADD3 R11, P1, PT, R66, UR25, RZ ;  /* 0x00000019420b7c10 */ /* 0x001fe4000ff3e0ff */
[----:B------:R-:W-:Y:S02]  /*85c0*/  IADD3.X R68, PT, PT, R69, UR22, RZ, P4, !PT ;  /* 0x0000001645447c10 */ /* 0x000fe4000a7fe4ff */
[----:B------:R-:W-:Y:S01]  /*85d0*/  IADD3 R13, P3, PT, R46, UR25, RZ ;  /* 0x000000192e0d7c10 */ /* 0x000fe2000ff7e0ff */
[----:B------:R0:W-:Y:S01]  /*85e0*/  STL [R1+0x4a8], R11 ;  /* 0x0004a80b01007387 */ /* 0x0001e20000100800 */
[----:B------:R-:W-:-:S03]  /*85f0*/  IADD3.X R66, PT, PT, R67, UR22, RZ, P1, !PT ;  /* 0x0000001643427c10 */ /* 0x000fc60008ffe4ff */
[----:B------:R1:W-:Y:S01]  /*8600*/  STL [R1+0x4ac], R15 ;  /* 0x0004ac0f01007387 */ /* 0x0003e20000100800 */
[----:B0-----:R-:W-:-:S03]  /*8610*/  IADD3 R11, P4, PT, R28, UR25, RZ ;  /* 0x000000191c0b7c10 */ /* 0x001fc6000ff9e0ff */
[----:B------:R-:W-:Y:S04]  /*8620*/  STL [R1+0x4b0], R13 ;  /* 0x0004b00d01007387 */ /* 0x000fe80000100800 */
[----:B------:R0:W-:Y:S01]  /*8630*/  STL [R1+0x4b4], R11 ;  /* 0x0004b40b01007387 */ /* 0x0001e20000100800 */
[----:B------:R-:W-:Y:S02]  /*8640*/  IADD3.X R48, PT, PT, R49, UR22, RZ, P2, !PT ;  /* 0x0000001631307c10 */ /* 0x000fe400097fe4ff */
[----:B------:R-:W-:Y:S02]  /*8650*/  IADD3.X R46, PT, PT, R47, UR22, RZ, P3, !PT ;  /* 0x000000162f2e7c10 */ /* 0x000fe40009ffe4ff */
[----:B-1----:R-:W-:Y:S02]  /*8660*/  IADD3 R15, P2, PT, R8, UR25, RZ ;  /* 0x00000019080f7c10 */ /* 0x002fe4000ff5e0ff */
[----:B0-----:R-:W-:-:S02]  /*8670*/  IADD3 R11, P1, PT, R26, UR25, RZ ;  /* 0x000000191a0b7c10 */ /* 0x001fc4000ff3e0ff */
[----:B------:R-:W-:Y:S02]  /*8680*/  IADD3.X R28, PT, PT, R29, UR22, RZ, P4, !PT ;  /* 0x000000161d1c7c10 */ /* 0x000fe4000a7fe4ff */
[----:B------:R-:W-:Y:S01]  /*8690*/  IADD3 R13, P3, PT, R6, UR25, RZ ;  /* 0x00000019060d7c10 */ /* 0x000fe2000ff7e0ff */
[----:B------:R2:W-:Y:S04]  /*86a0*/  STL [R1+0x4b8], R11 ;  /* 0x0004b80b01007387 */ /* 0x0005e80000100800 */
[----:B------:R-:W-:Y:S04]  /*86b0*/  STL [R1+0x4bc], R15 ;  /* 0x0004bc0f01007387 */ /* 0x000fe80000100800 */
[----:B------:R-:W-:Y:S01]  /*86c0*/  STL [R1+0x4c0], R13 ;  /* 0x0004c00d01007387 */ /* 0x000fe20000100800 */
[----:B------:R-:W-:-:S02]  /*86d0*/  IADD3.X R26, PT, PT, R27, UR22, RZ, P1, !PT ;  /* 0x000000161b1a7c10 */ /* 0x000fc40008ffe4ff */
[----:B------:R-:W-:Y:S02]  /*86e0*/  IADD3.X R6, PT, PT, R7, UR22, RZ, P3, !PT ;  /* 0x0000001607067c10 */ /* 0x000fe40009ffe4ff */
[----:B------:R-:W-:Y:S02]  /*86f0*/  IADD3.X R8, PT, PT, R9, UR22, RZ, P2, !PT ;  /* 0x0000001609087c10 */ /* 0x000fe400097fe4ff */
[----:B--2---:R-:W-:-:S04]  /*8700*/  IADD3 R11, P4, PT, R4, UR25, RZ ;  /* 0x00000019040b7c10 */ /* 0x004fc8000ff9e0ff */
[----:B------:R-:W-:Y:S01]  /*8710*/  IADD3.X R4, PT, PT, R5, UR22, RZ, P4, !PT ;  /* 0x0000001605047c10 */ /* 0x000fe2000a7fe4ff */
[----:B------:R-:W-:Y:S04]  /*8720*/  STL [R1+0x4c4], R11 ;  /* 0x0004c40b01007387 */ /* 0x000fe80000100800 */
[----:B------:R-:W2:Y:S04]  /*8730*/  LDL.LU.64 R122, [R1+0x28] ;  /* 0x00002800017a7983 */ /* 0x000ea80000300a00 */
[----:B------:R-:W2:Y:S04]  /*8740*/  LDL.LU.64 R104, [R1+0x30] ;  /* 0x0000300001687983 */ /* 0x000ea80000300a00 */
[----:B------:R0:W-:Y:S04]  /*8750*/  STL [R1], R4 ;  /* 0x0000000401007387 */ /* 0x0001e80000100800 */
[----:B------:R-:W2:Y:S04]  /*8760*/  LDL.LU.64 R84, [R1+0x38] ;  /* 0x0000380001547983 */ /* 0x000ea80000300a00 */
[----:B0-----:R-:W2:Y:S01]  /*8770*/  LDL.LU.64 R4, [R1+0x40] ;  /* 0x0000400001047983 */ /* 0x001ea20000300a00 */
[----:B----4-:R-:W-:-:S05]  /*8780*/  IADD3 R7, P1, PT, R102, UR25, RZ ;  /* 0x0000001966077c10 */ /* 0x010fca000ff3e0ff */
[----:B------:R0:W-:Y:S01]  /*8790*/  STL [R1+0x4c8], R7 ;  /* 0x0004c80701007387 */ /* 0x0001e20000100800 */
[----:B---3--:R-:W-:Y:S02]  /*87a0*/  IADD3 R11, P2, PT, R82, UR25, RZ ;  /* 0x00000019520b7c10 */ /* 0x008fe4000ff5e0ff */
[----:B------:R-:W-:-:S03]  /*87b0*/  IADD3 R9, P3, PT, R64, UR25, RZ ;  /* 0x0000001940097c10 */ /* 0x000fc6000ff7e0ff */
[----:B------:R1:W-:Y:S01]  /*87c0*/  STL [R1+0x4cc], R11 ;  /* 0x0004cc0b01007387 */ /* 0x0003e20000100800 */
[----:B0-----:R-:W-:-:S03]  /*87d0*/  IADD3 R7, P4, PT, R2, UR25, RZ ;  /* 0x0000001902077c10 */ /* 0x001fc6000ff9e0ff */
[----:B------:R0:W-:Y:S01]  /*87e0*/  STL [R1+0x4d0], R9 ;  /* 0x0004d00901007387 */ /* 0x0001e20000100800 */
[----:B-1----:R-:W-:-:S03]  /*87f0*/  IADD3.X R11, PT, PT, R103, UR22, RZ, P1, !PT ;  /* 0x00000016670b7c10 */ /* 0x002fc60008ffe4ff */
[----:B------:R1:W-:Y:S01]  /*8800*/  STL [R1+0x4d4], R7 ;  /* 0x0004d40701007387 */ /* 0x0003e20000100800 */
[----:B------:R-:W-:Y:S02]  /*8810*/  IADD3.X R2, PT, PT, R3, UR22, RZ, P4, !PT ;  /* 0x0000001603027c10 */ /* 0x000fe4000a7fe4ff */
[----:B0-----:R-:W-:Y:S01]  /*8820*/  IADD3.X R9, PT, PT, R83, UR22, RZ, P2, !PT ;  /* 0x0000001653097c10 */ /* 0x001fe200097fe4ff */
[----:B------:R-:W-:Y:S01]  /*8830*/  STL [R1+0x8], R11 ;  /* 0x0000080b01007387 */ /* 0x000fe20000100800 */
[----:B-1----:R-:W-:-:S03]  /*8840*/  IADD3.X R7, PT, PT, R65, UR22, RZ, P3, !PT ;  /* 0x0000001641077c10 */ /* 0x002fc60009ffe4ff */
[----:B------:R-:W-:Y:S04]  /*8850*/  STL [R1+0x10], R9 ;  /* 0x0000100901007387 */ /* 0x000fe80000100800 */
[----:B------:R-:W3:Y:S04]  /*8860*/  LDL.LU.64 R102, [R1+0x48] ;  /* 0x0000480001667983 */ /* 0x000ee80000300a00 */
[----:B------:R-:W-:Y:S04]  /*8870*/  STL [R1+0x18], R7 ;  /* 0x0000180701007387 */ /* 0x000fe80000100800 */
[----:B------:R-:W4:Y:S04]  /*8880*/  LDL.LU.64 R82, [R1+0x50] ;  /* 0x0000500001527983 */ /* 0x000f280000300a00 */
[----:B------:R0:W-:Y:S04]  /*8890*/  STL [R1+0x20], R2 ;  /* 0x0000200201007387 */ /* 0x0001e80000100800 */
[----:B------:R-:W4:Y:S04]  /*88a0*/  LDL.LU.64 R64, [R1+0x58] ;  /* 0x0000580001407983 */ /* 0x000f280000300a00 */
[----:B0-----:R-:W4:Y:S01]  /*88b0*/  LDL.LU.64 R2, [R1+0x60] ;  /* 0x0000600001027983 */ /* 0x001f220000300a00 */
[----:B--2---:R-:W-:-:S02]  /*88c0*/  IADD3 R7, P1, PT, R122, UR25, RZ ;  /* 0x000000197a077c10 */ /* 0x004fc4000ff3e0ff */
[----:B------:R-:W-:-:S03]  /*88d0*/  IADD3 R11, P2, PT, R104, UR25, RZ ;  /* 0x00000019680b7c10 */ /* 0x000fc6000ff5e0ff */
[----:B------:R0:W-:Y:S01]  /*88e0*/  STL [R1+0x4d8], R7 ;  /* 0x0004d80701007387 */ /* 0x0001e20000100800 */
        /* <DEDUP_REMOVED lines=11> */
[----:B------:R-:W2:Y:S04]  /*89a0*/  LDL.LU.64 R122, [R1+0x68] ;  /* 0x00006800017a7983 */ /* 0x000ea80000300a00 */
[----:B------:R-:W-:Y:S04]  /*89b0*/  STL [R1+0x38], R7 ;  /* 0x0000380701007387 */ /* 0x000fe80000100800 */
[----:B------:R-:W2:Y:S04]  /*89c0*/  LDL.LU.64 R104, [R1+0x70] ;  /* 0x0000700001687983 */ /* 0x000ea80000300a00 */
[----:B------:R0:W-:Y:S04]  /*89d0*/  STL [R1+0x40], R4 ;  /* 0x0000400401007387 */ /* 0x0001e80000100800 */
[----:B------:R-:W2:Y:S04]  /*89e0*/  LDL.LU.64 R84, [R1+0x78] ;  /* 0x0000780001547983 */ /* 0x000ea80000300a00 */
[----:B0-----:R-:W2:Y:S01]  /*89f0*/  LDL.LU.64 R4, [R1+0x80] ;  /* 0x0000800001047983 */ /* 0x001ea20000300a00 */
[----:B---3--:R-:W-:-:S05]  /*8a00*/  IADD3 R7, P1, PT, R102, UR25, RZ ;  /* 0x0000001966077c10 */ /* 0x008fca000ff3e0ff */
[----:B------:R0:W-:Y:S01]  /*8a10*/  STL [R1+0x4e8], R7 ;  /* 0x0004e80701007387 */ /* 0x0001e20000100800 */
[----:B----4-:R-:W-:Y:S02]  /*8a20*/  IADD3 R11, P2, PT, R82, UR25, RZ ;  /* 0x00000019520b7c10 */ /* 0x010fe4000ff5e0ff */
        /* <DEDUP_REMOVED lines=17> */
[----:B--2---:R-:W-:-:S05]  /*8b40*/  IADD3 R7, P1, PT, R122, UR25, RZ ;  /* 0x000000197a077c10 */ /* 0x004fca000ff3e0ff */
[----:B------:R0:W-:Y:S01]  /*8b50*/  STL [R1+0x4f8], R7 ;  /* 0x0004f80701007387 */ /* 0x0001e20000100800 */
[----:B------:R-:W-:Y:S02]  /*8b60*/  IADD3 R11, P2, PT, R104, UR25, RZ ;  /* 0x00000019680b7c10 */ /* 0x000fe4000ff5e0ff */
        /* <DEDUP_REMOVED lines=46> */
[----:B0-----:R-:W-:-:S03]  /*8e50*/  IADD3.X R9, PT, PT, R105, UR22, RZ, P2, !PT ;  /* 0x0000001669097c10 */ /* 0x001fc600097fe4ff */
[----:B------:R-:W-:Y:S01]  /*8e60*/  STL [R1+0xa8], R11 ;  /* 0x0000a80b01007387 */ /* 0x000fe20000100800 */
[----:B-1----:R-:W-:-:S03]  /*8e70*/  IADD3.X R7, PT, PT, R85, UR22, RZ, P3, !PT ;  /* 0x0000001655077c10 */ /* 0x002fc60009ffe4ff */
[----:B------:R-:W-:Y:S01]  /*8e80*/  STL [R1+0xb0], R9 ;  /* 0x0000b00901007387 */ /* 0x000fe20000100800 */
[----:B------:R-:W-:-:S03]  /*8e90*/  IADD3.X R4, PT, PT, R5, UR22, RZ, P4, !PT ;  /* 0x0000001605047c10 */ /* 0x000fc6000a7fe4ff */
[----:B------:R-:W2:Y:S04]  /*8ea0*/  LDL.LU.64 R122, [R1+0xe8] ;  /* 0x0000e800017a7983 */ /* 0x000ea80000300a00 */
[----:B------:R-:W-:Y:S04]  /*8eb0*/  STL [R1+0xb8], R7 ;  /* 0x0000b80701007387 */ /* 0x000fe80000100800 */
[----:B------:R-:W2:Y:S04]  /*8ec0*/  LDL.LU.64 R104, [R1+0xf0] ;  /* 0x0000f00001687983 */ /* 0x000ea80000300a00 */
[----:B------:R0:W-:Y:S04]  /*8ed0*/  STL [R1+0xc0], R4 ;  /* 0x0000c00401007387 */ /* 0x0001e80000100800 */
[----:B------:R-:W2:Y:S04]  /*8ee0*/  LDL.LU.64 R84, [R1+0xf8] ;  /* 0x0000f80001547983 */ /* 0x000ea80000300a00 */
[----:B0-----:R-:W2:Y:S01]  /*8ef0*/  LDL.LU.64 R4, [R1+0x100] ;  /* 0x0001000001047983 */ /* 0x001ea20000300a00 */
[----:B---3--:R-:W-:-:S02]  /*8f00*/  IADD3 R9, P1, PT, R102, UR25, RZ ;  /* 0x0000001966097c10 */ /* 0x008fc4000ff3e0ff */
[----:B----4-:R-:W-:-:S03]  /*8f10*/  IADD3 R11, P2, PT, R82, UR25, RZ ;  /* 0x00000019520b7c10 */ /* 0x010fc6000ff5e0ff */
[----:B------:R0:W-:Y:S04]  /*8f20*/  STL [R1+0x528], R9 ;  /* 0x0005280901007387 */ /* 0x0001e80000100800 */
[----:B------:R1:W-:Y:S01]  /*8f30*/  STL [R1+0x52c], R11 ;  /* 0x00052c0b01007387 */ /* 0x0003e20000100800 */
[----:B------:R-:W-:Y:S02]  /*8f40*/  IADD3 R7, P3, PT, R64, UR25, RZ ;  /* 0x0000001940077c10 */ /* 0x000fe4000ff7e0ff */
[----:B0-----:R-:W-:-:S03]  /*8f50*/  IADD3 R9, P4, PT, R2, UR25, RZ ;  /* 0x0000001902097c10 */ /* 0x001fc6000ff9e0ff */
[----:B------:R0:W-:Y:S01]  /*8f60*/  STL [R1+0x530], R7 ;  /* 0x0005300701007387 */ /* 0x0001e20000100800 */
[----:B-1----:R-:W-:-:S03]  /*8f70*/  IADD3.X R11, PT, PT, R103, UR22, RZ, P1, !PT ;  /* 0x00000016670b7c10 */ /* 0x002fc60008ffe4ff */
[----:B------:R1:W-:Y:S01]  /*8f80*/  STL [R1+0x534], R9 ;  /* 0x0005340901007387 */ /* 0x0003e20000100800 */
[----:B0-----:R-:W-:-:S03]  /*8f90*/  IADD3.X R7, PT, PT, R83, UR22, RZ, P2, !PT ;  /* 0x0000001653077c10 */ /* 0x001fc600097fe4ff */
[----:B------:R-:W-:Y:S01]  /*8fa0*/  STL [R1+0xc8], R11 ;  /* 0x0000c80b01007387 */ /* 0x000fe20000100800 */
[----:B-1----:R-:W-:-:S03]  /*8fb0*/  IADD3.X R9, PT, PT, R65, UR22, RZ, P3, !PT ;  /* 0x0000001641097c10 */ /* 0x002fc60009ffe4ff */
[----:B------:R-:W3:Y:S04]  /*8fc0*/  LDL.LU.64 R102, [R1+0x108] ;  /* 0x0001080001667983 */ /* 0x000ee80000300a00 */
[----:B------:R0:W-:Y:S04]  /*8fd0*/  STL [R1+0xd0], R7 ;  /* 0x0000d00701007387 */ /* 0x0001e80000100800 */
[----:B------:R2:W-:Y:S04]  /*8fe0*/  STL [R1+0xd8], R9 ;  /* 0x0000d80901007387 */ /* 0x0005e80000100800 */
[----:B------:R-:W4:Y:S01]  /*8ff0*/  LDL.LU.64 R82, [R1+0x110] ;  /* 0x0001100001527983 */ /* 0x000f220000300a00 */
[----:B0-----:R-:W-:-:S03]  /*9000*/  IADD3.X R7, PT, PT, R3, UR22, RZ, P4, !PT ;  /* 0x0000001603077c10 */ /* 0x001fc6000a7fe4ff */
[----:B------:R-:W4:Y:S04]  /*9010*/  LDL.LU.64 R2, [R1+0x118] ;  /* 0x0001180001027983 */ /* 0x000f280000300a00 */
[----:B------:R0:W-:Y:S04]  /*9020*/  STL [R1+0xe0], R7 ;  /* 0x0000e00701007387 */ /* 0x0001e80000100800 */
[----:B------:R-:W4:Y:S01]  /*9030*/  LDL.LU.64 R64, [R1+0x120] ;  /* 0x0001200001407983 */ /* 0x000f220000300a00 */
[----:B--2---:R-:W-:Y:S02]  /*9040*/  IADD3 R9, P1, PT, R122, UR25, RZ ;  /* 0x000000197a097c10 */ /* 0x004fe4000ff3e0ff */
[----:B0-----:R-:W-:-:S03]  /*9050*/  IADD3 R7, P2, PT, R104, UR25, RZ ;  /* 0x0000001968077c10 */ /* 0x001fc6000ff5e0ff */
[----:B------:R0:W-:Y:S04]  /*9060*/  STL [R1+0x538], R9 ;  /* 0x0005380901007387 */ /* 0x0001e80000100800 */
[----:B------:R1:W-:Y:S01]  /*9070*/  STL [R1+0xf0], R7 ;  /* 0x0000f00701007387 */ /* 0x0003e20000100800 */
[----:B------:R-:W-:Y:S02]  /*9080*/  IADD3 R11, P3, PT, R84, UR25, RZ ;  /* 0x00000019540b7c10 */ /* 0x000fe4000ff7e0ff */
[----:B0-----:R-:W-:Y:S02]  /*9090*/  IADD3 R9, P4, PT, R4, UR25, RZ ;  /* 0x0000001904097c10 */ /* 0x001fe4000ff9e0ff */
[----:B-1----:R-:W-:Y:S01]  /*90a0*/  IADD3.X R7, PT, PT, R123, UR22, RZ, P1, !PT ;  /* 0x000000167b077c10 */ /* 0x002fe20008ffe4ff */
[----:B------:R-:W-:Y:S01]  /*90b0*/  STL [R1+0xf8], R11 ;  /* 0x0000f80b01007387 */ /* 0x000fe20000100800 */
[----:B------:R-:W-:-:S03]  /*90c0*/  IADD3.X R145, PT, PT, R5, UR22, RZ, P4, !PT ;  /* 0x0000001605917c10 */ /* 0x000fc6000a7fe4ff */
[----:B------:R-:W-:Y:S04]  /*90d0*/  STL [R1+0x100], R9 ;  /* 0x0001000901007387 */ /* 0x000fe80000100800 */
[----:B------:R3:W-:Y:S04]  /*90e0*/  STL [R1+0x178], R7 ;  /* 0x0001780701007387 */ /* 0x0007e80000100800 */
[----:B------:R-:W2:Y:S04]  /*90f0*/  LDL.LU.64 R4, [R1+0x128] ;  /* 0x0001280001047983 */ /* 0x000ea80000300a00 */
[----:B------:R-:W2:Y:S01]  /*9100*/  LDL.LU.64 R124, [R1+0x130] ;  /* 0x00013000017c7983 */ /* 0x000ea20000300a00 */
[----:B------:R-:W-:-:S03]  /*9110*/  IADD3.X R144, PT, PT, R85, UR22, RZ, P3, !PT ;  /* 0x0000001655907c10 */ /* 0x000fc60009ffe4ff */
[----:B------:R-:W2:Y:S04]  /*9120*/  LDL.LU.64 R122, [R1+0x138] ;  /* 0x00013800017a7983 */ /* 0x000ea80000300a00 */
[----:B------:R-:W2:Y:S01]  /*9130*/  LDL.LU.64 R84, [R1+0x140] ;  /* 0x0001400001547983 */ /* 0x000ea20000300a00 */
[----:B------:R-:W-:Y:S02]  /*9140*/  IADD3.X R143, PT, PT, R105, UR22, RZ, P2, !PT ;  /* 0x00000016698f7c10 */ /* 0x000fe400097fe4ff */
[----:B---3--:R-:W-:-:S05]  /*9150*/  IADD3 R7, P1, PT, R102, UR25, RZ ;  /* 0x0000001966077c10 */ /* 0x008fca000ff3e0ff */
[----:B------:R0:W-:Y:S01]  /*9160*/  STL [R1+0x108], R7 ;  /* 0x0001080701007387 */ /* 0x0001e20000100800 */
[----:B----4-:R-:W-:Y:S02]  /*9170*/  IADD3 R11, P2, PT, R82, UR25, RZ ;  /* 0x00000019520b7c10 */ /* 0x010fe4000ff5e0ff */
[----:B------:R-:W-:-:S03]  /*9180*/  IADD3 R9, P3, PT, R2, UR25, RZ ;  /* 0x0000001902097c10 */ /* 0x000fc6000ff7e0ff */
[----:B------:R2:W-:Y:S01]  /*9190*/  STL [R1+0x110], R11 ;  /* 0x0001100b01007387 */ /* 0x0005e20000100800 */
[----:B0-----:R-:W-:-:S03]  /*91a0*/  IADD3 R7, P4, PT, R64, UR25, RZ ;  /* 0x0000001940077c10 */ /* 0x001fc6000ff9e0ff */
[----:B------:R-:W-:Y:S01]  /*91b0*/  STL [R1+0x118], R9 ;  /* 0x0001180901007387 */ /* 0x000fe20000100800 */
[----:B------:R-:W-:-:S03]  /*91c0*/  IADD3.X R164, PT, PT, R3, UR22, RZ, P3, !PT ;  /* 0x0000001603a47c10 */ /* 0x000fc60009ffe4ff */
[----:B------:R0:W-:Y:S04]  /*91d0*/  STL [R1+0x120], R7 ;  /* 0x0001200701007387 */ /* 0x0001e80000100800 */
[----:B------:R-:W3:Y:S01]  /*91e0*/  LDL.LU.64 R2, [R1+0x148] ;  /* 0x0001480001027983 */ /* 0x000ee20000300a00 */
[----:B------:R-:W-:Y:S02]  /*91f0*/  IADD3.X R162, PT, PT, R103, UR22, RZ, P1, !PT ;  /* 0x0000001667a27c10 */ /* 0x000fe40008ffe4ff */
[----:B------:R-:W-:Y:S01]  /*9200*/  IADD3.X R163, PT, PT, R83, UR22, RZ, P2, !PT ;  /* 0x0000001653a37c10 */ /* 0x000fe200097fe4ff */
[----:B------:R-:W4:Y:S01]  /*9210*/  LDL.LU.64 R102, [R1+0x150] ;  /* 0x0001500001667983 */ /* 0x000f220000300a00 */
[----:B------:R-:W-:-:S03]  /*9220*/  IADD3.X R165, PT, PT, R65, UR22, RZ, P4, !PT ;  /* 0x0000001641a57c10 */ /* 0x000fc6000a7fe4ff */
[----:B------:R-:W4:Y:S04]  /*9230*/  LDL.LU.64 R104, [R1+0x158] ;  /* 0x0001580001687983 */ /* 0x000f280000300a00 */
[----:B------:R-:W4:Y:S01]  /*9240*/  LDL.LU.64 R82, [R1+0x160] ;  /* 0x0001600001527983 */ /* 0x000f220000300a00 */
[----:B--2---:R-:W-:Y:S02]  /*9250*/  IADD3 R11, P1, PT, R4, UR25, RZ ;  /* 0x00000019040b7c10 */ /* 0x004fe4000ff3e0ff */
[----:B0-----:R-:W-:-:S03]  /*9260*/  IADD3 R7, P2, PT, R124, UR25, RZ ;  /* 0x000000197c077c10 */ /* 0x001fc6000ff5e0ff */
[----:B------:R0:W-:Y:S01]  /*9270*/  STL [R1+0x128], R11 ;  /* 0x0001280b01007387 */ /* 0x0001e20000100800 */
[----:B------:R-:W-:-:S03]  /*9280*/  IADD3 R9, P3, PT, R122, UR25, RZ ;  /* 0x000000197a097c10 */ /* 0x000fc6000ff7e0ff */
[----:B------:R-:W2:Y:S04]  /*9290*/  LDL.LU.64 R64, [R1+0x168] ;  /* 0x0001680001407983 */ /* 0x000ea80000300a00 */
[----:B------:R1:W-:Y:S01]  /*92a0*/  STL [R1+0x130], R7 ;  /* 0x0001300701007387 */ /* 0x0003e20000100800 */
[----:B0-----:R-:W-:-:S03]  /*92b0*/  IADD3.X R11, PT, PT, R5, UR22, RZ, P1, !PT ;  /* 0x00000016050b7c10 */ /* 0x001fc60008ffe4ff */
[----:B------:R0:W-:Y:S04]  /*92c0*/  STL [R1+0x17c], R9 ;  /* 0x00017c0901007387 */ /* 0x0001e80000100800 */
[----:B------:R-:W2:Y:S01]  /*92d0*/  LDL.LU.64 R4, [R1+0x5d0] ;  /* 0x0005d00001047983 */ /* 0x000ea20000300a00 */
[----:B-1----:R-:W-:Y:S02]  /*92e0*/  IADD3 R7, P4, PT, R84, UR25, RZ ;  /* 0x0000001954077c10 */ /* 0x002fe4000ff9e0ff */
[----:B0-----:R-:W-:-:S03]  /*92f0*/  IADD3.X R9, PT, PT, R125, UR22, RZ, P2, !PT ;  /* 0x000000167d097c10 */ /* 0x001fc600097fe4ff */
[----:B------:R-:W-:Y:S04]  /*9300*/  STL [R1+0x140], R7 ;  /* 0x0001400701007387 */ /* 0x000fe80000100800 */
[----:B------:R-:W-:Y:S04]  /*9310*/  STL [R1+0xe8], R11 ;  /* 0x0000e80b01007387 */ /* 0x000fe80000100800 */
[----:B------:R0:W-:Y:S04]  /*9320*/  STL [R1+0xec], R9 ;  /* 0x0000ec0901007387 */ /* 0x0001e80000100800 */
[----:B0-----:R-:W2:Y:S01]  /*9330*/  LDL.LU R9, [R1+0x220] ;  /* 0x0002200001097983 */ /* 0x001ea20000300800 */
[----:B------:R-:W-:-:S02]  /*9340*/  IADD3.X R7, PT, PT, R123, UR22, RZ, P3, !PT ;  /* 0x000000167b077c10 */ /* 0x000fc40009ffe4ff */
[----:B------:R-:W-:-:S03]  /*9350*/  IADD3.X R84, PT, PT, R85, UR22, RZ, P4, !PT ;  /* 0x0000001655547c10 */ /* 0x000fc6000a7fe4ff */
[----:B------:R-:W-:Y:S01]  /*9360*/  STL [R1+0x138], R7 ;  /* 0x0001380701007387 */ /* 0x000fe20000100800 */
[----:B---3--:R-:W-:-:S04]  /*9370*/  IADD3 R122, P1, PT, R2, UR25, RZ ;  /* 0x00000019027a7c10 */ /* 0x008fc8000ff3e0ff */
[----:B------:R-:W-:Y:S02]  /*9380*/  IADD3.X R85, PT, PT, R3, UR22, RZ, P1, !PT ;  /* 0x0000001603557c10 */ /* 0x000fe40008ffe4ff */
[----:B------:R-:W3:Y:S01]  /*9390*/  LDL.LU.64 R2, [R1+0x5c8] ;  /* 0x0005c80001027983 */ /* 0x000ee20000300a00 */
[----:B----4-:R-:W-:Y:S02]  /*93a0*/  IADD3 R123, P2, PT, R102, UR25, RZ ;  /* 0x00000019667b7c10 */ /* 0x010fe4000ff5e0ff */
[----:B------:R-:W-:Y:S02]  /*93b0*/  IADD3 R124, P3, PT, R104, UR25, RZ ;  /* 0x00000019687c7c10 */ /* 0x000fe4000ff7e0ff */
[----:B------:R-:W-:Y:S02]  /*93c0*/  IADD3.X R102, PT, PT, R103, UR22, RZ, P2, !PT ;  /* 0x0000001667667c10 */ /* 0x000fe400097fe4ff */
[----:B------:R-:W-:Y:S02]  /*93d0*/  IADD3.X R103, PT, PT, R105, UR22, RZ, P3, !PT ;  /* 0x0000001669677c10 */ /* 0x000fe40009ffe4ff */
[----:B------:R-:W-:-:S04]  /*93e0*/  IADD3 R125, P4, PT, R82, UR25, RZ ;  /* 0x00000019527d7c10 */ /* 0x000fc8000ff9e0ff */
[----:B------:R-:W-:Y:S02]  /*93f0*/  IADD3.X R104, PT, PT, R83, UR22, RZ, P4, !PT ;  /* 0x0000001653687c10 */ /* 0x000fe4000a7fe4ff */
[----:B--2---:R-:W-:Y:S02]  /*9400*/  IADD3 R142, P1, PT, R64, UR25, RZ ;  /* 0x00000019408e7c10 */ /* 0x004fe4000ff3e0ff */
[----:B------:R0:W5:Y:S02]  /*9410*/  LDL.LU R64, [R1+0x5c0] ;  /* 0x0005c00001407983 */ /* 0x0001640000300800 */
[----:B------:R-:W-:Y:S02]  /*9420*/  IADD3.X R105, PT, PT, R65, UR22, RZ, P1, !PT ;  /* 0x0000001641697c10 */ /* 0x000fe40008ffe4ff */
[----:B------:R-:W2:Y:S04]  /*9430*/  LDL.LU R67, [R1+0x218] ;  /* 0x0002180001437983 */ /* 0x000ea80000300800 */
[----:B------:R-:W4:Y:S04]  /*9440*/  LDL.LU R65, [R1+0x210] ;  /* 0x0002100001417983 */ /* 0x000f280000300800 */
[----:B------:R-:W4:Y:S01]  /*9450*/  LDL.LU R63, [R1+0x208] ;  /* 0x00020800013f7983 */ /* 0x000f220000300800 */
[----:B------:R-:W-:-:S05]  /*9460*/  IADD3 R9, P6, PT, R9, UR27, RZ ;  /* 0x0000001b09097c10 */ /* 0x000fca000ffde0ff */
[----:B------:R1:W-:Y:S04]  /*9470*/  STL [R1+0x220], R9 ;  /* 0x0002200901007387 */ /* 0x0003e80000100800 */
[----:B------:R-:W4:Y:S04]  /*9480*/  LDL.LU R61, [R1+0x200] ;  /* 0x00020000013d7983 */ /* 0x000f280000300800 */
        /* <DEDUP_REMOVED lines=16> */
[----:B------:R-:W4:Y:S01]  /*9590*/  LDL.LU R27, [R1+0x1dc] ;  /* 0x0001dc00011b7983 */ /* 0x000f220000300800 */
[----:B------:R-:W-:-:S03]  /*95a0*/  IADD3 R83, P2, PT, R4, UR25, RZ ;  /* 0x0000001904537c10 */ /* 0x000fc6000ff5e0ff */
[----:B------:R-:W4:Y:S01]  /*95b0*/  LDL.LU R25, [R1+0x1b4] ;  /* 0x0001b40001197983 */ /* 0x000f220000300800 */
[----:B---3--:R-:W-:-:S03]  /*95c0*/  IADD3 R4, P3, PT, R2, UR25, RZ ;  /* 0x0000001902047c10 */ /* 0x008fc6000ff7e0ff */
[----:B------:R-:W3:Y:S04]  /*95d0*/  LDL.LU R23, [R1+0x1d4] ;  /* 0x0001d40001177983 */ /* 0x000ee80000300800 */
[----:B------:R-:W3:Y:S04]  /*95e0*/  LDL.LU R21, [R1+0x1ac] ;  /* 0x0001ac0001157983 */ /* 0x000ee80000300800 */
[----:B------:R-:W3:Y:S04]  /*95f0*/  LDL.LU R19, [R1+0x1c8] ;  /* 0x0001c80001137983 */ /* 0x000ee80000300800 */
[----:B------:R-:W3:Y:S01]  /*9600*/  LDL.LU R17, [R1+0x1a4] ;  /* 0x0001a40001117983 */ /* 0x000ee20000300800 */
[----:B------:R-:W-:-:S03]  /*9610*/  IADD3.X R2, PT, PT, R3, UR22, RZ, P3, !PT ;  /* 0x0000001603027c10 */ /* 0x000fc60009ffe4ff */
[----:B------:R-:W3:Y:S04]  /*9620*/  LDL.LU R15, [R1+0x1c0] ;  /* 0x0001c000010f7983 */ /* 0x000ee80000300800 */
[----:B------:R-:W3:Y:S04]  /*9630*/  LDL.LU R13, [R1+0x1b8] ;  /* 0x0001b800010d7983 */ /* 0x000ee80000300800 */
[----:B------:R-:W3:Y:S04]  /*9640*/  LDL.LU R11, [R1+0x1b0] ;  /* 0x0001b000010b7983 */ /* 0x000ee80000300800 */
[----:B-1----:R-:W3:Y:S04]  /*9650*/  LDL.LU R9, [R1+0x1a8] ;  /* 0x0001a80001097983 */ /* 0x002ee80000300800 */
[----:B------:R-:W3:Y:S01]  /*9660*/  LDL.LU R3, [R1+0x1a0] ;  /* 0x0001a00001037983 */ /* 0x000ee20000300800 */
[----:B------:R-:W-:Y:S01]  /*9670*/  IADD3.X R5, PT, PT, R5, UR22, RZ, P2, !PT ;  /* 0x0000001605057c10 */ /* 0x000fe200097fe4ff */
[----:B------:R-:W-:-:S06]  /*9680*/  USHF.L.U32 UR4, UR4, 0x1f, URZ ;  /* 0x0000001f04047899 */ /* 0x000fcc00080006ff */
[----:B------:R-:W-:-:S04]  /*9690*/  IMAD.U32 R7, RZ, RZ, UR4 ;  /* 0x00000004ff077e24 */ /* 0x000fc8000f8e00ff */
[----:B------:R-:W1:Y:S01]  /*96a0*/  SYNCS.PHASECHK.TRANS64.TRYWAIT P1, [UR9], R7 ;  /* 0x00000007ff0075a7 */ /* 0x000e620008021109 */
[----:B--2---:R-:W-:Y:S02]  /*96b0*/  IADD3 R67, P5, PT, R67, UR27, RZ ;  /* 0x0000001b43437c10 */ /* 0x004fe4000ffbe0ff */
[----:B----4-:R-:W-:-:S03]  /*96c0*/  IADD3 R65, P2, PT, R65, UR27, RZ ;  /* 0x0000001b41417c10 */ /* 0x010fc6000ff5e0ff */
[----:B------:R0:W-:Y:S01]  /*96d0*/  STL [R1+0x218], R67 ;  /* 0x0002184301007387 */ /* 0x0001e20000100800 */
[----:B------:R-:W-:-:S03]  /*96e0*/  IADD3 R63, P4, PT, R63, UR27, RZ ;  /* 0x0000001b3f3f7c10 */ /* 0x000fc6000ff9e0ff */
[----:B------:R0:W-:Y:S04]  /*96f0*/  STL [R1+0x210], R65 ;  /* 0x0002104101007387 */ /* 0x0001e80000100800 */
[----:B------:R0:W-:Y:S01]  /*9700*/  STL [R1+0x208], R63 ;  /* 0x0002083f01007387 */ /* 0x0001e20000100800 */
[----:B------:R-:W-:Y:S02]  /*9710*/  IADD3 R61, P3, PT, R61, UR27, RZ ;  /* 0x0000001b3d3d7c10 */ /* 0x000fe4000ff7e0ff */
[----:B------:R-:W-:-:S03]  /*9720*/  IADD3.X R59, PT, PT, R59, UR23, RZ, P6, !PT ;  /* 0x000000173b3b7c10 */ /* 0x000fc6000b7fe4ff */
[----:B------:R0:W-:Y:S01]  /*9730*/  STL [R1+0x200], R61 ;  /* 0x0002003d01007387 */ /* 0x0001e20000100800 */
[----:B------:R-:W-:-:S03]  /*9740*/  IADD3 R57, P6, PT, R57, UR27, RZ ;  /* 0x0000001b39397c10 */ /* 0x000fc6000ffde0ff */
[----:B------:R0:W-:Y:S01]  /*9750*/  STL [R1+0x21c], R59 ;  /* 0x00021c3b01007387 */ /* 0x0001e20000100800 */
        /* <DEDUP_REMOVED lines=32> */
[----:B---3--:R-:W-:-:S03]  /*9960*/  IADD3.X R23, PT, PT, R23, UR23, RZ, P3, !PT ;  /* 0x0000001717177c10 */ /* 0x008fc60009ffe4ff */
[----:B------:R0:W-:Y:S01]  /*9970*/  STL [R1+0x1b4], R25 ;  /* 0x0001b41901007387 */ /* 0x0001e20000100800 */
[----:B------:R-:W-:Y:S02]  /*9980*/  IADD3 R21, P3, PT, R21, UR27, RZ ;  /* 0x0000001b15157c10 */ /* 0x000fe4000ff7e0ff */
[----:B------:R-:W-:Y:S01]  /*9990*/  IADD3.X R19, PT, PT, R19, UR23, RZ, P6, !PT ;  /* 0x0000001713137c10 */ /* 0x000fe2000b7fe4ff */
[----:B------:R0:W-:Y:S01]  /*99a0*/  STL [R1+0x1d4], R23 ;  /* 0x0001d41701007387 */ /* 0x0001e20000100800 */
[----:B------:R-:W-:-:S03]  /*99b0*/  IADD3 R17, P6, PT, R17, UR27, RZ ;  /* 0x0000001b11117c10 */ /* 0x000fc6000ffde0ff */
[----:B------:R0:W-:Y:S01]  /*99c0*/  STL [R1+0x1ac], R21 ;  /* 0x0001ac1501007387 */ /* 0x0001e20000100800 */
[----:B------:R-:W-:-:S03]  /*99d0*/  IADD3.X R15, PT, PT, R15, UR23, RZ, P5, !PT ;  /* 0x000000170f0f7c10 */ /* 0x000fc6000affe4ff */
[----:B------:R0:W-:Y:S01]  /*99e0*/  STL [R1+0x1c8], R19 ;  /* 0x0001c81301007387 */ /* 0x0001e20000100800 */
[----:B------:R-:W-:-:S03]  /*99f0*/  IADD3.X R13, PT, PT, R13, UR23, RZ, P2, !PT ;  /* 0x000000170d0d7c10 */ /* 0x000fc600097fe4ff */
[----:B------:R0:W-:Y:S01]  /*9a00*/  STL [R1+0x1a4], R17 ;  /* 0x0001a41101007387 */ /* 0x0001e20000100800 */
[----:B------:R-:W-:-:S03]  /*9a10*/  IADD3.X R11, PT, PT, R11, UR23, RZ, P4, !PT ;  /* 0x000000170b0b7c10 */ /* 0x000fc6000a7fe4ff */
[----:B------:R0:W-:Y:S01]  /*9a20*/  STL [R1+0x1c0], R15 ;  /* 0x0001c00f01007387 */ /* 0x0001e20000100800 */
[----:B------:R-:W-:Y:S02]  /*9a30*/  IADD3.X R9, PT, PT, R9, UR23, RZ, P3, !PT ;  /* 0x0000001709097c10 */ /* 0x000fe40009ffe4ff */
[----:B------:R-:W-:Y:S01]  /*9a40*/  IADD3.X R3, PT, PT, R3, UR23, RZ, P6, !PT ;  /* 0x0000001703037c10 */ /* 0x000fe2000b7fe4ff */
[----:B------:R0:W-:Y:S04]  /*9a50*/  STL [R1+0x1b8], R13 ;  /* 0x0001b80d01007387 */ /* 0x0001e80000100800 */
[----:B------:R0:W-:Y:S04]  /*9a60*/  STL [R1+0x1a0], R3 ;  /* 0x0001a00301007387 */ /* 0x0001e80000100800 */
[----:B------:R0:W-:Y:S04]  /*9a70*/  STL [R1+0x1b0], R11 ;  /* 0x0001b00b01007387 */ /* 0x0001e80000100800 */
[----:B------:R0:W-:Y:S01]  /*9a80*/  STL [R1+0x1a8], R9 ;  /* 0x0001a80901007387 */ /* 0x0001e20000100800 */
[----:B-1----:R-:W-:Y:S05]  /*9a90*/  @!P1 BRA `(.L_x_14) ;  /* 0x0000009c003c9947 */ /* 0x002fea0003800000 */
.L_x_24:
[----:B------:R1:W-:Y:S04]  /*9aa0*/  STL [R1+0x8e4], R126 ;  /* 0x0008e47e01007387 */ /* 0x0003e80000100800 */
        /* <DEDUP_REMOVED lines=30> */
[----:B0-----:R-:W4:Y:S01]  /*9c90*/  LDL.LU R11, [R1+0x174] ;  /* 0x00017400010b7983 */ /* 0x001f220000300800 */
[----:B-1----:R-:W-:-:S03]  /*9ca0*/  PRMT R126, RZ, 0x7610, R126 ;  /* 0x00007610ff7e7816 */ /* 0x002fc6000000007e */
[----:B------:R-:W-:Y:S01]  /*9cb0*/  STL [R1+0x868], R125 ;  /* 0x0008687d01007387 */ /* 0x000fe20000100800 */
[----:B--2---:R-:W-:-:S03]  /*9cc0*/  PRMT R108, RZ, 0x7610, R108 ;  /* 0x00007610ff6c7816 */ /* 0x004fc6000000006c */
[----:B------:R0:W-:Y:S01]  /*9cd0*/  STL.64 [R1+0x860], R104 ;  /* 0x0008606801007387 */ /* 0x0001e20000100a00 */
[----:B---3--:R-:W-:-:S03]  /*9ce0*/  PRMT R106, RZ, 0x7610, R106 ;  /* 0x00007610ff6a7816 */ /* 0x008fc6000000006a */
[----:B------:R-:W-:Y:S01]  /*9cf0*/  STL [R1+0x858], R142 ;  /* 0x0008588e01007387 */ /* 0x000fe20000100800 */
[----:B----4-:R-:W-:-:S03]  /*9d00*/  PRMT R88, RZ, 0x7610, R88 ;  /* 0x00007610ff587816 */ /* 0x010fc60000000058 */
[----:B------:R-:W-:Y:S01]  /*9d10*/  STL [R1+0x738], R0 ;  /* 0x0007380001007387 */ /* 0x000fe20000100800 */
[----:B------:R-:W-:Y:S02]  /*9d20*/  PRMT R86, RZ, 0x7610, R86 ;  /* 0x00007610ff567816 */ /* 0x000fe40000000056 */
[----:B------:R-:W-:Y:S02]  /*9d30*/  PRMT R68, RZ, 0x7610, R68 ;  /* 0x00007610ff447816 */ /* 0x000fe40000000044 */
[----:B------:R-:W-:Y:S02]  /*9d40*/  PRMT R66, RZ, 0x7610, R66 ;  /* 0x00007610ff427816 */ /* 0x000fe40000000042 */
[----:B------:R-:W-:Y:S02]  /*9d50*/  PRMT R48, RZ, 0x7610, R48 ;  /* 0x00007610ff307816 */ /* 0x000fe40000000030 */
[----:B------:R-:W-:Y:S02]  /*9d60*/  PRMT R46, RZ, 0x7610, R46 ;  /* 0x00007610ff2e7816 */ /* 0x000fe4000000002e */
[----:B------:R-:W-:-:S02]  /*9d70*/  PRMT R28, RZ, 0x7610, R28 ;  /* 0x00007610ff1c7816 */ /* 0x000fc4000000001c */
        /* <DEDUP_REMOVED lines=92> */
[----:B0-----:R-:W-:Y:S02]  /*a340*/  PRMT R104, RZ, 0x7610, R104 ;  /* 0x00007610ff687816 */ /* 0x001fe40000000068 */
[----:B------:R-:W-:Y:S01]  /*a350*/  PRMT R105, RZ, 0x7610, R105 ;  /* 0x00007610ff697816 */ /* 0x000fe20000000069 */
[----:B------:R-:W-:-:S05]  /*a360*/  VIADD R11, R11, 0x1 ;  /* 0x000000010b0b7836 */ /* 0x000fca0000000000 */
[----:B------:R-:W-:Y:S04]  /*a370*/  STL [R1+0x174], R11 ;  /* 0x0001740b01007387 */ /* 0x000fe80000100800 */
[----:B------:R0:W-:Y:S04]  /*a380*/  STL.S16 [R1+0x434], R126 ;  /* 0x0004347e01007387 */ /* 0x0001e80000100600 */
[----:B0-----:R-:W2:Y:S04]  /*a390*/  LDL.LU R126, [R1+0x8e4] ;  /* 0x0008e400017e7983 */ /* 0x001ea80000300800 */
[----:B------:R0:W-:Y:S04]  /*a3a0*/  STL.S16 [R1+0x430], R108 ;  /* 0x0004306c01007387 */ /* 0x0001e80000100600 */
[----:B0-----:R-:W3:Y:S04]  /*a3b0*/  LDL.LU R108, [R1+0x8e0] ;  /* 0x0008e000016c7983 */ /* 0x001ee80000300800 */
[----:B------:R0:W-:Y:S04]  /*a3c0*/  STL.S16 [R1+0x42c], R106 ;  /* 0x00042c6a01007387 */ /* 0x0001e80000100600 */
[----:B0-----:R-:W4:Y:S04]  /*a3d0*/  LDL.LU R106, [R1+0x8dc] ;  /* 0x0008dc00016a7983 */ /* 0x001f280000300800 */
[----:B------:R0:W-:Y:S04]  /*a3e0*/  STL.S16 [R1+0x428], R88 ;  /* 0x0004285801007387 */ /* 0x0001e80000100600 */
[----:B0-----:R-:W2:Y:S04]  /*a3f0*/  LDL.LU R88, [R1+0x8d8] ;  /* 0x0008d80001587983 */ /* 0x001ea80000300800 */
        /* <DEDUP_REMOVED lines=19> */
[----:B0-----:R-:W2:Y:S01]  /*a530*/  LDL.LU R2, [R1+0x8b0] ;  /* 0x0008b00001027983 */ /* 0x001ea20000300800 */
[----:B------:R-:W-:-:S02]  /*a540*/  PRMT R125, RZ, 0x7610, R125 ;  /* 0x00007610ff7d7816 */ /* 0x000fc4000000007d */
[----:B------:R-:W-:Y:S01]  /*a550*/  PRMT R142, RZ, 0x7610, R142 ;  /* 0x00007610ff8e7816 */ /* 0x000fe2000000008e */
        /* <DEDUP_REMOVED lines=34> */
[----:B------:R-:W-:-:S03]  /*a780*/  PRMT R0, RZ, 0x7610, R0 ;  /* 0x00007610ff007816 */ /* 0x000fc60000000000 */
[----:B------:R0:W-:Y:S04]  /*a790*/  STL.S16 [R1+0x3c0], R82 ;  /* 0x0003c05201007387 */ /* 0x0001e80000100600 */
[----:B------:R-:W-:Y:S04]  /*a7a0*/  STL.S16 [R1+0x3bc], R161 ;  /* 0x0003bca101007387 */ /* 0x000fe80000100600 */
[----:B------:R-:W-:Y:S01]  /*a7b0*/  STL.S16 [R1+0x3b8], R159 ;  /* 0x0003b89f01007387 */ /* 0x000fe20000100600 */
[----:B0-----:R-:W0:Y:S03]  /*a7c0*/  LDC R82, c[0x0][0x3a0] ;  /* 0x0000e800ff527b82 */ /* 0x001e260000000800 */
[----:B------:R-:W-:Y:S04]  /*a7d0*/  STL.S16 [R1+0x3b4], R157 ;  /* 0x0003b49d01007387 */ /* 0x000fe80000100600 */
        /* <DEDUP_REMOVED lines=45> */
[----:B------:R1:W-:Y:S04]  /*aab0*/  STL.S16 [R1+0x308], R25 ;  /* 0x0003081901007387 */ /* 0x0003e80000100600 */
[----:B-1----:R-:W2:Y:S04]  /*aac0*/  LDL.LU R25, [R1+0x53c] ;  /* 0x00053c0001197983 */ /* 0x002ea80000300800 */
[----:B------:R-:W-:Y:S04]  /*aad0*/  STL.S16 [R1+0x304], R49 ;  /* 0x0003043101007387 */ /* 0x000fe80000100600 */
[----:B------:R1:W-:Y:S04]  /*aae0*/  STL.S16 [R1+0x300], R9 ;  /* 0x0003000901007387 */ /* 0x0003e80000100600 */
[----:B-1----:R-:W3:Y:S04]  /*aaf0*/  LDL.LU R9, [R1+0x540] ;  /* 0x0005400001097983 */ /* 0x002ee80000300800 */
[----:B------:R1:W-:Y:S04]  /*ab00*/  STL.S16 [R1+0x2fc], R3 ;  /* 0x0002fc0301007387 */ /* 0x0003e80000100600 */
[----:B-1----:R-:W4:Y:S04]  /*ab10*/  LDL.LU R3, [R1+0x544] ;  /* 0x0005440001037983 */ /* 0x002f280000300800 */
[----:B------:R-:W-:Y:S04]  /*ab20*/  STL.S16 [R1+0x2f8], R47 ;  /* 0x0002f82f01007387 */ /* 0x000fe80000100600 */
        /* <DEDUP_REMOVED lines=19> */
[----:B-1----:R-:W4:Y:S01]  /*ac60*/  LDL.LU R19, [R1+0x23c] ;  /* 0x00023c0001137983 */ /* 0x002f220000300800 */
[----:B-----5:R-:W-:-:S02]  /*ac70*/  IMAD.MOV.U32 R65, RZ, RZ, R64 ;  /* 0x000000ffff417224 */ /* 0x020fc400078e0040 */
[----:B0-----:R-:W-:Y:S01]  /*ac80*/  IMAD R82, R11, -0x40, R82 ;  /* 0xffffffc00b527824 */ /* 0x001fe200078e0252 */
[----:B------:R-:W-:Y:S04]  /*ac90*/  STL.S16 [R1+0x2c0], R33 ;  /* 0x0002c02101007387 */ /* 0x000fe80000100600 */
[----:B------:R-:W-:Y:S04]  /*aca0*/  STL.S16 [R1+0x2bc], R31 ;  /* 0x0002bc1f01007387 */ /* 0x000fe80000100600 */
[----:B------:R-:W-:Y:S01]  /*acb0*/  STL.S16 [R1+0x2b8], R29 ;  /* 0x0002b81d01007387 */ /* 0x000fe20000100600 */
[----:B------:R-:W-:-:S03]  /*acc0*/  IMAD.MOV.U32 R63, RZ, RZ, R62 ;  /* 0x000000ffff3f7224 */ /* 0x000fc600078e003e */
[----:B------:R-:W4:Y:S04]  /*acd0*/  LDL.LU R11, [R1+0x244] ;  /* 0x00024400010b7983 */ /* 0x000f280000300800 */
[----:B------:R0:W-:Y:S01]  /*ace0*/  STL.S16 [R1+0x2b4], R27 ;  /* 0x0002b41b01007387 */ /* 0x0001e20000100600 */
[----:B------:R-:W-:Y:S02]  /*acf0*/  IMAD.MOV.U32 R45, RZ, RZ, R44 ;  /* 0x000000ffff2d7224 */ /* 0x000fe400078e002c */
[----:B------:R-:W-:Y:S02]  /*ad00*/  IMAD.MOV.U32 R43, RZ, RZ, R42 ;  /* 0x000000ffff2b7224 */ /* 0x000fe400078e002a */
[----:B------:R-:W-:Y:S02]  /*ad10*/  IMAD.MOV.U32 R161, RZ, RZ, R160 ;  /* 0x000000ffffa17224 */ /* 0x000fe400078e00a0 */
[----:B--2---:R-:W-:-:S05]  /*ad20*/  IMAD.MOV.U32 R64, RZ, RZ, R25 ;  /* 0x000000ffff407224 */ /* 0x004fca00078e0019 */
[----:B------:R-:W-:Y:S01]  /*ad30*/  STL.64 [R1+0x740], R64 ;  /* 0x0007404001007387 */ /* 0x000fe20000100a00 */
[----:B------:R-:W-:Y:S02]  /*ad40*/  IMAD.MOV.U32 R25, RZ, RZ, R24 ;  /* 0x000000ffff197224 */ /* 0x000fe400078e0018 */
[----:B---3--:R-:W-:Y:S02]  /*ad50*/  IMAD.MOV.U32 R62, RZ, RZ, R9 ;  /* 0x000000ffff3e7224 */ /* 0x008fe400078e0009 */
[----:B------:R-:W2:Y:S04]  /*ad60*/  LDL.LU R9, [R1+0x250] ;  /* 0x0002500001097983 */ /* 0x000ea80000300800 */
[----:B------:R-:W-:Y:S01]  /*ad70*/  STL.64 [R1+0x748], R62 ;  /* 0x0007483e01007387 */ /* 0x000fe20000100a00 */
[----:B----4-:R-:W-:-:S03]  /*ad80*/  IMAD.MOV.U32 R44, RZ, RZ, R3 ;  /* 0x000000ffff2c7224 */ /* 0x010fc600078e0003 */
[----:B------:R-:W3:Y:S04]  /*ad90*/  LDL.LU R3, [R1+0x254] ;  /* 0x0002540001037983 */ /* 0x000ee80000300800 */
[----:B------:R-:W-:Y:S01]  /*ada0*/  STL.64 [R1+0x750], R44 ;  /* 0x0007502c01007387 */ /* 0x000fe20000100a00 */
[----:B------:R-:W-:-:S03]  /*adb0*/  IMAD.MOV.U32 R42, RZ, RZ, R7 ;  /* 0x000000ffff2a7224 */ /* 0x000fc600078e0007 */
[----:B------:R-:W4:Y:S04]  /*adc0*/  LDL.LU R7, [R1+0x25c] ;  /* 0x00025c0001077983 */ /* 0x000f280000300800 */
[----:B------:R-:W-:Y:S04]  /*add0*/  STL.64 [R1+0x758], R42 ;  /* 0x0007582a01007387 */ /* 0x000fe80000100a00 */
[----:B0-----:R-:W4:Y:S01]  /*ade0*/  LDL.LU R27, [R1+0x260] ;  /* 0x00026000011b7983 */ /* 0x001f220000300800 */
[----:B------:R-:W-:Y:S02]  /*adf0*/  IMAD.MOV.U32 R24, RZ, RZ, R23 ;  /* 0x000000ffff187224 */ /* 0x000fe400078e0017 */
[----:B------:R-:W-:-:S03]  /*ae00*/  IMAD.MOV.U32 R23, RZ, RZ, R22 ;  /* 0x000000ffff177224 */ /* 0x000fc600078e0016 */
[----:B------:R0:W-:Y:S01]  /*ae10*/  STL.64 [R1+0x760], R24 ;  /* 0x0007601801007387 */ /* 0x0001e20000100a00 */
[----:B------:R-:W-:-:S03]  /*ae20*/  IMAD.MOV.U32 R22, RZ, RZ, R17 ;  /* 0x000000ffff167224 */ /* 0x000fc600078e0011 */
[----:B------:R-:W4:Y:S04]  /*ae30*/  LDL.LU R17, [R1+0x264] ;  /* 0x0002640001117983 */ /* 0x000f280000300800 */
[----:B------:R1:W-:Y:S01]  /*ae40*/  STL.64 [R1+0x768], R22 ;  /* 0x0007681601007387 */ /* 0x0003e20000100a00 */
[----:B------:R-:W-:-:S03]  /*ae50*/  IMAD.MOV.U32 R160, RZ, RZ, R15 ;  /* 0x000000ffffa07224 */ /* 0x000fc600078e000f */
[----:B------:R-:W4:Y:S01]  /*ae60*/  LDL.LU R15, [R1+0x268] ;  /* 0x00026800010f7983 */ /* 0x000f220000300800 */
[----:B------:R-:W-:Y:S02]  /*ae70*/  IMAD.MOV.U32 R159, RZ, RZ, R158 ;  /* 0x000000ffff9f7224 */ /* 0x000fe400078e009e */
[----:B------:R-:W-:Y:S01]  /*ae80*/  IMAD.MOV.U32 R141, RZ, RZ, R140 ;  /* 0x000000ffff8d7224 */ /* 0x000fe200078e008c */
[----:B------:R-:W-:Y:S01]  /*ae90*/  STL.64 [R1+0x770], R160 ;  /* 0x000770a001007387 */ /* 0x000fe20000100a00 */
[----:B------:R-:W-:-:S03]  /*aea0*/  IMAD.MOV.U32 R139, RZ, RZ, R138 ;  /* 0x000000ffff8b7224 */ /* 0x000fc600078e008a */
[----:B0-----:R-:W4:Y:S01]  /*aeb0*/  LDL.LU R25, [R1+0x26c] ;  /* 0x00026c0001197983 */ /* 0x001f220000300800 */
[----:B------:R-:W-:-:S05]  /*aec0*/  IMAD.MOV.U32 R158, RZ, RZ, R21 ;  /* 0x000000ffff9e7224 */ /* 0x000fca00078e0015 */
[----:B------:R-:W-:Y:S01]  /*aed0*/  STL.64 [R1+0x778], R158 ;  /* 0x0007789e01007387 */ /* 0x000fe20000100a00 */
[----:B------:R-:W-:-:S03]  /*aee0*/  IMAD.MOV.U32 R140, RZ, RZ, R13 ;  /* 0x000000ffff8c7224 */ /* 0x000fc600078e000d */
[----:B------:R-:W4:Y:S04]  /*aef0*/  LDL.LU R13, [R1+0x270] ;  /* 0x00027000010d7983 */ /* 0x000f280000300800 */
[----:B------:R-:W-:Y:S04]  /*af00*/  STL.64 [R1+0x780], R140 ;  /* 0x0007808c01007387 */ /* 0x000fe80000100a00 */
[----:B------:R-:W4:Y:S04]  /*af10*/  LDL.LU R24, [R1+0x274] ;  /* 0x0002740001187983 */ /* 0x000f280000300800 */
[----:B------:R-:W4:Y:S01]  /*af20*/  LDL.LU R21, [R1+0x278] ;  /* 0x0002780001157983 */ /* 0x000f220000300800 */
[----:B------:R-:W-:-:S05]  /*af30*/  IMAD.MOV.U32 R138, RZ, RZ, R19 ;  /* 0x000000ffff8a7224 */ /* 0x000fca00078e0013 */
[----:B------:R-:W-:Y:S04]  /*af40*/  STL.64 [R1+0x788], R138 ;  /* 0x0007888a01007387 */ /* 0x000fe80000100a00 */
[----:B------:R-:W4:Y:S01]  /*af50*/  LDL.LU R19, [R1+0x27c] ;  /* 0x00027c0001137983 */ /* 0x000f220000300800 */
[----:B------:R-:W-:Y:S02]  /*af60*/  IMAD.MOV.U32 R121, RZ, RZ, R120 ;  /* 0x000000ffff797224 */ /* 0x000fe400078e0078 */
[----:B------:R-:W-:Y:S02]  /*af70*/  IMAD.MOV.U32 R119, RZ, RZ, R118 ;  /* 0x000000ffff777224 */ /* 0x000fe400078e0076 */
[----:B------:R-:W-:Y:S02]  /*af80*/  IMAD.MOV.U32 R120, RZ, RZ, R11 ;  /* 0x000000ffff787224 */ /* 0x000fe400078e000b */
[----:B------:R-:W4:Y:S04]  /*af90*/  LDL.LU R11, [R1+0x280] ;  /* 0x00028000010b7983 */ /* 0x000f280000300800 */
[----:B------:R-:W-:Y:S01]  /*afa0*/  STL.64 [R1+0x790], R120 ;  /* 0x0007907801007387 */ /* 0x000fe20000100a00 */
[----:B------:R-:W-:-:S02]  /*afb0*/  IMAD.MOV.U32 R101, RZ, RZ, R100 ;  /* 0x000000ffff657224 */ /* 0x000fc400078e0064 */
[----:B------:R-:W-:Y:S02]  /*afc0*/  IMAD.MOV.U32 R99, RZ, RZ, R98 ;  /* 0x000000ffff637224 */ /* 0x000fe400078e0062 */
[----:B------:R-:W-:Y:S02]  /*afd0*/  IMAD.MOV.U32 R81, RZ, RZ, R80 ;  /* 0x000000ffff517224 */ /* 0x000fe400078e0050 */
[----:B------:R-:W-:Y:S02]  /*afe0*/  IMAD.MOV.U32 R79, RZ, RZ, R78 ;  /* 0x000000ffff4f7224 */ /* 0x000fe400078e004e */
[----:B------:R-:W-:Y:S02]  /*aff0*/  IMAD.MOV.U32 R61, RZ, RZ, R60 ;  /* 0x000000ffff3d7224 */ /* 0x000fe400078e003c */
[----:B--2---:R-:W-:Y:S02]  /*b000*/  IMAD.MOV.U32 R118, RZ, RZ, R9 ;  /* 0x000000ffff767224 */ /* 0x004fe400078e0009 */
[----:B------:R-:W2:Y:S04]  /*b010*/  LDL.LU R9, [R1+0x284] ;  /* 0x0002840001097983 */ /* 0x000ea80000300800 */
[----:B------:R-:W-:Y:S01]  /*b020*/  STL.64 [R1+0x798], R118 ;  /* 0x0007987601007387 */ /* 0x000fe20000100a00 */
[----:B---3--:R-:W-:-:S03]  /*b030*/  IMAD.MOV.U32 R100, RZ, RZ, R3 ;  /* 0x000000ffff647224 */ /* 0x008fc600078e0003 */
[----:B------:R-:W3:Y:S04]  /*b040*/  LDL.LU R3, [R1+0x288] ;  /* 0x0002880001037983 */ /* 0x000ee80000300800 */
[----:B------:R-:W-:Y:S01]  /*b050*/  STL.64 [R1+0x7a0], R100 ;  /* 0x0007a06401007387 */ /* 0x000fe20000100a00 */
[----:B----4-:R-:W-:-:S03]  /*b060*/  IMAD.MOV.U32 R98, RZ, RZ, R7 ;  /* 0x000000ffff627224 */ /* 0x010fc600078e0007 */
[----:B------:R-:W4:Y:S01]  /*b070*/  LDL.LU R7, [R1+0x28c] ;  /* 0x00028c0001077983 */ /* 0x000f220000300800 */
[----:B------:R-:W-:-:S03]  /*b080*/  IMAD.MOV.U32 R80, RZ, RZ, R27 ;  /* 0x000000ffff507224 */ /* 0x000fc600078e001b */
[----:B------:R-:W-:Y:S04]  /*b090*/  STL.64 [R1+0x7a8], R98 ;  /* 0x0007a86201007387 */ /* 0x000fe80000100a00 */
[----:B-1----:R-:W4:Y:S04]  /*b0a0*/  LDL.LU R23, [R1+0x290] ;  /* 0x0002900001177983 */ /* 0x002f280000300800 */
[----:B------:R-:W-:Y:S04]  /*b0b0*/  STL.64 [R1+0x7b0], R80 ;  /* 0x0007b05001007387 */ /* 0x000fe80000100a00 */
[----:B------:R-:W4:Y:S01]  /*b0c0*/  LDL.LU R22, [R1+0x294] ;  /* 0x0002940001167983 */ /* 0x000f220000300800 */
[----:B------:R-:W-:-:S03]  /*b0d0*/  IMAD.MOV.U32 R78, RZ, RZ, R17 ;  /* 0x000000ffff4e7224 */ /* 0x000fc600078e0011 */
[----:B------:R-:W4:Y:S04]  /*b0e0*/  LDL.LU R17, [R1+0x298] ;  /* 0x0002980001117983 */ /* 0x000f280000300800 */
[----:B------:R-:W-:Y:S01]  /*b0f0*/  STL.64 [R1+0x7b8], R78 ;  /* 0x0007b84e01007387 */ /* 0x000fe20000100a00 */
[----:B------:R-:W-:-:S03]  /*b100*/  IMAD.MOV.U32 R60, RZ, RZ, R15 ;  /* 0x000000ffff3c7224 */ /* 0x000fc600078e000f */
[----:B------:R-:W4:Y:S01]  /*b110*/  LDL.LU R15, [R1+0x29c] ;  /* 0x00029c00010f7983 */ /* 0x000f220000300800 */
[----:B------:R-:W-:Y:S02]  /*b120*/  IMAD.MOV.U32 R59, RZ, RZ, R58 ;  /* 0x000000ffff3b7224 */ /* 0x000fe400078e003a */
[----:B------:R-:W-:Y:S02]  /*b130*/  IMAD.MOV.U32 R41, RZ, RZ, R40 ;  /* 0x000000ffff297224 */ /* 0x000fe400078e0028 */
[----:B------:R-:W-:Y:S02]  /*b140*/  IMAD.MOV.U32 R58, RZ, RZ, R25 ;  /* 0x000000ffff3a7224 */ /* 0x000fe400078e0019 */
[----:B------:R-:W-:Y:S01]  /*b150*/  IMAD.MOV.U32 R39, RZ, RZ, R38 ;  /* 0x000000ffff277224 */ /* 0x000fe200078e0026 */
[----:B------:R-:W-:Y:S01]  /*b160*/  STL.64 [R1+0x7c0], R60 ;  /* 0x0007c03c01007387 */ /* 0x000fe20000100a00 */
[----:B------:R-:W-:-:S03]  /*b170*/  IMAD.MOV.U32 R157, RZ, RZ, R156 ;  /* 0x000000ffff9d7224 */ /* 0x000fc600078e009c */
[----:B------:R-:W-:Y:S01]  /*b180*/  STL.64 [R1+0x7c8], R58 ;  /* 0x0007c83a01007387 */ /* 0x000fe20000100a00 */
[----:B------:R-:W-:Y:S02]  /*b190*/  IMAD.MOV.U32 R151, RZ, RZ, R150 ;  /* 0x000000ffff977224 */ /* 0x000fe400078e0096 */
[----:B------:R-:W-:Y:S02]  /*b1a0*/  IMAD.MOV.U32 R137, RZ, RZ, R136 ;  /* 0x000000ffff897224 */ /* 0x000fe400078e0088 */
[----:B------:R-:W-:Y:S02]  /*b1b0*/  IMAD.MOV.U32 R40, RZ, RZ, R13 ;  /* 0x000000ffff287224 */ /* 0x000fe400078e000d */
[----:B------:R-:W4:Y:S01]  /*b1c0*/  LDL.LU R13, [R1+0x2a0] ;  /* 0x0002a000010d7983 */ /* 0x000f220000300800 */
[----:B------:R-:W-:Y:S01]  /*b1d0*/  LOP3.LUT R21, R21, R20, RZ, 0x3c, !PT ;  /* 0x0000001415157212 */ /* 0x000fe200078e3cff */
[----:B------:R-:W-:-:S03]  /*b1e0*/  IMAD.MOV.U32 R38, RZ, RZ, R24 ;  /* 0x000000ffff267224 */ /* 0x000fc600078e0018 */
[----:B------:R-:W-:Y:S02]  /*b1f0*/  LOP3.LUT R20, R21, R20, RZ, 0x3c, !PT ;  /* 0x0000001415147212 */ /* 0x000fe400078e3cff */
[----:B------:R-:W-:-:S04]  /*b200*/  LOP3.LUT R19, R19, R18, RZ, 0x3c, !PT ;  /* 0x0000001213137212 */ /* 0x000fc800078e3cff */
[----:B------:R-:W-:Y:S02]  /*b210*/  LOP3.LUT R18, R19, R18, RZ, 0x3c, !PT ;  /* 0x0000001213127212 */ /* 0x000fe400078e3cff */
[----:B------:R-:W-:Y:S02]  /*b220*/  LOP3.LUT R21, R21, R20, RZ, 0x3c, !PT ;  /* 0x0000001415157212 */ /* 0x000fe400078e3cff */
[----:B------:R-:W-:Y:S01]  /*b230*/  LOP3.LUT R19, R19, R18, RZ, 0x3c, !PT ;  /* 0x0000001213137212 */ /* 0x000fe200078e3cff */
[----:B------:R-:W-:Y:S01]  /*b240*/  IMAD.MOV.U32 R156, RZ, RZ, R11 ;  /* 0x000000ffff9c7224 */ /* 0x000fe200078e000b */
[----:B------:R-:W-:Y:S04]  /*b250*/  STL.64 [R1+0x7d0], R40 ;  /* 0x0007d02801007387 */ /* 0x000fe80000100a00 */
[----:B------:R-:W-:Y:S04]  /*b260*/  STL.64 [R1+0x7d8], R38 ;  /* 0x0007d82601007387 */ /* 0x000fe80000100a00 */
[----:B------:R-:W-:Y:S04]  /*b270*/  STL.64 [R1+0x7e0], R20 ;  /* 0x0007e01401007387 */ /* 0x000fe80000100a00 */
[----:B------:R0:W-:Y:S04]  /*b280*/  STL.64 [R1+0x7e8], R18 ;  /* 0x0007e81201007387 */ /* 0x0001e80000100a00 */
[----:B------:R-:W-:Y:S04]  /*b290*/  STL.64 [R1+0x7f0], R156 ;  /* 0x0007f09c01007387 */ /* 0x000fe80000100a00 */
[----:B------:R-:W4:Y:S01]  /*b2a0*/  LDL.LU R11, [R1+0x2a4] ;  /* 0x0002a400010b7983 */ /* 0x000f220000300800 */
        /* <DEDUP_REMOVED lines=12> */
[----:B------:R-:W4:Y:S04]  /*b370*/  LDL.LU R7, [R1+0x2b0] ;  /* 0x0002b00001077983 */ /* 0x000f280000300800 */
[----:B------:R-:W-:Y:S01]  /*b380*/  STL.64 [R1+0x808], R134 ;  /* 0x0008088601007387 */ /* 0x000fe20000100a00 */
[----:B------:R-:W-:Y:S02]  /*b390*/  IMAD.MOV.U32 R116, RZ, RZ, R23 ;  /* 0x000000ffff747224 */ /* 0x000fe400078e0017 */
[----:B------:R-:W-:-:S03]  /*b3a0*/  IMAD.MOV.U32 R114, RZ, RZ, R22 ;  /* 0x000000ffff727224 */ /* 0x000fc600078e0016 */
[----:B------:R-:W-:Y:S04]  /*b3b0*/  STL.64 [R1+0x810], R116 ;  /* 0x0008107401007387 */ /* 0x000fe80000100a00 */
[----:B------:R-:W-:Y:S01]  /*b3c0*/  STL.64 [R1+0x818], R114 ;  /* 0x0008187201007387 */ /* 0x000fe20000100a00 */
[----:B------:R-:W-:-:S05]  /*b3d0*/  IMAD.MOV.U32 R96, RZ, RZ, R17 ;  /* 0x000000ffff607224 */ /* 0x000fca00078e0011 */
[----:B------:R-:W-:Y:S04]  /*b3e0*/  STL.64 [R1+0x820], R96 ;  /* 0x0008206001007387 */ /* 0x000fe80000100a00 */
[----:B0-----:R-:W4:Y:S04]  /*b3f0*/  LDL.LU R19, [R1+0x438] ;  /* 0x0004380001137983 */ /* 0x001f280000300800 */
[----:B------:R-:W4:Y:S01]  /*b400*/  LDL.LU R17, [R1+0x43c] ;  /* 0x00043c0001117983 */ /* 0x000f220000300800 */
[----:B------:R-:W-:-:S03]  /*b410*/  IMAD.MOV.U32 R94, RZ, RZ, R15 ;  /* 0x000000ffff5e7224 */ /* 0x000fc600078e000f */
[----:B------:R-:W4:Y:S04]  /*b420*/  LDL.LU R15, [R1+0x440] ;  /* 0x00044000010f7983 */ /* 0x000f280000300800 */
[----:B------:R-:W4:Y:S01]  /*b430*/  LDL.LU R18, [R1+0x444] ;  /* 0x0004440001127983 */ /* 0x000f220000300800 */
[----:B------:R-:W-:-:S03]  /*b440*/  IMAD.MOV.U32 R77, RZ, RZ, R76 ;  /* 0x000000ffff4d7224 */ /* 0x000fc600078e004c */
[----:B------:R-:W-:Y:S01]  /*b450*/  STL.64 [R1+0x828], R94 ;  /* 0x0008285e01007387 */ /* 0x000fe20000100a00 */
[----:B------:R-:W-:-:S03]  /*b460*/  IMAD.MOV.U32 R75, RZ, RZ, R74 ;  /* 0x000000ffff4b7224 */ /* 0x000fc600078e004a */
[----:B------:R-:W4:Y:S01]  /*b470*/  LDL.LU R38, [R1+0x448] ;  /* 0x0004480001267983 */ /* 0x000f220000300800 */
[----:B------:R-:W-:-:S03]  /*b480*/  IMAD.MOV.U32 R57, RZ, RZ, R56 ;  /* 0x000000ffff397224 */ /* 0x000fc600078e0038 */
[----:B------:R-:W4:Y:S04]  /*b490*/  LDL.LU R33, [R1+0x44c] ;  /* 0x00044c0001217983 */ /* 0x000f280000300800 */
[----:B------:R-:W4:Y:S04]  /*b4a0*/  LDL.LU R31, [R1+0x450] ;  /* 0x00045000011f7983 */ /* 0x000f280000300800 */
[----:B------:R-:W4:Y:S01]  /*b4b0*/  LDL.LU R29, [R1+0x454] ;  /* 0x00045400011d7983 */ /* 0x000f220000300800 */
[----:B------:R-:W-:-:S03]  /*b4c0*/  IMAD.MOV.U32 R55, RZ, RZ, R54 ;  /* 0x000000ffff377224 */ /* 0x000fc600078e0036 */
[----:B------:R-:W4:Y:S04]  /*b4d0*/  LDL.LU R25, [R1+0x458] ;  /* 0x0004580001197983 */ /* 0x000f280000300800 */
[----:B------:R-:W4:Y:S01]  /*b4e0*/  LDL.LU R24, [R1+0x45c] ;  /* 0x00045c0001187983 */ /* 0x000f220000300800 */
[----:B------:R-:W-:-:S03]  /*b4f0*/  IMAD.MOV.U32 R76, RZ, RZ, R13 ;  /* 0x000000ffff4c7224 */ /* 0x000fc600078e000d */
[----:B------:R-:W4:Y:S04]  /*b500*/  LDL.LU R23, [R1+0x460] ;  /* 0x0004600001177983 */ /* 0x000f280000300800 */
[----:B------:R-:W4:Y:S04]  /*b510*/  LDL.LU R22, [R1+0x464] ;  /* 0x0004640001167983 */ /* 0x000f280000300800 */
[----:B------:R-:W-:Y:S01]  /*b520*/  STL.64 [R1+0x830], R76 ;  /* 0x0008304c01007387 */ /* 0x000fe20000100a00 */
[----:B------:R-:W-:Y:S02]  /*b530*/  IMAD.MOV.U32 R37, RZ, RZ, R36 ;  /* 0x000000ffff257224 */ /* 0x000fe400078e0024 */
[----:B------:R-:W-:-:S02]  /*b540*/  IMAD.MOV.U32 R35, RZ, RZ, R34 ;  /* 0x000000ffff237224 */ /* 0x000fc400078e0022 */
[----:B------:R-:W-:Y:S02]  /*b550*/  IMAD.MOV.U32 R155, RZ, RZ, R154 ;  /* 0x000000ffff9b7224 */ /* 0x000fe400078e009a */
[----:B------:R-:W-:-:S05]  /*b560*/  IMAD.MOV.U32 R74, RZ, RZ, R11 ;  /* 0x000000ffff4a7224 */ /* 0x000fca00078e000b */
[----:B------:R-:W-:Y:S01]  /*b570*/  STL.64 [R1+0x838], R74 ;  /* 0x0008384a01007387 */ /* 0x000fe20000100a00 */
[----:B--2---:R-:W-:-:S05]  /*b580*/  IMAD.MOV.U32 R56, RZ, RZ, R9 ;  /* 0x000000ffff387224 */ /* 0x004fca00078e0009 */
[----:B------:R-:W-:Y:S04]  /*b590*/  STL.64 [R1+0x840], R56 ;  /* 0x0008403801007387 */ /* 0x000fe80000100a00 */
[----:B------:R-:W2:Y:S01]  /*b5a0*/  LDL.LU R27, [R1+0x468] ;  /* 0x00046800011b7983 */ /* 0x000ea20000300800 */
[----:B---3--:R-:W-:-:S03]  /*b5b0*/  IMAD.MOV.U32 R54, RZ, RZ, R3 ;  /* 0x000000ffff367224 */ /* 0x008fc600078e0003 */
[----:B------:R-:W3:Y:S04]  /*b5c0*/  LDL.LU R3, [R1+0x46c] ;  /* 0x00046c0001037983 */ /* 0x000ee80000300800 */
[----:B------:R-:W-:Y:S04]  /*b5d0*/  STL.64 [R1+0x848], R54 ;  /* 0x0008483601007387 */ /* 0x000fe80000100a00 */
[----:B------:R-:W3:Y:S04]  /*b5e0*/  LDL.LU R21, [R1+0x470] ;  /* 0x0004700001157983 */ /* 0x000ee80000300800 */
[----:B------:R-:W3:Y:S04]  /*b5f0*/  LDL.LU R20, [R1+0x474] ;  /* 0x0004740001147983 */ /* 0x000ee80000300800 */
[----:B------:R-:W3:Y:S01]  /*b600*/  LDL.LU R13, [R1+0x478] ;  /* 0x00047800010d7983 */ /* 0x000ee20000300800 */
[----:B----4-:R-:W-:-:S03]  /*b610*/  IMAD.MOV.U32 R36, RZ, RZ, R7 ;  /* 0x000000ffff247224 */ /* 0x010fc600078e0007 */
[----:B------:R-:W4:Y:S04]  /*b620*/  LDL.LU R11, [R1+0x47c] ;  /* 0x00047c00010b7983 */ /* 0x000f280000300800 */
[----:B------:R-:W4:Y:S04]  /*b630*/  LDL.LU R9, [R1+0x480] ;  /* 0x0004800001097983 */ /* 0x000f280000300800 */
[----:B------:R-:W4:Y:S04]  /*b640*/  LDL.LU R7, [R1+0x484] ;  /* 0x0004840001077983 */ /* 0x000f280000300800 */
[----:B------:R0:W-:Y:S01]  /*b650*/  STL.64 [R1+0x850], R36 ;  /* 0x0008502401007387 */ /* 0x0001e20000100a00 */
[----:B------:R-:W-:-:S03]  /*b660*/  IMAD.MOV.U32 R34, RZ, RZ, R19 ;  /* 0x000000ffff227224 */ /* 0x000fc600078e0013 */
[----:B------:R-:W4:Y:S01]  /*b670*/  LDL.LU R19, [R1+0x488] ;  /* 0x0004880001137983 */ /* 0x000f220000300800 */
[----:B------:R-:W-:-:S03]  /*b680*/  IMAD.MOV.U32 R154, RZ, RZ, R18 ;  /* 0x000000ffff9a7224 */ /* 0x000fc600078e0012 */
[----:B------:R-:W4:Y:S01]  /*b690*/  LDL.LU R18, [R1+0x48c] ;  /* 0x00048c0001127983 */ /* 0x000f220000300800 */
[----:B------:R-:W-:Y:S02]  /*b6a0*/  IMAD.MOV.U32 R149, RZ, RZ, R148 ;  /* 0x000000ffff957224 */ /* 0x000fe400078e0094 */
[----:B------:R-:W-:Y:S01]  /*b6b0*/  IMAD.MOV.U32 R111, RZ, RZ, R110 ;  /* 0x000000ffff6f7224 */ /* 0x000fe200078e006e */
[----:B------:R-:W4:Y:S01]  /*b6c0*/  LDL.LU R43, [R1+0x490] ;  /* 0x00049000012b7983 */ /* 0x000f220000300800 */
[----:B------:R-:W-:-:S03]  /*b6d0*/  IMAD.MOV.U32 R148, RZ, RZ, R38 ;  /* 0x000000ffff947224 */ /* 0x000fc600078e0026 */
[----:B------:R-:W4:Y:S01]  /*b6e0*/  LDL.LU R38, [R1+0x494] ;  /* 0x0004940001267983 */ /* 0x000f220000300800 */
[----:B------:R-:W-:Y:S02]  /*b6f0*/  IMAD.MOV.U32 R93, RZ, RZ, R92 ;  /* 0x000000ffff5d7224 */ /* 0x000fe400078e005c */
[----:B------:R-:W-:Y:S01]  /*b700*/  IMAD.MOV.U32 R91, RZ, RZ, R90 ;  /* 0x000000ffff5b7224 */ /* 0x000fe200078e005a */
[----:B0-----:R-:W4:Y:S01]  /*b710*/  LDL.LU R36, [R1+0x498] ;  /* 0x0004980001247983 */ /* 0x001f220000300800 */
[----:B------:R-:W-:Y:S02]  /*b720*/  IMAD.MOV.U32 R73, RZ, RZ, R72 ;  /* 0x000000ffff497224 */ /* 0x000fe400078e0048 */
[----:B------:R-:W-:Y:S02]  /*b730*/  IMAD.MOV.U32 R129, RZ, RZ, R128 ;  /* 0x000000ffff817224 */ /* 0x000fe400078e0080 */
[----:B------:R-:W-:Y:S02]  /*b740*/  IMAD.MOV.U32 R128, RZ, RZ, R31 ;  /* 0x000000ffff807224 */ /* 0x000fe400078e001f */
[----:B------:R-:W-:-:S02]  /*b750*/  IMAD.MOV.U32 R110, RZ, RZ, R25 ;  /* 0x000000ffff6e7224 */ /* 0x000fc400078e0019 */
[----:B------:R-:W4:Y:S01]  /*b760*/  LDL.LU R25, [R1+0x49c] ;  /* 0x00049c0001197983 */ /* 0x000f220000300800 */
[----:B------:R-:W-:-:S03]  /*b770*/  IMAD.MOV.U32 R92, RZ, RZ, R24 ;  /* 0x000000ffff5c7224 */ /* 0x000fc600078e0018 */
[----:B------:R-:W4:Y:S01]  /*b780*/  LDL.LU R24, [R1+0x4a0] ;  /* 0x0004a00001187983 */ /* 0x000f220000300800 */
[----:B------:R-:W-:-:S03]  /*b790*/  IMAD.MOV.U32 R90, RZ, RZ, R23 ;  /* 0x000000ffff5a7224 */ /* 0x000fc600078e0017 */
[----:B------:R-:W4:Y:S01]  /*b7a0*/  LDL.LU R23, [R1+0x4a4] ;  /* 0x0004a40001177983 */ /* 0x000f220000300800 */
[----:B------:R-:W-:-:S03]  /*b7b0*/  IMAD.MOV.U32 R72, RZ, RZ, R22 ;  /* 0x000000ffff487224 */ /* 0x000fc600078e0016 */
[----:B------:R-:W4:Y:S01]  /*b7c0*/  LDL.LU R22, [R1+0x4a8] ;  /* 0x0004a80001167983 */ /* 0x000f220000300800 */
[----:B------:R-:W-:Y:S02]  /*b7d0*/  IMAD.MOV.U32 R53, RZ, RZ, R52 ;  /* 0x000000ffff357224 */ /* 0x000fe400078e0034 */
[----:B------:R-:W-:Y:S02]  /*b7e0*/  IMAD.MOV.U32 R31, RZ, RZ, R30 ;  /* 0x000000ffff1f7224 */ /* 0x000fe400078e001e */
[----:B------:R-:W-:Y:S02]  /*b7f0*/  IMAD.MOV.U32 R133, RZ, RZ, R132 ;  /* 0x000000ffff857224 */ /* 0x000fe400078e0084 */
[----:B------:R-:W-:Y:S02]  /*b800*/  IMAD.MOV.U32 R113, RZ, RZ, R112 ;  /* 0x000000ffff717224 */ /* 0x000fe400078e0070 */
[----:B------:R-:W-:Y:S02]  /*b810*/  IMAD.MOV.U32 R132, RZ, RZ, R33 ;  /* 0x000000ffff847224 */ /* 0x000fe400078e0021 */
[----:B------:R-:W-:-:S02]  /*b820*/  IMAD.MOV.U32 R112, RZ, RZ, R29 ;  /* 0x000000ffff707224 */ /* 0x000fc400078e001d */
[----:B------:R-:W-:Y:S02]  /*b830*/  IMAD.MOV.U32 R71, RZ, RZ, R70 ;  /* 0x000000ffff477224 */ /* 0x000fe400078e0046 */
[----:B------:R-:W-:Y:S02]  /*b840*/  IMAD.MOV.U32 R33, RZ, RZ, R32 ;  /* 0x000000ffff217224 */ /* 0x000fe400078e0020 */
[----:B------:R-:W-:Y:S02]  /*b850*/  IMAD.MOV.U32 R153, RZ, RZ, R152 ;  /* 0x000000ffff997224 */ /* 0x000fe400078e0098 */
[----:B------:R-:W-:Y:S02]  /*b860*/  IMAD.MOV.U32 R51, RZ, RZ, R50 ;  /* 0x000000ffff337224 */ /* 0x000fe400078e0032 */
[----:B------:R-:W-:Y:S02]  /*b870*/  IMAD.MOV.U32 R147, RZ, RZ, R146 ;  /* 0x000000ffff937224 */ /* 0x000fe400078e0092 */
[----:B------:R-:W-:-:S02]  /*b880*/  IMAD.MOV.U32 R131, RZ, RZ, R130 ;  /* 0x000000ffff837224 */ /* 0x000fc400078e0082 */
[----:B--2---:R-:W-:Y:S02]  /*b890*/  IMAD.MOV.U32 R70, RZ, RZ, R27 ;  /* 0x000000ffff467224 */ /* 0x004fe400078e001b */
[----:B---3--:R-:W-:Y:S02]  /*b8a0*/  IMAD.MOV.U32 R52, RZ, RZ, R3 ;  /* 0x000000ffff347224 */ /* 0x008fe400078e0003 */
[----:B------:R-:W2:Y:S04]  /*b8b0*/  LDL.LU R3, [R1+0x4ac] ;  /* 0x0004ac0001037983 */ /* 0x000ea80000300800 */
[----:B------:R-:W3:Y:S04]  /*b8c0*/  LDL.LU R29, [R1+0x4b0] ;  /* 0x0004b000011d7983 */ /* 0x000ee80000300800 */
[----:B------:R-:W3:Y:S01]  /*b8d0*/  LDL.LU R27, [R1+0x4b4] ;  /* 0x0004b400011b7983 */ /* 0x000ee20000300800 */
[----:B------:R-:W-:-:S03]  /*b8e0*/  IMAD.MOV.U32 R32, RZ, RZ, R20 ;  /* 0x000000ffff207224 */ /* 0x000fc600078e0014 */
[----:B------:R-:W3:Y:S01]  /*b8f0*/  LDL.LU R20, [R1+0x4b8] ;  /* 0x0004b80001147983 */ /* 0x000ee20000300800 */
[----:B------:R-:W-:Y:S02]  /*b900*/  IMAD.MOV.U32 R30, RZ, RZ, R13 ;  /* 0x000000ffff1e7224 */ /* 0x000fe400078e000d */
[----:B------:R-:W-:Y:S02]  /*b910*/  IMAD.MOV.U32 R13, RZ, RZ, R12 ;  /* 0x000000ffff0d7224 */ /* 0x000fe400078e000c */
[----:B----4-:R-:W-:Y:S02]  /*b920*/  IMAD.MOV.U32 R12, RZ, RZ, R11 ;  /* 0x000000ffff0c7224 */ /* 0x010fe400078e000b */
[----:B------:R-:W-:Y:S02]  /*b930*/  IMAD.MOV.U32 R11, RZ, RZ, R10 ;  /* 0x000000ffff0b7224 */ /* 0x000fe400078e000a */
[----:B------:R-:W-:Y:S02]  /*b940*/  IMAD.MOV.U32 R10, RZ, RZ, R9 ;  /* 0x000000ffff0a7224 */ /* 0x000fe400078e0009 */
[----:B------:R-:W4:Y:S01]  /*b950*/  LDL.LU R9, [R1+0x4bc] ;  /* 0x0004bc0001097983 */ /* 0x000f220000300800 */
[----:B------:R-:W-:-:S03]  /*b960*/  IMAD.MOV.U32 R152, RZ, RZ, R7 ;  /* 0x000000ffff987224 */ /* 0x000fc600078e0007 */
[----:B------:R-:W4:Y:S01]  /*b970*/  LDL.LU R7, [R1+0x4c0] ;  /* 0x0004c00001077983 */ /* 0x000f220000300800 */
[----:B------:R-:W-:-:S03]  /*b980*/  IMAD.MOV.U32 R50, RZ, RZ, R21 ;  /* 0x000000ffff327224 */ /* 0x000fc600078e0015 */
[----:B------:R-:W4:Y:S04]  /*b990*/  LDL.LU R42, [R1] ;  /* 0x00000000012a7983 */ /* 0x000f280000300800 */
[----:B------:R-:W4:Y:S04]  /*b9a0*/  LDL.LU R21, [R1+0x4c4] ;  /* 0x0004c40001157983 */ /* 0x000f280000300800 */
[----:B------:R-:W4:Y:S04]  /*b9b0*/  LDL.LU R41, [R1+0x8] ;  /* 0x0000080001297983 */ /* 0x000f280000300800 */
[----:B------:R-:W4:Y:S04]  /*b9c0*/  LDL.LU R40, [R1+0x4c8] ;  /* 0x0004c80001287983 */ /* 0x000f280000300800 */
[----:B------:R-:W4:Y:S04]  /*b9d0*/  LDL.LU R39, [R1+0x10] ;  /* 0x0000100001277983 */ /* 0x000f280000300800 */
        /* <DEDUP_REMOVED lines=14> */
[----:B------:R-:W4:Y:S01]  /*bac0*/  LDL.LU R25, [R1+0x20] ;  /* 0x0000200001197983 */ /* 0x000f220000300800 */
[----:B------:R-:W-:-:S03]  /*bad0*/  IMAD.MOV.U32 R86, RZ, RZ, R24 ;  /* 0x000000ffff567224 */ /* 0x000fc600078e0018 */
        /* <DEDUP_REMOVED lines=8> */
[----:B------:R-:W4:Y:S04]  /*bb60*/  LDL.LU R38, [R1+0x4dc] ;  /* 0x0004dc0001267983 */ /* 0x000f280000300800 */
[----:B------:R-:W4:Y:S01]  /*bb70*/  LDL.LU R36, [R1+0x38] ;  /* 0x0000380001247983 */ /* 0x000f220000300800 */
[----:B------:R-:W-:Y:S02]  /*bb80*/  IMAD.MOV.U32 R127, RZ, RZ, R126 ;  /* 0x000000ffff7f7224 */ /* 0x000fe400078e007e */
[----:B------:R-:W-:Y:S02]  /*bb90*/  IMAD.MOV.U32 R126, RZ, RZ, R43 ;  /* 0x000000ffff7e7224 */ /* 0x000fe400078e002b */
[----:B--2---:R-:W-:Y:S02]  /*bba0*/  IMAD.MOV.U32 R48, RZ, RZ, R3 ;  /* 0x000000ffff307224 */ /* 0x004fe400078e0003 */
[----:B------:R-:W2:Y:S01]  /*bbb0*/  LDL.LU R3, [R1+0x4e0] ;  /* 0x0004e00001037983 */ /* 0x000ea20000300800 */
[----:B---3--:R-:W-:-:S02]  /*bbc0*/  IMAD.MOV.U32 R46, RZ, RZ, R29 ;  /* 0x000000ffff2e7224 */ /* 0x008fc400078e001d */
[----:B------:R-:W-:Y:S01]  /*bbd0*/  IMAD.MOV.U32 R29, RZ, RZ, R28 ;  /* 0x000000ffff1d7224 */ /* 0x000fe200078e001c */
[----:B------:R-:W3:Y:S01]  /*bbe0*/  LDL.LU R58, [R1+0x40] ;  /* 0x00004000013a7983 */ /* 0x000ee20000300800 */
[----:B------:R-:W-:Y:S02]  /*bbf0*/  IMAD.MOV.U32 R28, RZ, RZ, R27 ;  /* 0x000000ffff1c7224 */ /* 0x000fe400078e001b */
[----:B------:R-:W-:Y:S01]  /*bc00*/  IMAD.MOV.U32 R27, RZ, RZ, R26 ;  /* 0x000000ffff1b7224 */ /* 0x000fe200078e001a */
[----:B------:R-:W3:Y:S01]  /*bc10*/  LDL.LU R57, [R1+0x4e4] ;  /* 0x0004e40001397983 */ /* 0x000ee20000300800 */
[----:B------:R-:W-:-:S03]  /*bc20*/  IMAD.MOV.U32 R26, RZ, RZ, R20 ;  /* 0x000000ffff1a7224 */ /* 0x000fc600078e0014 */
[----:B------:R-:W3:Y:S04]  /*bc30*/  LDL.LU R56, [R1+0x48] ;  /* 0x0000480001387983 */ /* 0x000ee80000300800 */
[----:B------:R-:W3:Y:S04]  /*bc40*/  LDL.LU R20, [R1+0x4e8] ;  /* 0x0004e80001147983 */ /* 0x000ee80000300800 */
[----:B------:R-:W3:Y:S01]  /*bc50*/  LDL.LU R55, [R1+0x50] ;  /* 0x0000500001377983 */ /* 0x000ee20000300800 */
[----:B----4-:R-:W-:-:S03]  /*bc60*/  IMAD.MOV.U32 R64, RZ, RZ, R21 ;  /* 0x000000ffff407224 */ /* 0x010fc600078e0015 */
[----:B------:R-:W4:Y:S01]  /*bc70*/  LDL.LU R21, [R1+0x4ec] ;  /* 0x0004ec0001157983 */ /* 0x000f220000300800 */
[----:B------:R-:W-:Y:S02]  /*bc80*/  IMAD.MOV.U32 R65, RZ, RZ, R42 ;  /* 0x000000ffff417224 */ /* 0x000fe400078e002a */
[----:B------:R-:W-:Y:S02]  /*bc90*/  IMAD.MOV.U32 R63, RZ, RZ, R41 ;  /* 0x000000ffff3f7224 */ /* 0x000fe400078e0029 */
[----:B------:R-:W-:Y:S02]  /*bca0*/  IMAD.MOV.U32 R43, RZ, RZ, R19 ;  /* 0x000000ffff2b7224 */ /* 0x000fe400078e0013 */
[----:B------:R-:W4:Y:S01]  /*bcb0*/  LDL.LU R19, [R1+0x58] ;  /* 0x0000580001137983 */ /* 0x000f220000300800 */
[----:B------:R-:W-:-:S03]  /*bcc0*/  IMAD.MOV.U32 R42, RZ, RZ, R18 ;  /* 0x000000ffff2a7224 */ /* 0x000fc600078e0012 */
[----:B------:R-:W4:Y:S04]  /*bcd0*/  LDL.LU R18, [R1+0x4f0] ;  /* 0x0004f00001127983 */ /* 0x000f280000300800 */
[----:B------:R-:W4:Y:S04]  /*bce0*/  LDL.LU R54, [R1+0x60] ;  /* 0x0000600001367983 */ /* 0x000f280000300800 */
[----:B------:R-:W4:Y:S01]  /*bcf0*/  LDL.LU R41, [R1+0x4f4] ;  /* 0x0004f40001297983 */ /* 0x000f220000300800 */
[----:B------:R-:W-:Y:S02]  /*bd00*/  IMAD.MOV.U32 R62, RZ, RZ, R40 ;  /* 0x000000ffff3e7224 */ /* 0x000fe400078e0028 */
[----:B------:R-:W-:-:S02]  /*bd10*/  IMAD.MOV.U32 R44, RZ, RZ, R37 ;  /* 0x000000ffff2c7224 */ /* 0x000fc400078e0025 */
[----:B------:R-:W-:Y:S01]  /*bd20*/  IMAD.MOV.U32 R45, RZ, RZ, R39 ;  /* 0x000000ffff2d7224 */ /* 0x000fe200078e0027 */
[----:B------:R-:W-:Y:S04]  /*bd30*/  STL.64 [R1], R64 ;  /* 0x0000004001007387 */ /* 0x000fe80000100a00 */
[----:B------:R-:W-:Y:S04]  /*bd40*/  STL.64 [R1+0x8], R62 ;  /* 0x0000083e01007387 */ /* 0x000fe80000100a00 */
[----:B------:R-:W-:Y:S04]  /*bd50*/  STL.64 [R1+0x10], R44 ;  /* 0x0000102c01007387 */ /* 0x000fe80000100a00 */
[----:B------:R-:W-:Y:S04]  /*bd60*/  STL.64 [R1+0x18], R42 ;  /* 0x0000182a01007387 */ /* 0x000fe80000100a00 */
[----:B------:R-:W4:Y:S04]  /*bd70*/  LDL.LU R40, [R1+0x68] ;  /* 0x0000680001287983 */ /* 0x000f280000300800 */
[----:B------:R-:W4:Y:S04]  /*bd80*/  LDL.LU R39, [R1+0x4f8] ;  /* 0x0004f80001277983 */ /* 0x000f280000300800 */
[----:B------:R-:W4:Y:S01]  /*bd90*/  LDL.LU R37, [R1+0x4fc] ;  /* 0x0004fc0001257983 */ /* 0x000f220000300800 */
[----:B------:R-:W-:-:S02]  /*bda0*/  IMAD.MOV.U32 R161, RZ, RZ, R59 ;  /* 0x000000ffffa17224 */ /* 0x000fc400078e003b */
[----:B------:R-:W-:Y:S02]  /*bdb0*/  IMAD.MOV.U32 R160, RZ, RZ, R38 ;  /* 0x000000ffffa07224 */ /* 0x000fe400078e0026 */
[----:B------:R-:W4:Y:S01]  /*bdc0*/  LDL.LU R38, [R1+0x70] ;  /* 0x0000700001267983 */ /* 0x000f220000300800 */
[----:B------:R-:W-:-:S03]  /*bdd0*/  IMAD.MOV.U32 R159, RZ, RZ, R36 ;  /* 0x000000ffff9f7224 */ /* 0x000fc600078e0024 */
[----:B------:R-:W4:Y:S01]  /*bde0*/  LDL.LU R36, [R1+0x78] ;  /* 0x0000780001247983 */ /* 0x000f220000300800 */
[----:B--2---:R-:W-:-:S03]  /*bdf0*/  IMAD.MOV.U32 R158, RZ, RZ, R3 ;  /* 0x000000ffff9e7224 */ /* 0x004fc600078e0003 */
[----:B------:R-:W2:Y:S04]  /*be00*/  LDL.LU R3, [R1+0x500] ;  /* 0x0005000001037983 */ /* 0x000ea80000300800 */
[----:B------:R-:W-:Y:S01]  /*be10*/  STL.64 [R1+0x20], R24 ;  /* 0x0000201801007387 */ /* 0x000fe20000100a00 */
[----:B---3--:R-:W-:-:S03]  /*be20*/  IMAD.MOV.U32 R141, RZ, RZ, R58 ;  /* 0x000000ffff8d7224 */ /* 0x008fc600078e003a */
[----:B------:R-:W-:Y:S01]  /*be30*/  STL.64 [R1+0x28], R22 ;  /* 0x0000281601007387 */ /* 0x000fe20000100a00 */
[----:B------:R-:W-:-:S03]  /*be40*/  IMAD.MOV.U32 R140, RZ, RZ, R57 ;  /* 0x000000ffff8c7224 */ /* 0x000fc600078e0039 */
[----:B------:R-:W-:Y:S01]  /*be50*/  STL.64 [R1+0x30], R160 ;  /* 0x000030a001007387 */ /* 0x000fe20000100a00 */
[----:B------:R-:W-:Y:S02]  /*be60*/  IMAD.MOV.U32 R139, RZ, RZ, R56 ;  /* 0x000000ffff8b7224 */ /* 0x000fe400078e0038 */
[----:B------:R-:W-:Y:S01]  /*be70*/  IMAD.MOV.U32 R138, RZ, RZ, R20 ;  /* 0x000000ffff8a7224 */ /* 0x000fe200078e0014 */
[----:B------:R-:W-:Y:S01]  /*be80*/  STL.64 [R1+0x38], R158 ;  /* 0x0000389e01007387 */ /* 0x000fe20000100a00 */
[----:B------:R-:W-:-:S03]  /*be90*/  IMAD.MOV.U32 R121, RZ, RZ, R55 ;  /* 0x000000ffff797224 */ /* 0x000fc600078e0037 */
[----:B------:R-:W3:Y:S04]  /*bea0*/  LDL.LU R57, [R1+0x504] ;  /* 0x0005040001397983 */ /* 0x000ee80000300800 */
[----:B------:R-:W3:Y:S04]  /*beb0*/  LDL.LU R58, [R1+0x80] ;  /* 0x00008000013a7983 */ /* 0x000ee80000300800 */
[----:B------:R-:W3:Y:S01]  /*bec0*/  LDL.LU R20, [R1+0x508] ;  /* 0x0005080001147983 */ /* 0x000ee20000300800 */
[----:B----4-:R-:W-:-:S03]  /*bed0*/  IMAD.MOV.U32 R120, RZ, RZ, R21 ;  /* 0x000000ffff787224 */ /* 0x010fc600078e0015 */
[----:B------:R-:W4:Y:S04]  /*bee0*/  LDL.LU R21, [R1+0x88] ;  /* 0x0000880001157983 */ /* 0x000f280000300800 */
[----:B------:R-:W-:Y:S04]  /*bef0*/  STL.64 [R1+0x40], R140 ;  /* 0x0000408c01007387 */ /* 0x000fe80000100a00 */
[----:B------:R-:W-:Y:S04]  /*bf00*/  STL.64 [R1+0x48], R138 ;  /* 0x0000488a01007387 */ /* 0x000fe80000100a00 */
[----:B------:R-:W-:Y:S01]  /*bf10*/  STL.64 [R1+0x50], R120 ;  /* 0x0000507801007387 */ /* 0x000fe20000100a00 */
        /* <DEDUP_REMOVED lines=9> */
[----:B------:R-:W4:Y:S01]  /*bfb0*/  LDL.LU R40, [R1+0xa0] ;  /* 0x0000a00001287983 */ /* 0x000f220000300800 */
[----:B------:R-:W-:-:S03]  /*bfc0*/  IMAD.MOV.U32 R98, RZ, RZ, R39 ;  /* 0x000000ffff627224 */ /* 0x000fc600078e0027 */
[----:B------:R-:W4:Y:S01]  /*bfd0*/  LDL.LU R39, [R1+0x514] ;  /* 0x0005140001277983 */ /* 0x000f220000300800 */
[----:B------:R-:W-:-:S03]  /*bfe0*/  IMAD.MOV.U32 R54, RZ, RZ, R37 ;  /* 0x000000ffff367224 */ /* 0x000fc600078e0025 */
[----:B------:R-:W-:Y:S01]  /*bff0*/  STL.64 [R1+0x58], R118 ;  /* 0x0000587601007387 */ /* 0x000fe20000100a00 */
[----:B------:R-:W-:-:S03]  /*c000*/  IMAD.MOV.U32 R55, RZ, RZ, R38 ;  /* 0x000000ffff377224 */ /* 0x000fc600078e0026 */
[----:B------:R-:W-:Y:S01]  /*c010*/  STL.64 [R1+0x60], R100 ;  /* 0x0000606401007387 */ /* 0x000fe20000100a00 */
[----:B------:R-:W-:-:S03]  /*c020*/  IMAD.MOV.U32 R37, RZ, RZ, R36 ;  /* 0x000000ffff257224 */ /* 0x000fc600078e0024 */
[----:B------:R-:W-:Y:S04]  /*c030*/  STL.64 [R1+0x68], R98 ;  /* 0x0000686201007387 */ /* 0x000fe80000100a00 */
[----:B------:R-:W-:Y:S04]  /*c040*/  STL.64 [R1+0x70], R54 ;  /* 0x0000703601007387 */ /* 0x000fe80000100a00 */
[----:B------:R-:W4:Y:S01]  /*c050*/  LDL.LU R38, [R1+0xa8] ;  /* 0x0000a80001267983 */ /* 0x000f220000300800 */
[----:B--2---:R-:W-:-:S03]  /*c060*/  IMAD.MOV.U32 R36, RZ, RZ, R3 ;  /* 0x000000ffff247224 */ /* 0x004fc600078e0003 */
[----:B------:R-:W2:Y:S01]  /*c070*/  LDL.LU R3, [R1+0x518] ;  /* 0x0005180001037983 */ /* 0x000ea20000300800 */
[----:B---3--:R-:W-:Y:S02]  /*c080*/  IMAD.MOV.U32 R80, RZ, RZ, R57 ;  /* 0x000000ffff507224 */ /* 0x008fe400078e0039 */
[----:B------:R-:W-:Y:S02]  /*c090*/  IMAD.MOV.U32 R81, RZ, RZ, R58 ;  /* 0x000000ffff517224 */ /* 0x000fe400078e003a */
[----:B------:R-:W-:Y:S02]  /*c0a0*/  IMAD.MOV.U32 R78, RZ, RZ, R20 ;  /* 0x000000ffff4e7224 */ /* 0x000fe400078e0014 */
[----:B----4-:R-:W-:Y:S02]  /*c0b0*/  IMAD.MOV.U32 R79, RZ, RZ, R21 ;  /* 0x000000ffff4f7224 */ /* 0x010fe400078e0015 */
[----:B------:R-:W3:Y:S04]  /*c0c0*/  LDL.LU R21, [R1+0xb0] ;  /* 0x0000b00001157983 */ /* 0x000ee80000300800 */
[----:B------:R-:W3:Y:S01]  /*c0d0*/  LDL.LU R20, [R1+0x51c] ;  /* 0x00051c0001147983 */ /* 0x000ee20000300800 */
[----:B------:R-:W-:-:S03]  /*c0e0*/  IMAD.MOV.U32 R61, RZ, RZ, R19 ;  /* 0x000000ffff3d7224 */ /* 0x000fc600078e0013 */
[----:B------:R-:W4:Y:S01]  /*c0f0*/  LDL.LU R19, [R1+0xb8] ;  /* 0x0000b80001137983 */ /* 0x000f220000300800 */
[----:B------:R-:W-:-:S03]  /*c100*/  IMAD.MOV.U32 R60, RZ, RZ, R18 ;  /* 0x000000ffff3c7224 */ /* 0x000fc600078e0012 */
[----:B------:R-:W4:Y:S04]  /*c110*/  LDL.LU R18, [R1+0x520] ;  /* 0x0005200001127983 */ /* 0x000f280000300800 */
[----:B------:R-:W-:Y:S01]  /*c120*/  STL.64 [R1+0x78], R36 ;  /* 0x0000782401007387 */ /* 0x000fe20000100a00 */
[----:B------:R-:W-:-:S03]  /*c130*/  IMAD.MOV.U32 R58, RZ, RZ, R41 ;  /* 0x000000ffff3a7224 */ /* 0x000fc600078e0029 */
[----:B------:R-:W3:Y:S01]  /*c140*/  LDL.LU R74, [R1+0xc0] ;  /* 0x0000c000014a7983 */ /* 0x000ee20000300800 */
[----:B------:R-:W-:-:S03]  /*c150*/  IMAD.MOV.U32 R59, RZ, RZ, R56 ;  /* 0x000000ffff3b7224 */ /* 0x000fc600078e0038 */
[----:B------:R-:W4:Y:S04]  /*c160*/  LDL.LU R57, [R1+0x524] ;  /* 0x0005240001397983 */ /* 0x000f280000300800 */
[----:B------:R-:W-:Y:S04]  /*c170*/  STL.64 [R1+0x80], R80 ;  /* 0x0000805001007387 */ /* 0x000fe80000100a00 */
[----:B------:R-:W-:Y:S04]  /*c180*/  STL.64 [R1+0x88], R78 ;  /* 0x0000884e01007387 */ /* 0x000fe80000100a00 */
[----:B------:R-:W-:Y:S04]  /*c190*/  STL.64 [R1+0x90], R60 ;  /* 0x0000903c01007387 */ /* 0x000fe80000100a00 */
[----:B------:R-:W-:Y:S04]  /*c1a0*/  STL.64 [R1+0x98], R58 ;  /* 0x0000983a01007387 */ /* 0x000fe80000100a00 */
[----:B------:R-:W4:Y:S01]  /*c1b0*/  LDL.LU R75, [R1+0xc8] ;  /* 0x0000c800014b7983 */ /* 0x000f220000300800 */
[----:B------:R-:W-:-:S02]  /*c1c0*/  IMAD.MOV.U32 R41, RZ, RZ, R40 ;  /* 0x000000ffff297224 */ /* 0x000fc400078e0028 */
[----:B------:R-:W-:Y:S01]  /*c1d0*/  IMAD.MOV.U32 R40, RZ, RZ, R39 ;  /* 0x000000ffff287224 */ /* 0x000fe200078e0027 */
[----:B------:R-:W-:Y:S01]  /*c1e0*/  ISETP.GT.AND P1, PT, R82, RZ, PT ;  /* 0x000000ff5200720c */ /* 0x000fe20003f24270 */
[----:B------:R-:W4:Y:S04]  /*c1f0*/  LDL.LU R56, [R1+0x528] ;  /* 0x0005280001387983 */ /* 0x000f280000300800 */
[----:B------:R-:W-:Y:S01]  /*c200*/  STL.64 [R1+0xa0], R40 ;  /* 0x0000a02801007387 */ /* 0x000fe20000100a00 */
[----:B------:R-:W-:Y:S02]  /*c210*/  IMAD.MOV.U32 R39, RZ, RZ, R38 ;  /* 0x000000ffff277224 */ /* 0x000fe400078e0026 */
[----:B--2---:R-:W-:Y:S02]  /*c220*/  IMAD.MOV.U32 R38, RZ, RZ, R3 ;  /* 0x000000ffff267224 */ /* 0x004fe400078e0003 */
[----:B------:R-:W-:-:S02]  /*c230*/  IMAD.MOV.U32 R3, RZ, RZ, R2 ;  /* 0x000000ffff037224 */ /* 0x000fc400078e0002 */
[----:B------:R-:W-:Y:S01]  /*c240*/  IMAD.MOV.U32 R2, RZ, RZ, R4 ;  /* 0x000000ffff027224 */ /* 0x000fe200078e0004 */
[----:B------:R-:W-:Y:S04]  /*c250*/  STL.64 [R1+0xa8], R38 ;  /* 0x0000a82601007387 */ /* 0x000fe80000100a00 */
[----:B------:R-:W-:Y:S04]  /*c260*/  STL [R1+0x5c4], R2 ;  /* 0x0005c40201007387 */ /* 0x000fe80000100800 */
[----:B------:R-:W-:Y:S04]  /*c270*/  STL [R1+0x5c0], R3 ;  /* 0x0005c00301007387 */ /* 0x000fe80000100800 */
[----:B------:R0:W-:Y:S04]  /*c280*/  STL [R1+0x720], R3 ;  /* 0x0007200301007387 */ /* 0x0001e80000100800 */
[----:B------:R-:W2:Y:S04]  /*c290*/  LDL.LU R95, [R1+0xd0] ;  /* 0x0000d000015f7983 */ /* 0x000ea80000300800 */
[----:B------:R-:W2:Y:S04]  /*c2a0*/  LDL.LU R94, [R1+0x52c] ;  /* 0x00052c00015e7983 */ /* 0x000ea80000300800 */
[----:B------:R-:W2:Y:S04]  /*c2b0*/  LDL.LU R77, [R1+0xd8] ;  /* 0x0000d800014d7983 */ /* 0x000ea80000300800 */
[----:B------:R-:W2:Y:S01]  /*c2c0*/  LDL.LU R76, [R1+0x530] ;  /* 0x00053000014c7983 */ /* 0x000ea20000300800 */
[----:B------:R-:W-:-:S03]  /*c2d0*/  IMAD.MOV.U32 R4, RZ, RZ, R83 ;  /* 0x000000ffff047224 */ /* 0x000fc600078e0053 */
[----:B------:R-:W2:Y:S04]  /*c2e0*/  @P1 LDG.E.U16 R104, desc[UR20][R2.64] ;  /* 0x0000001402681981 */ /* 0x000ea8000c1e1500 */
[----:B------:R-:W2:Y:S01]  /*c2f0*/  @P1 LDG.E.U16 R105, desc[UR20][R4.64] ;  /* 0x0000001404691981 */ /* 0x000ea2000c1e1500 */
[----:B---3--:R-:W-:-:S03]  /*c300*/  IMAD.MOV.U32 R157, RZ, RZ, R74 ;  /* 0x000000ffff9d7224 */ /* 0x008fc600078e004a */
[----:B------:R-:W3:Y:S01]  /*c310*/  LDL.LU R74, [R1+0xe0] ;  /* 0x0000e000014a7983 */ /* 0x000ee20000300800 */
[----:B----4-:R-:W-:-:S03]  /*c320*/  IMAD.MOV.U32 R156, RZ, RZ, R57 ;  /* 0x000000ffff9c7224 */ /* 0x010fc600078e0039 */
[----:B------:R-:W4:Y:S04]  /*c330*/  LDL.LU R57, [R1+0x534] ;  /* 0x0005340001397983 */ /* 0x000f280000300800 */
[----:B0-----:R-:W4:Y:S01]  /*c340*/  LDL.LU R3, [R1+0xf0] ;  /* 0x0000f00001037983 */ /* 0x001f220000300800 */
[----:B------:R-:W-:-:S03]  /*c350*/  IMAD.MOV.U32 R151, RZ, RZ, R75 ;  /* 0x000000ffff977224 */ /* 0x000fc600078e004b */
[----:B------:R-:W4:Y:S01]  /*c360*/  LDL.LU R75, [R1+0xf8] ;  /* 0x0000f800014b7983 */ /* 0x000f220000300800 */
[----:B------:R-:W-:Y:S01]  /*c370*/  ISETP.GT.AND P2, PT, R82, 0x8, PT ;  /* 0x000000085200780c */ /* 0x000fe20003f44270 */
[----:B------:R-:W-:Y:S02]  /*c380*/  IMAD.MOV.U32 R150, RZ, RZ, R56 ;  /* 0x000000ffff967224 */ /* 0x000fe400078e0038 */
[----:B------:R-:W-:Y:S04]  /*c390*/  STL.64 [R1+0xb0], R20 ;  /* 0x0000b01401007387 */ /* 0x000fe80000100a00 */
[----:B------:R-:W-:Y:S04]  /*c3a0*/  STL.64 [R1+0xb8], R18 ;  /* 0x0000b81201007387 */ /* 0x000fe80000100a00 */
[----:B------:R-:W-:Y:S04]  /*c3b0*/  STL.64 [R1+0xc0], R156 ;  /* 0x0000c09c01007387 */ /* 0x000fe80000100a00 */
[----:B------:R-:W-:Y:S04]  /*c3c0*/  STL.64 [R1+0xc8], R150 ;  /* 0x0000c89601007387 */ /* 0x000fe80000100a00 */
[----:B------:R-:W4:Y:S04]  /*c3d0*/  LDL.LU R56, [R1+0x100] ;  /* 0x0001000001387983 */ /* 0x000f280000300800 */
[----:B------:R-:W-:Y:S04]  /*c3e0*/  STL [R1+0x5cc], R4 ;  /* 0x0005cc0401007387 */ /* 0x000fe80000100800 */
[----:B------:R-:W-:Y:S04]  /*c3f0*/  STL [R1+0x734], R4 ;  /* 0x0007340401007387 */ /* 0x000fe80000100800 */
[----:B------:R-:W-:Y:S04]  /*c400*/  STL [R1+0x5c8], R5 ;  /* 0x0005c80501007387 */ /* 0x000fe80000100800 */
[----:B------:R-:W-:Y:S01]  /*c410*/  STL [R1+0x730], R5 ;  /* 0x0007300501007387 */ /* 0x000fe20000100800 */
[----:B--2---:R-:W-:-:S02]  /*c420*/  IMAD.MOV.U32 R135, RZ, RZ, R77 ;  /* 0x000000ffff877224 */ /* 0x004fc400078e004d */
[----:B------:R-:W-:Y:S02]  /*c430*/  IMAD.MOV.U32 R77, RZ, RZ, R144 ;  /* 0x000000ffff4d7224 */ /* 0x000fe400078e0090 */
[----:B------:R-:W-:Y:S01]  /*c440*/  IMAD.MOV.U32 R134, RZ, RZ, R76 ;  /* 0x000000ffff867224 */ /* 0x000fe200078e004c */
[----:B------:R0:W-:Y:S01]  /*c450*/  STL [R1+0x180], R104 ;  /* 0x0001806801007387 */ /* 0x0001e20000100800 */
[----:B---3--:R-:W-:-:S03]  /*c460*/  IMAD.MOV.U32 R117, RZ, RZ, R74 ;  /* 0x000000ffff757224 */ /* 0x008fc600078e004a */
[----:B------:R-:W2:Y:S01]  /*c470*/  LDL.LU R74, [R1+0x108] ;  /* 0x00010800014a7983 */ /* 0x000ea20000300800 */
[----:B----4-:R-:W-:-:S03]  /*c480*/  IMAD.MOV.U32 R116, RZ, RZ, R57 ;  /* 0x000000ffff747224 */ /* 0x010fc600078e0039 */
[----:B------:R-:W3:Y:S01]  /*c490*/  LDL.LU R57, [R1+0x110] ;  /* 0x0001100001397983 */ /* 0x000ee20000300800 */
[----:B0-----:R-:W-:-:S03]  /*c4a0*/  IMAD.MOV.U32 R104, RZ, RZ, R3 ;  /* 0x000000ffff687224 */ /* 0x001fc600078e0003 */
[----:B------:R0:W-:Y:S04]  /*c4b0*/  STL [R1+0x184], R105 ;  /* 0x0001846901007387 */ /* 0x0001e80000100800 */
[----:B------:R-:W4:Y:S01]  /*c4c0*/  LDL.LU R3, [R1+0x118] ;  /* 0x0001180001037983 */ /* 0x000f220000300800 */
[----:B------:R-:W-:-:S05]  /*c4d0*/  IMAD.MOV.U32 R76, RZ, RZ, R75 ;  /* 0x000000ffff4c7224 */ /* 0x000fca00078e004b */
[----:B------:R1:W4:Y:S01]  /*c4e0*/  @P2 LDG.E.U16 R125, desc[UR20][R76.64] ;  /* 0x000000144c7d2981 */ /* 0x000322000c1e1500 */
[----:B------:R-:W-:Y:S02]  /*c4f0*/  IMAD.MOV.U32 R136, RZ, RZ, R94 ;  /* 0x000000ffff887224 */ /* 0x000fe400078e005e */
[----:B------:R-:W-:Y:S02]  /*c500*/  IMAD.MOV.U32 R137, RZ, RZ, R95 ;  /* 0x000000ffff897224 */ /* 0x000fe400078e005f */
[----:B0-----:R-:W-:-:S03]  /*c510*/  IMAD.MOV.U32 R105, RZ, RZ, R143 ;  /* 0x000000ffff697224 */ /* 0x001fc600078e008f */
[----:B------:R-:W-:Y:S01]  /*c520*/  STL.64 [R1+0xd0], R136 ;  /* 0x0000d08801007387 */ /* 0x000fe20000100a00 */
[----:B------:R-:W-:-:S03]  /*c530*/  IMAD.MOV.U32 R115, RZ, RZ, R145 ;  /* 0x000000ffff737224 */ /* 0x000fc600078e0091 */
[----:B------:R-:W-:Y:S04]  /*c540*/  STL.64 [R1+0xd8], R134 ;  /* 0x0000d88601007387 */ /* 0x000fe80000100a00 */
[----:B------:R-:W-:Y:S01]  /*c550*/  STL.64 [R1+0xe0], R116 ;  /* 0x0000e07401007387 */ /* 0x000fe20000100a00 */
[----:B------:R-:W-:-:S03]  /*c560*/  IMAD.MOV.U32 R114, RZ, RZ, R56 ;  /* 0x000000ffff727224 */ /* 0x000fc600078e0038 */
[----:B------:R-:W-:Y:S04]  /*c570*/  STL.64 [R1+0xf0], R104 ;  /* 0x0000f06801007387 */ /* 0x000fe80000100a00 */
[----:B------:R-:W4:Y:S01]  /*c580*/  LDL.LU R5, [R1+0x120] ;  /* 0x0001200001057983 */ /* 0x000f220000300800 */
[----:B------:R-:W-:-:S03]  /*c590*/  IMAD.MOV.U32 R97, RZ, RZ, R162 ;  /* 0x000000ffff617224 */ /* 0x000fc600078e00a2 */
[----:B------:R-:W4:Y:S01]  /*c5a0*/  LDL R145, [R1+0x190] ;  /* 0x0001900001917983 */ /* 0x000f220000100800 */
[----:B------:R-:W-:-:S03]  /*c5b0*/  IMAD.MOV.U32 R95, RZ, RZ, R163 ;  /* 0x000000ffff5f7224 */ /* 0x000fc600078e00a3 */
[----:B------:R1:W-:Y:S04]  /*c5c0*/  STL.64 [R1+0xf8], R76 ;  /* 0x0000f84c01007387 */ /* 0x0003e80000100a00 */
[----:B------:R-:W4:Y:S04]  /*c5d0*/  LDL.LU R4, [R1+0x234] ;  /* 0x0002340001047983 */ /* 0x000f280000300800 */
[----:B------:R-:W4:Y:S01]  /*c5e0*/  @P2 LDG.E.U16 R142, desc[UR20][R104.64] ;  /* 0x00000014688e2981 */ /* 0x000f22000c1e1500 */
[----:B-1----:R-:W-:Y:S02]  /*c5f0*/  IMAD.MOV.U32 R77, RZ, RZ, R164 ;  /* 0x000000ffff4d7224 */ /* 0x002fe400078e00a4 */
[----:B--2---:R-:W-:-:S02]  /*c600*/  IMAD.MOV.U32 R96, RZ, RZ, R74 ;  /* 0x000000ffff607224 */ /* 0x004fc400078e004a */
[----:B---3--:R-:W-:Y:S02]  /*c610*/  IMAD.MOV.U32 R94, RZ, RZ, R57 ;  /* 0x000000ffff5e7224 */ /* 0x008fe400078e0039 */
[----:B----4-:R-:W-:Y:S01]  /*c620*/  IMAD.MOV.U32 R76, RZ, RZ, R3 ;  /* 0x000000ffff4c7224 */ /* 0x010fe200078e0003 */
[----:B------:R0:W-:Y:S04]  /*c630*/  STL [R1+0x188], R125 ;  /* 0x0001887d01007387 */ /* 0x0001e80000100800 */
[----:B0-----:R-:W2:Y:S04]  /*c640*/  LDL.LU R125, [R1+0x868] ;  /* 0x00086800017d7983 */ /* 0x001ea80000300800 */
[----:B------:R-:W3:Y:S04]  /*c650*/  LDL.LU R56, [R1+0x140] ;  /* 0x0001400001387983 */ /* 0x000ee80000300800 */
[----:B------:R-:W-:Y:S04]  /*c660*/  STL.64 [R1+0x100], R114 ;  /* 0x0001007201007387 */ /* 0x000fe80000100a00 */
[----:B------:R-:W4:Y:S04]  /*c670*/  LDL R144, [R1+0x430] ;  /* 0x0004300001907983 */ /* 0x000f280000100800 */
[----:B------:R-:W4:Y:S04]  /*c680*/  LDL R143, [R1+0x22c] ;  /* 0x00022c00018f7983 */ /* 0x000f280000100800 */
[----:B------:R-:W4:Y:S04]  /*c690*/  LDL R83, [R1+0x42c] ;  /* 0x00042c0001537983 */ /* 0x000f280000100800 */
[----:B------:R-:W4:Y:S04]  /*c6a0*/  LDL R3, [R1+0x428] ;  /* 0x0004280001037983 */ /* 0x000f280000100800 */
[----:B------:R-:W-:Y:S04]  /*c6b0*/  STL.64 [R1+0x108], R96 ;  /* 0x0001086001007387 */ /* 0x000fe80000100a00 */
[----:B------:R-:W-:Y:S04]  /*c6c0*/  STL.64 [R1+0x110], R94 ;  /* 0x0001105e01007387 */ /* 0x000fe80000100a00 */
[----:B------:R-:W-:Y:S04]  /*c6d0*/  STL.64 [R1+0x118], R76 ;  /* 0x0001184c01007387 */ /* 0x000fe80000100a00 */
[----:B------:R-:W4:Y:S01]  /*c6e0*/  LDL.LU.64 R104, [R1+0x860] ;  /* 0x0008600001687983 */ /* 0x000f220000300a00 */
[----:B------:R-:W-:-:S02]  /*c6f0*/  ISETP.GT.AND P1, PT, R82, 0x10, PT ;  /* 0x000000105200780c */ /* 0x000fc40003f24270 */
[----:B------:R-:W-:Y:S01]  /*c700*/  ISETP.GT.AND P4, PT, R82, 0x1, PT ;  /* 0x000000015200780c */ /* 0x000fe20003f84270 */
[----:B------:R0:W-:Y:S01]  /*c710*/  STL [R1+0x18c], R142 ;  /* 0x00018c8e01007387 */ /* 0x0001e20000100800 */
[----:B------:R-:W-:Y:S02]  /*c720*/  IMAD.MOV.U32 R75, RZ, RZ, R165 ;  /* 0x000000ffff4b7224 */ /* 0x000fe400078e00a5 */
[----:B------:R-:W-:Y:S02]  /*c730*/  IMAD.MOV.U32 R165, RZ, RZ, R84 ;  /* 0x000000ffffa57224 */ /* 0x000fe400078e0054 */
[----:B------:R-:W-:Y:S01]  /*c740*/  IMAD.MOV.U32 R57, RZ, RZ, R85 ;  /* 0x000000ffff397224 */ /* 0x000fe200078e0055 */
[----:B0-----:R-:W4:Y:S01]  /*c750*/  LDL.LU R142, [R1+0x858] ;  /* 0x00085800018e7983 */ /* 0x001f220000300800 */
[----:B------:R-:W-:-:S03]  /*c760*/  IMAD.MOV.U32 R74, RZ, RZ, R5 ;  /* 0x000000ffff4a7224 */ /* 0x000fc600078e0005 */
[----:B------:R-:W4:Y:S04]  /*c770*/  @P1 LDG.E.U16 R145, desc[UR20][R36.64] ;  /* 0x0000001424911981 */ /* 0x000f28000c1e1500 */
[----:B------:R-:W4:Y:S04]  /*c780*/  LDL.LU R5, [R1+0x240] ;  /* 0x0002400001057983 */ /* 0x000f280000300800 */
[----:B------:R-:W4:Y:S04]  /*c790*/  LDL R162, [R1+0x420] ;  /* 0x0004200001a27983 */ /* 0x000f280000100800 */
[----:B------:R-:W-:Y:S04]  /*c7a0*/  STL.64 [R1+0x120], R74 ;  /* 0x0001204a01007387 */ /* 0x000fe80000100a00 */
[----:B------:R-:W4:Y:S01]  /*c7b0*/  LDL R163, [R1+0x424] ;  /* 0x0004240001a37983 */ /* 0x000f220000100800 */
[----:B------:R-:W-:Y:S01]  /*c7c0*/  ISETP.GT.AND P3, PT, R82, 0x2, PT ;  /* 0x000000025200780c */ /* 0x000fe20003f64270 */
[----:B--2---:R-:W-:-:S02]  /*c7d0*/  IMAD.MOV.U32 R84, RZ, RZ, R125 ;  /* 0x000000ffff547224 */ /* 0x004fc400078e007d */
[----:B---3--:R-:W-:Y:S02]  /*c7e0*/  IMAD.MOV.U32 R164, RZ, RZ, R56 ;  /* 0x000000ffffa47224 */ /* 0x008fe400078e0038 */
[----:B------:R-:W-:Y:S02]  /*c7f0*/  IMAD.MOV.U32 R56, RZ, RZ, R122 ;  /* 0x000000ffff387224 */ /* 0x000fe400078e007a */
[----:B------:R-:W-:Y:S01]  /*c800*/  IMAD.MOV.U32 R122, RZ, RZ, R123 ;  /* 0x000000ffff7a7224 */ /* 0x000fe200078e007b */
[----:B------:R-:W-:Y:S01]  /*c810*/  STL.64 [R1+0x140], R164 ;  /* 0x000140a401007387 */ /* 0x000fe20000100a00 */
[----:B------:R-:W-:Y:S02]  /*c820*/  IMAD.MOV.U32 R123, RZ, RZ, R102 ;  /* 0x000000ffff7b7224 */ /* 0x000fe400078e0066 */
[----:B------:R-:W-:Y:S01]  /*c830*/  IMAD.MOV.U32 R102, RZ, RZ, R124 ;  /* 0x000000ffff667224 */ /* 0x000fe200078e007c */
[----:B------:R-:W-:Y:S04]  /*c840*/  STL.64 [R1+0x148], R56 ;  /* 0x0001483801007387 */ /* 0x000fe80000100a00 */
[----:B----4-:R-:W2:Y:S04]  /*c850*/  @P1 LDG.E.U16 R143, desc[UR20][R54.64] ;  /* 0x00000014368f1981 */ /* 0x010ea8000c1e1500 */
[----:B------:R-:W3:Y:S04]  /*c860*/  LDL R124, [R1+0x434] ;  /* 0x00043400017c7983 */ /* 0x000ee80000100800 */
[----:B------:R-:W4:Y:S04]  /*c870*/  @P3 LDG.E.U16 R83, desc[UR20][R102.64] ;  /* 0x0000001466533981 */ /* 0x000f28000c1e1500 */
[----:B------:R-:W2:Y:S01]  /*c880*/  LDL.LU.64 R36, [R1+0x850] ;  /* 0x0008500001247983 */ /* 0x000ea20000300a00 */
[----:B------:R-:W-:-:S03]  /*c890*/  IMAD.MOV.U32 R85, RZ, RZ, R104 ;  /* 0x000000ffff557224 */ /* 0x000fc600078e0068 */
[----:B------:R-:W2:Y:S04]  /*c8a0*/  @P3 LDG.E.U16 R3, desc[UR20][R122.64] ;  /* 0x000000147a033981 */ /* 0x000ea8000c1e1500 */
[----:B------:R-:W2:Y:S04]  /*c8b0*/  @P4 LDG.E.U16 R144, desc[UR20][R84.64] ;  /* 0x0000001454904981 */ /* 0x000ea8000c1e1500 */
[----:B------:R-:W-:Y:S01]  /*c8c0*/  STL.64 [R1+0x150], R122 ;  /* 0x0001507a01007387 */ /* 0x000fe20000100a00 */
[----:B------:R-:W-:-:S03]  /*c8d0*/  IMAD.MOV.U32 R104, RZ, RZ, R142 ;  /* 0x000000ffff687224 */ /* 0x000fc600078e008e */
[----:B------:R-:W-:Y:S04]  /*c8e0*/  STL.64 [R1+0x158], R102 ;  /* 0x0001586601007387 */ /* 0x000fe80000100a00 */
[----:B------:R0:W-:Y:S04]  /*c8f0*/  @P1 STL [R1+0x190], R145 ;  /* 0x0001909101001387 */ /* 0x0001e80000100800 */
[----:B0-----:R-:W4:Y:S04]  /*c900*/  LDL R145, [R1+0x41c] ;  /* 0x00041c0001917983 */ /* 0x001f280000100800 */
[----:B------:R-:W-:Y:S04]  /*c910*/  STL.64 [R1+0x168], R104 ;  /* 0x0001686801007387 */ /* 0x000fe80000100a00 */
[----:B------:R0:W-:Y:S04]  /*c920*/  STL.64 [R1+0x160], R84 ;  /* 0x0001605401007387 */ /* 0x0001e80000100a00 */
[----:B0-----:R-:W4:Y:S01]  /*c930*/  LDL R84, [R1+0x418] ;  /* 0x0004180001547983 */ /* 0x001f220000100800 */
[----:B------:R-:W-:-:S13]  /*c940*/  ISETP.GT.AND P2, PT, R82, 0x3, PT ;  /* 0x000000035200780c */ /* 0x000fda0003f44270 */
[----:B------:R-:W4:Y:S04]  /*c950*/  @P2 LDG.E.U16 R163, desc[UR20][R56.64] ;  /* 0x0000001438a32981 */ /* 0x000f28000c1e1500 */
[----:B------:R-:W4:Y:S04]  /*c960*/  @P2 LDG.E.U16 R162, desc[UR20][R164.64] ;  /* 0x00000014a4a22981 */ /* 0x000f28000c1e1500 */
[----:B---3--:R-:W3:Y:S04]  /*c970*/  @P4 LDG.E.U16 R124, desc[UR20][R104.64] ;  /* 0x00000014687c4981 */ /* 0x008ee8000c1e1500 */
[----:B--2---:R0:W-:Y:S04]  /*c980*/  @P4 STL [R1+0x430], R144 ;  /* 0x0004309001004387 */ /* 0x0041e80000100800 */
[----:B0-----:R-:W2:Y:S04]  /*c990*/  LDL R144, [R1+0x414] ;  /* 0x0004140001907983 */ /* 0x001ea80000100800 */
[----:B------:R-:W2:Y:S04]  /*c9a0*/  LDL.LU.64 R54, [R1+0x848] ;  /* 0x0008480001367983 */ /* 0x000ea80000300a00 */
[----:B------:R0:W-:Y:S04]  /*c9b0*/  @P1 STL [R1+0x22c], R143 ;  /* 0x00022c8f01001387 */ /* 0x0001e80000100800 */
[----:B------:R-:W2:Y:S04]  /*c9c0*/  LDL.LU R103, [R1+0xe8] ;  /* 0x0000e80001677983 */ /* 0x000ea80000300800 */
[----:B------:R-:W2:Y:S04]  /*c9d0*/  LDL.LU R102, [R1+0x128] ;  /* 0x0001280001667983 */ /* 0x000ea80000300800 */
[----:B------:R-:W2:Y:S04]  /*c9e0*/  LDL.LU R105, [R1+0xec] ;  /* 0x0000ec0001697983 */ /* 0x000ea80000300800 */
[----:B------:R-:W2:Y:S04]  /*c9f0*/  LDL.LU R104, [R1+0x130] ;  /* 0x0001300001687983 */ /* 0x000ea80000300800 */
[----:B------:R-:W2:Y:S04]  /*ca00*/  LDL.LU R123, [R1+0x138] ;  /* 0x00013800017b7983 */ /* 0x000ea80000300800 */
[----:B------:R-:W2:Y:S04]  /*ca10*/  LDL.LU R122, [R1+0x17c] ;  /* 0x00017c00017a7983 */ /* 0x000ea80000300800 */
[----:B------:R-:W2:Y:S04]  /*ca20*/  LDL R85, [R1+0x410] ;  /* 0x0004100001557983 */ /* 0x000ea80000100800 */
[----:B0-----:R-:W2:Y:S04]  /*ca30*/  LDL R143, [R1+0x40c] ;  /* 0x00040c00018f7983 */ /* 0x001ea80000100800 */
[----:B----4-:R0:W-:Y:S04]  /*ca40*/  @P3 STL [R1+0x42c], R83 ;  /* 0x00042c5301003387 */ /* 0x0101e80000100800 */
[----:B0-----:R-:W4:Y:S01]  /*ca50*/  LDL R83, [R1+0x248] ;  /* 0x0002480001537983 */ /* 0x001f220000100800 */
[----:B------:R-:W-:-:S02]  /*ca60*/  ISETP.GT.AND P6, PT, R82, 0x4, PT ;  /* 0x000000045200780c */ /* 0x000fc40003fc4270 */
[C---:B------:R-:W-:Y:S01]  /*ca70*/  ISETP.GT.AND P1, PT, R82.reuse, 0x5, PT ;  /* 0x000000055200780c */ /* 0x040fe20003f24270 */
[----:B------:R0:W-:Y:S04]  /*ca80*/  @P3 STL [R1+0x428], R3 ;  /* 0x0004280301003387 */ /* 0x0001e80000100800 */
[----:B0-----:R-:W4:Y:S04]  /*ca90*/  LDL.LU R3, [R1+0x258] ;  /* 0x0002580001037983 */ /* 0x001f280000300800 */
[----:B---3--:R-:W-:Y:S01]  /*caa0*/  @P4 STL [R1+0x434], R124 ;  /* 0x0004347c01004387 */ /* 0x008fe20000100800 */
[----:B------:R-:W-:-:S03]  /*cab0*/  ISETP.GT.AND P4, PT, R82, 0x6, PT ;  /* 0x000000065200780c */ /* 0x000fc60003f84270 */
[----:B------:R-:W3:Y:S04]  /*cac0*/  LDL.LU.64 R56, [R1+0x840] ;  /* 0x0008400001387983 */ /* 0x000ee80000300a00 */
[----:B------:R-:W3:Y:S04]  /*cad0*/  LDL R164, [R1+0x408] ;  /* 0x0004080001a47983 */ /* 0x000ee80000100800 */
[----:B------:R0:W-:Y:S04]  /*cae0*/  @P2 STL [R1+0x424], R163 ;  /* 0x000424a301002387 */ /* 0x0001e80000100800 */
[----:B0-----:R-:W3:Y:S04]  /*caf0*/  LDL R163, [R1+0x404] ;  /* 0x0004040001a37983 */ /* 0x001ee80000100800 */
[----:B------:R0:W-:Y:S01]  /*cb00*/  @P2 STL [R1+0x420], R162 ;  /* 0x000420a201002387 */ /* 0x0001e20000100800 */
[----:B------:R-:W-:-:S03]  /*cb10*/  ISETP.GT.AND P2, PT, R82, 0x20, PT ;  /* 0x000000205200780c */ /* 0x000fc60003f44270 */
[----:B0-----:R-:W3:Y:S04]  /*cb20*/  LDL R162, [R1+0x400] ;  /* 0x0004000001a27983 */ /* 0x001ee80000100800 */
[----:B--2---:R-:W2:Y:S04]  /*cb30*/  @P1 LDG.E.U16 R144, desc[UR20][R102.64] ;  /* 0x0000001466901981 */ /* 0x004ea8000c1e1500 */
[----:B------:R-:W2:Y:S04]  /*cb40*/  @P6 LDG.E.U16 R84, desc[UR20][R104.64] ;  /* 0x0000001468546981 */ /* 0x000ea8000c1e1500 */
[----:B------:R-:W2:Y:S04]  /*cb50*/  @P6 LDG.E.U16 R145, desc[UR20][R122.64] ;  /* 0x000000147a916981 */ /* 0x000ea8000c1e1500 */
[----:B------:R-:W2:Y:S04]  /*cb60*/  @P1 LDG.E.U16 R85, desc[UR20][R74.64] ;  /* 0x000000144a551981 */ /* 0x000ea8000c1e1500 */
[----:B------:R-:W2:Y:S04]  /*cb70*/  @P4 LDG.E.U16 R143, desc[UR20][R76.64] ;  /* 0x000000144c8f4981 */ /* 0x000ea8000c1e1500 */
[----:B----4-:R-:W4:Y:S01]  /*cb80*/  @P2 LDG.E.U16 R83, desc[UR20][R10.64] ;  /* 0x000000140a532981 */ /* 0x010f22000c1e1500 */
[----:B------:R-:W-:-:S04]  /*cb90*/  LOP3.LUT R7, R7, R6, RZ, 0x3c, !PT ;  /* 0x0000000607077212 */ /* 0x000fc800078e3cff */
[----:B------:R-:W-:Y:S02]  /*cba0*/  LOP3.LUT R6, R7, R6, RZ, 0x3c, !PT ;  /* 0x0000000607067212 */ /* 0x000fe400078e3cff */
[----:B------:R-:W-:Y:S02]  /*cbb0*/  LOP3.LUT R9, R9, R8, RZ, 0x3c, !PT ;  /* 0x0000000809097212 */ /* 0x000fe400078e3cff */
[----:B------:R-:W-:Y:S02]  /*cbc0*/  LOP3.LUT R7, R7, R6, RZ, 0x3c, !PT ;  /* 0x0000000607077212 */ /* 0x000fe400078e3cff */
[----:B------:R-:W-:Y:S01]  /*cbd0*/  ISETP.GT.AND P5, PT, R82, 0x18, PT ;  /* 0x000000185200780c */ /* 0x000fe20003fa4270 */
[----:B------:R-:W-:Y:S01]  /*cbe0*/  STL [R1+0x5d4], R6 ;  /* 0x0005d40601007387 */ /* 0x000fe20000100800 */
[----:B------:R-:W-:-:S03]  /*cbf0*/  LOP3.LUT R8, R9, R8, RZ, 0x3c, !PT ;  /* 0x0000000809087212 */ /* 0x000fc600078e3cff */
[----:B------:R-:W-:Y:S01]  /*cc00*/  STL [R1+0x5d0], R7 ;  /* 0x0005d00701007387 */ /* 0x000fe20000100800 */
[----:B------:R-:W-:-:S03]  /*cc10*/  LOP3.LUT R9, R9, R8, RZ, 0x3c, !PT ;  /* 0x0000000809097212 */ /* 0x000fc600078e3cff */
[----:B------:R-:W-:Y:S04]  /*cc20*/  STL.64 [R1+0x128], R102 ;  /* 0x0001286601007387 */ /* 0x000fe80000100a00 */
[----:B------:R-:W-:Y:S04]  /*cc30*/  STL.64 [R1+0x130], R104 ;  /* 0x0001306801007387 */ /* 0x000fe80000100a00 */
[----:B------:R-:W-:Y:S04]  /*cc40*/  STL.64 [R1+0x138], R122 ;  /* 0x0001387a01007387 */ /* 0x000fe80000100a00 */
[----:B------:R-:W4:Y:S01]  /*cc50*/  @P5 LDG.E.U16 R5, desc[UR20][R8.64] ;  /* 0x0000001408055981 */ /* 0x000f22000c1e1500 */
[----:B------:R-:W-:-:S03]  /*cc60*/  ISETP.GT.AND P3, PT, R82, 0x7, PT ;  /* 0x000000075200780c */ /* 0x000fc60003f64270 */
[----:B------:R-:W4:Y:S04]  /*cc70*/  @P5 LDG.E.U16 R4, desc[UR20][R6.64] ;  /* 0x0000001406045981 */ /* 0x000f28000c1e1500 */
[----:B------:R-:W4:Y:S04]  /*cc80*/  @P2 LDG.E.U16 R3, desc[UR20][R12.64] ;  /* 0x000000140c032981 */ /* 0x000f28000c1e1500 */
[----:B---3--:R-:W3:Y:S04]  /*cc90*/  @P4 LDG.E.U16 R164, desc[UR20][R94.64] ;  /* 0x000000145ea44981 */ /* 0x008ee8000c1e1500 */
[----:B------:R-:W3:Y:S04]  /*cca0*/  @P3 LDG.E.U16 R163, desc[UR20][R96.64] ;  /* 0x0000001460a33981 */ /* 0x000ee8000c1e1500 */
[----:B------:R-:W3:Y:S04]  /*ccb0*/  @P3 LDG.E.U16 R162, desc[UR20][R114.64] ;  /* 0x0000001472a23981 */ /* 0x000ee8000c1e1500 */
[----:B--2---:R0:W-:Y:S04]  /*ccc0*/  @P6 STL [R1+0x41c], R145 ;  /* 0x00041c9101006387 */ /* 0x0041e80000100800 */
[----:B------:R-:W2:Y:S04]  /*ccd0*/  LDL R165, [R1+0x3f8] ;  /* 0x0003f80001a57983 */ /* 0x000ea80000100800 */
[----:B0-----:R-:W2:Y:S04]  /*cce0*/  LDL R145, [R1+0x3fc] ;  /* 0x0003fc0001917983 */ /* 0x001ea80000100800 */
[----:B------:R-:W-:Y:S04]  /*ccf0*/  STL [R1+0x5dc], R8 ;  /* 0x0005dc0801007387 */ /* 0x000fe80000100800 */
[----:B------:R-:W-:Y:S04]  /*cd00*/  STL [R1+0x5d8], R9 ;  /* 0x0005d80901007387 */ /* 0x000fe80000100800 */
[----:B------:R0:W-:Y:S04]  /*cd10*/  @P6 STL [R1+0x418], R84 ;  /* 0x0004185401006387 */ /* 0x0001e80000100800 */
[----:B0-----:R-:W2:Y:S04]  /*cd20*/  LDL.LU R84, [R1+0x178] ;  /* 0x0001780001547983 */ /* 0x001ea80000300800 */
[----:B------:R-:W2:Y:S04]  /*cd30*/  LDL.LU R9, [R1+0x538] ;  /* 0x0005380001097983 */ /* 0x000ea80000300800 */
[----:B------:R-:W2:Y:S04]  /*cd40*/  LDL R122, [R1+0x3f4] ;  /* 0x0003f400017a7983 */ /* 0x000ea80000100800 */
[----:B------:R0:W-:Y:S04]  /*cd50*/  @P1 STL [R1+0x414], R144 ;  /* 0x0004149001001387 */ /* 0x0001e80000100800 */
[----:B0-----:R-:W2:Y:S04]  /*cd60*/  LDL R144, [R1+0x3f0] ;  /* 0x0003f00001907983 */ /* 0x001ea80000100800 */
[----:B------:R-:W2:Y:S04]  /*cd70*/  LDL.LU.64 R74, [R1+0x838] ;  /* 0x00083800014a7983 */ /* 0x000ea80000300a00 */
[----:B------:R-:W-:Y:S04]  /*cd80*/  @P1 STL [R1+0x410], R85 ;  /* 0x0004105501001387 */ /* 0x000fe80000100800 */
[----:B------:R-:W2:Y:S04]  /*cd90*/  LDL.LU.64 R76, [R1+0x830] ;  /* 0x00083000014c7983 */ /* 0x000ea80000300a00 */
[----:B------:R0:W-:Y:S04]  /*cda0*/  @P4 STL [R1+0x40c], R143 ;  /* 0x00040c8f01004387 */ /* 0x0001e80000100800 */
[----:B0-----:R-:W2:Y:S04]  /*cdb0*/  LDL R143, [R1+0x3ec] ;  /* 0x0003ec00018f7983 */ /* 0x001ea80000100800 */
[----:B----4-:R0:W-:Y:S04]  /*cdc0*/  @P2 STL [R1+0x248], R83 ;  /* 0x0002485301002387 */ /* 0x0101e80000100800 */
[----:B0-----:R-:W4:Y:S01]  /*cdd0*/  LDL R83, [R1+0x3e8] ;  /* 0x0003e80001537983 */ /* 0x001f220000100800 */
[----:B------:R-:W-:-:S02]  /*cde0*/  ISETP.GT.AND P5, PT, R82, 0x9, PT ;  /* 0x000000095200780c */ /* 0x000fc40003fa4270 */
[C---:B------:R-:W-:Y:S01]  /*cdf0*/  ISETP.GT.AND P1, PT, R82.reuse, 0xa, PT ;  /* 0x0000000a5200780c */ /* 0x040fe20003f24270 */
[----:B------:R-:W-:Y:S04]  /*ce00*/  STL [R1+0x5e4], R10 ;  /* 0x0005e40a01007387 */ /* 0x000fe80000100800 */
[----:B------:R-:W-:Y:S04]  /*ce10*/  STL [R1+0x5e0], R11 ;  /* 0x0005e00b01007387 */ /* 0x000fe80000100800 */
[----:B------:R-:W4:Y:S04]  /*ce20*/  LDL.LU.64 R94, [R1+0x828] ;  /* 0x00082800015e7983 */ /* 0x000f280000300a00 */
[----:B------:R-:W4:Y:S04]  /*ce30*/  LDL R85, [R1+0x3e4] ;  /* 0x0003e40001557983 */ /* 0x000f280000100800 */
[----:B---3--:R0:W-:Y:S01]  /*ce40*/  @P4 STL [R1+0x408], R164 ;  /* 0x000408a401004387 */ /* 0x0081e20000100800 */
[----:B------:R-:W-:-:S03]  /*ce50*/  ISETP.GT.AND P4, PT, R82, 0xb, PT ;  /* 0x0000000b5200780c */ /* 0x000fc60003f84270 */
[----:B0-----:R-:W3:Y:S04]  /*ce60*/  LDL R164, [R1+0x3e0] ;  /* 0x0003e00001a47983 */ /* 0x001ee80000100800 */
[----:B------:R-:W3:Y:S04]  /*ce70*/  LDL.LU.64 R96, [R1+0x820] ;  /* 0x0008200001607983 */ /* 0x000ee80000300a00 */
[----:B------:R-:W3:Y:S04]  /*ce80*/  LDL.LU.64 R114, [R1+0x818] ;  /* 0x0008180001727983 */ /* 0x000ee80000300a00 */
[----:B------:R-:W-:Y:S04]  /*ce90*/  @P3 STL [R1+0x400], R162 ;  /* 0x000400a201003387 */ /* 0x000fe80000100800 */
[----:B------:R0:W-:Y:S04]  /*cea0*/  @P3 STL [R1+0x404], R163 ;  /* 0x000404a301003387 */ /* 0x0001e80000100800 */
[----:B--2---:R-:W2:Y:S04]  /*ceb0*/  @P5 LDG.E.U16 R165, desc[UR20][R116.64] ;  /* 0x0000001474a55981 */ /* 0x004ea8000c1e1500 */
[----:B0-----:R-:W2:Y:S01]  /*cec0*/  LDL R163, [R1+0x3d8] ;  /* 0x0003d80001a37983 */ /* 0x001ea20000100800 */
[----:B------:R-:W-:-:S02]  /*ced0*/  IMAD.MOV.U32 R103, RZ, RZ, R84 ;  /* 0x000000ffff677224 */ /* 0x000fc400078e0054 */
[----:B------:R-:W-:Y:S01]  /*cee0*/  IMAD.MOV.U32 R102, RZ, RZ, R9 ;  /* 0x000000ffff667224 */ /* 0x000fe200078e0009 */
[----:B------:R-:W2:Y:S04]  /*cef0*/  LDL R84, [R1+0x3dc] ;  /* 0x0003dc0001547983 */ /* 0x000ea80000100800 */
[----:B------:R-:W2:Y:S04]  /*cf00*/  @P5 LDG.E.U16 R145, desc[UR20][R102.64] ;  /* 0x0000001466915981 */ /* 0x000ea8000c1e1500 */
[----:B------:R-:W2:Y:S04]  /*cf10*/  @P1 LDG.E.U16 R122, desc[UR20][R134.64] ;  /* 0x00000014867a1981 */ /* 0x000ea8000c1e1500 */
[----:B------:R-:W2:Y:S04]  /*cf20*/  @P1 LDG.E.U16 R144, desc[UR20][R136.64] ;  /* 0x0000001488901981 */ /* 0x000ea8000c1e1500 */
[----:B------:R-:W2:Y:S04]  /*cf30*/  @P4 LDG.E.U16 R143, desc[UR20][R150.64] ;  /* 0x00000014968f4981 */ /* 0x000ea8000c1e1500 */
[----:B----4-:R-:W4:Y:S01]  /*cf40*/  @P4 LDG.E.U16 R83, desc[UR20][R156.64] ;  /* 0x000000149c534981 */ /* 0x010f22000c1e1500 */
[----:B------:R-:W-:-:S03]  /*cf50*/  ISETP.GT.AND P3, PT, R82, 0xc, PT ;  /* 0x0000000c5200780c */ /* 0x000fc60003f64270 */
[----:B------:R-:W4:Y:S04]  /*cf60*/  LDL R162, [R1+0x3d4] ;  /* 0x0003d40001a27983 */ /* 0x000f280000100800 */
[----:B------:R-:W-:Y:S04]  /*cf70*/  STL.64 [R1+0xe8], R102 ;  /* 0x0000e86601007387 */ /* 0x000fe80000100a00 */
[----:B------:R-:W-:Y:S01]  /*cf80*/  STL [R1+0x5ec], R12 ;  /* 0x0005ec0c01007387 */ /* 0x000fe20000100800 */
[----:B------:R-:W-:-:S03]  /*cf90*/  ISETP.GT.AND P2, PT, R82, 0xd, PT ;  /* 0x0000000d5200780c */ /* 0x000fc60003f44270 */
[----:B------:R-:W-:Y:S04]  /*cfa0*/  STL [R1+0x5e8], R13 ;  /* 0x0005e80d01007387 */ /* 0x000fe80000100800 */
[----:B------:R-:W4:Y:S04]  /*cfb0*/  @P3 LDG.E.U16 R85, desc[UR20][R18.64] ;  /* 0x0000001412553981 */ /* 0x000f28000c1e1500 */
[----:B---3--:R-:W3:Y:S04]  /*cfc0*/  @P3 LDG.E.U16 R164, desc[UR20][R20.64] ;  /* 0x0000001414a43981 */ /* 0x008ee8000c1e1500 */
[----:B--2---:R-:W2:Y:S04]  /*cfd0*/  @P2 LDG.E.U16 R163, desc[UR20][R40.64] ;  /* 0x0000001428a32981 */ /* 0x004ea8000c1e1500 */
[----:B------:R-:W2:Y:S04]  /*cfe0*/  @P2 LDG.E.U16 R84, desc[UR20][R38.64] ;  /* 0x0000001426542981 */ /* 0x000ea8000c1e1500 */
[----:B------:R0:W-:Y:S04]  /*cff0*/  @P5 STL [R1+0x3fc], R145 ;  /* 0x0003fc9101005387 */ /* 0x0001e80000100800 */
[----:B0-----:R-:W2:Y:S04]  /*d000*/  LDL R145, [R1+0x3d0] ;  /* 0x0003d00001917983 */ /* 0x001ea80000100800 */
[----:B------:R-:W2:Y:S04]  /*d010*/  LDL.LU.64 R116, [R1+0x810] ;  /* 0x0008100001747983 */ /* 0x000ea80000300a00 */
[----:B------:R-:W2:Y:S04]  /*d020*/  LDL R104, [R1+0x3cc] ;  /* 0x0003cc0001687983 */ /* 0x000ea80000100800 */
[----:B------:R0:W-:Y:S04]  /*d030*/  @P5 STL [R1+0x3f8], R165 ;  /* 0x0003f8a501005387 */ /* 0x0001e80000100800 */
[----:B0-----:R-:W2:Y:S04]  /*d040*/  LDL R165, [R1+0x3c8] ;  /* 0x0003c80001a57983 */ /* 0x001ea80000100800 */
[----:B------:R-:W2:Y:S04]  /*d050*/  LDL.LU.64 R134, [R1+0x808] ;  /* 0x0008080001867983 */ /* 0x000ea80000300a00 */
[----:B------:R-:W2:Y:S04]  /*d060*/  LDL.LU.64 R136, [R1+0x800] ;  /* 0x0008000001887983 */ /* 0x000ea80000300a00 */
[----:B------:R-:W2:Y:S04]  /*d070*/  LDL R124, [R1+0x3c4] ;  /* 0x0003c400017c7983 */ /* 0x000ea80000100800 */
[----:B------:R0:W-:Y:S04]  /*d080*/  @P1 STL [R1+0x3f0], R144 ;  /* 0x0003f09001001387 */ /* 0x0001e80000100800 */
[----:B0-----:R-:W2:Y:S04]  /*d090*/  LDL R144, [R1+0x3c0] ;  /* 0x0003c00001907983 */ /* 0x001ea80000100800 */
[----:B------:R-:W-:Y:S04]  /*d0a0*/  @P1 STL [R1+0x3f4], R122 ;  /* 0x0003f47a01001387 */ /* 0x000fe80000100800 */
[----:B------:R-:W2:Y:S04]  /*d0b0*/  LDL.LU.64 R150, [R1+0x7f8] ;  /* 0x0007f80001967983 */ /* 0x000ea80000300a00 */
[----:B------:R-:W2:Y:S04]  /*d0c0*/  LDL R103, [R1+0x3bc] ;  /* 0x0003bc0001677983 */ /* 0x000ea80000100800 */
[----:B------:R0:W-:Y:S04]  /*d0d0*/  @P4 STL [R1+0x3ec], R143 ;  /* 0x0003ec8f01004387 */ /* 0x0001e80000100800 */
[----:B0-----:R-:W2:Y:S04]  /*d0e0*/  LDL R143, [R1+0x3b8] ;  /* 0x0003b800018f7983 */ /* 0x001ea80000100800 */
[----:B------:R-:W2:Y:S04]  /*d0f0*/  LDL.LU.64 R156, [R1+0x7f0] ;  /* 0x0007f000019c7983 */ /* 0x000ea80000300a00 */
[----:B------:R-:W2:Y:S04]  /*d100*/  LDL R123, [R1+0x3b4] ;  /* 0x0003b400017b7983 */ /* 0x000ea80000100800 */
[----:B----4-:R0:W-:Y:S04]  /*d110*/  @P4 STL [R1+0x3e8], R83 ;  /* 0x0003e85301004387 */ /* 0x0101e80000100800 */
[----:B0-----:R-:W4:Y:S01]  /*d120*/  LDL R83, [R1+0x3b0] ;  /* 0x0003b00001537983 */ /* 0x001f220000100800 */
[----:B------:R-:W-:-:S02]  /*d130*/  ISETP.GT.AND P5, PT, R82, 0xe, PT ;  /* 0x0000000e5200780c */ /* 0x000fc40003fa4270 */
[C---:B------:R-:W-:Y:S01]  /*d140*/  ISETP.GT.AND P1, PT, R82.reuse, 0xf, PT ;  /* 0x0000000f5200780c */ /* 0x040fe20003f24270 */
[----:B------:R-:W4:Y:S01]  /*d150*/  LDL.LU.64 R18, [R1+0x7e8] ;  /* 0x0007e80001127983 */ /* 0x000f220000300a00 */
[----:B------:R-:W-:-:S03]  /*d160*/  ISETP.GT.AND P4, PT, R82, 0x11, PT ;  /* 0x000000115200780c */ /* 0x000fc60003f84270 */
[----:B------:R-:W4:Y:S04]  /*d170*/  LDL.LU.64 R20, [R1+0x7e0] ;  /* 0x0007e00001147983 */ /* 0x000f280000300a00 */
[----:B------:R-:W4:Y:S04]  /*d180*/  LDL R102, [R1+0x3ac] ;  /* 0x0003ac0001667983 */ /* 0x000f280000100800 */
[----:B------:R-:W4:Y:S04]  /*d190*/  @P5 LDG.E.U16 R162, desc[UR20][R58.64] ;  /* 0x000000143aa25981 */ /* 0x000f28000c1e1500 */
[----:B------:R-:W4:Y:S04]  /*d1a0*/  LDL R122, [R1+0x3a8] ;  /* 0x0003a800017a7983 */ /* 0x000f280000100800 */
[----:B------:R0:W-:Y:S04]  /*d1b0*/  @P3 STL [R1+0x3e4], R85 ;  /* 0x0003e45501003387 */ /* 0x0001e80000100800 */
[----:B0-----:R-:W4:Y:S04]  /*d1c0*/  LDL R85, [R1+0x3a4] ;  /* 0x0003a40001557983 */ /* 0x001f280000100800 */
[----:B---3--:R0:W-:Y:S01]  /*d1d0*/  @P3 STL [R1+0x3e0], R164 ;  /* 0x0003e0a401003387 */ /* 0x0081e20000100800 */
[----:B------:R-:W-:-:S03]  /*d1e0*/  ISETP.GT.AND P3, PT, R82, 0x12, PT ;  /* 0x000000125200780c */ /* 0x000fc60003f64270 */
[----:B0-----:R-:W3:Y:S04]  /*d1f0*/  LDL R164, [R1+0x3a0] ;  /* 0x0003a00001a47983 */ /* 0x001ee80000100800 */
[----:B------:R-:W3:Y:S04]  /*d200*/  LDL.LU.64 R38, [R1+0x7d8] ;  /* 0x0007d80001267983 */ /* 0x000ee80000300a00 */
[----:B------:R-:W3:Y:S04]  /*d210*/  LDL.LU.64 R40, [R1+0x7d0] ;  /* 0x0007d00001287983 */ /* 0x000ee80000300a00 */
[----:B--2---:R0:W-:Y:S04]  /*d220*/  @P2 STL [R1+0x3d8], R163 ;  /* 0x0003d8a301002387 */ /* 0x0041e80000100800 */
[----:B0-----:R-:W2:Y:S04]  /*d230*/  LDL R163, [R1+0x39c] ;  /* 0x00039c0001a37983 */ /* 0x001ea80000100800 */
[----:B------:R-:W2:Y:S04]  /*d240*/  @P5 LDG.E.U16 R145, desc[UR20][R60.64] ;  /* 0x000000143c915981 */ /* 0x000ea8000c1e1500 */
[----:B------:R-:W3:Y:S04]  /*d250*/  @P1 LDG.E.U16 R104, desc[UR20][R78.64] ;  /* 0x000000144e681981 */ /* 0x000ee8000c1e1500 */
[----:B------:R0:W-:Y:S01]  /*d260*/  @P2 STL [R1+0x3dc], R84 ;  /* 0x0003dc5401002387 */ /* 0x0001e20000100800 */
[----:B------:R-:W-:-:S03]  /*d270*/  ISETP.GT.AND P2, PT, R82, 0x13, PT ;  /* 0x000000135200780c */ /* 0x000fc60003f44270 */
[----:B------:R-:W3:Y:S04]  /*d280*/  @P1 LDG.E.U16 R165, desc[UR20][R80.64] ;  /* 0x0000001450a51981 */ /* 0x000ee8000c1e1500 */
[----:B0-----:R-:W3:Y:S04]  /*d290*/  LDL R84, [R1+0x398] ;  /* 0x0003980001547983 */ /* 0x001ee80000100800 */
[----:B------:R-:W3:Y:S04]  /*d2a0*/  LDL.LU.64 R58, [R1+0x7c8] ;  /* 0x0007c800013a7983 */ /* 0x000ee80000300a00 */
[----:B------:R-:W3:Y:S04]  /*d2b0*/  @P4 LDG.E.U16 R124, desc[UR20][R98.64] ;  /* 0x00000014627c4981 */ /* 0x000ee8000c1e1500 */
[----:B------:R-:W3:Y:S04]  /*d2c0*/  @P4 LDG.E.U16 R144, desc[UR20][R100.64] ;  /* 0x0000001464904981 */ /* 0x000ee8000c1e1500 */
[----:B------:R-:W3:Y:S04]  /*d2d0*/  @P3 LDG.E.U16 R103, desc[UR20][R118.64] ;  /* 0x0000001476673981 */ /* 0x000ee8000c1e1500 */
[----:B------:R-:W3:Y:S04]  /*d2e0*/  @P3 LDG.E.U16 R143, desc[UR20][R120.64] ;  /* 0x00000014788f3981 */ /* 0x000ee8000c1e1500 */
[----:B------:R-:W3:Y:S04]  /*d2f0*/  @P2 LDG.E.U16 R123, desc[UR20][R138.64] ;  /* 0x000000148a7b2981 */ /* 0x000ee8000c1e1500 */
[----:B----4-:R-:W4:Y:S04]  /*d300*/  @P2 LDG.E.U16 R83, desc[UR20][R140.64] ;  /* 0x000000148c532981 */ /* 0x010f28000c1e1500 */
[----:B------:R0:W-:Y:S04]  /*d310*/  @P5 STL [R1+0x3d4], R162 ;  /* 0x0003d4a201005387 */ /* 0x0001e80000100800 */
[----:B0-----:R-:W4:Y:S04]  /*d320*/  LDL R162, [R1+0x394] ;  /* 0x0003940001a27983 */ /* 0x001f280000100800 */
[----:B------:R-:W4:Y:S04]  /*d330*/  LDL.LU.64 R60, [R1+0x7c0] ;  /* 0x0007c000013c7983 */ /* 0x000f280000300a00 */
[----:B--2---:R0:W-:Y:S01]  /*d340*/  @P5 STL [R1+0x3d0], R145 ;  /* 0x0003d09101005387 */ /* 0x0041e20000100800 */
[----:B------:R-:W-:-:S03]  /*d350*/  ISETP.GT.AND P5, PT, R82, 0x14, PT ;  /* 0x000000145200780c */ /* 0x000fc60003fa4270 */
[----:B0-----:R-:W2:Y:S04]  /*d360*/  LDL R145, [R1+0x390] ;  /* 0x0003900001917983 */ /* 0x001ea80000100800 */
[----:B------:R-:W2:Y:S04]  /*d370*/  LDL.LU.64 R78, [R1+0x7b8] ;  /* 0x0007b800014e7983 */ /* 0x000ea80000300a00 */
[----:B------:R-:W2:Y:S04]  /*d380*/  LDL.LU.64 R80, [R1+0x7b0] ;  /* 0x0007b00001507983 */ /* 0x000ea80000300a00 */
[----:B---3--:R0:W-:Y:S04]  /*d390*/  @P1 STL [R1+0x3c8], R165 ;  /* 0x0003c8a501001387 */ /* 0x0081e80000100800 */
[----:B------:R-:W3:Y:S04]  /*d3a0*/  @P5 LDG.E.U16 R122, desc[UR20][R160.64] ;  /* 0x00000014a07a5981 */ /* 0x000ee8000c1e1500 */
[----:B------:R-:W3:Y:S04]  /*d3b0*/  @P5 LDG.E.U16 R102, desc[UR20][R158.64] ;  /* 0x000000149e665981 */ /* 0x000ee8000c1e1500 */
[----:B0-----:R-:W3:Y:S04]  /*d3c0*/  LDL R165, [R1+0x38c] ;  /* 0x00038c0001a57983 */ /* 0x001ee80000100800 */
[----:B------:R-:W-:Y:S04]  /*d3d0*/  @P1 STL [R1+0x3cc], R104 ;  /* 0x0003cc6801001387 */ /* 0x000fe80000100800 */
[----:B------:R-:W3:Y:S04]  /*d3e0*/  LDL.LU.64 R98, [R1+0x7a8] ;  /* 0x0007a80001627983 */ /* 0x000ee80000300a00 */
[----:B------:R-:W3:Y:S04]  /*d3f0*/  LDL.LU.64 R100, [R1+0x7a0] ;  /* 0x0007a00001647983 */ /* 0x000ee80000300a00 */
[----:B------:R0:W-:Y:S04]  /*d400*/  @P4 STL [R1+0x3c0], R144 ;  /* 0x0003c09001004387 */ /* 0x0001e80000100800 */
        /* <DEDUP_REMOVED lines=9> */
[----:B----4-:R0:W-:Y:S04]  /*d4a0*/  @P2 STL [R1+0x3b0], R83 ;  /* 0x0003b05301002387 */ /* 0x0101e80000100800 */
[----:B0-----:R-:W4:Y:S01]  /*d4b0*/  LDL R83, [R1+0x380] ;  /* 0x0003800001537983 */ /* 0x001f220000100800 */
[----:B------:R-:W-:-:S02]  /*d4c0*/  ISETP.GT.AND P1, PT, R82, 0x15, PT ;  /* 0x000000155200780c */ /* 0x000fc40003f24270 */
[C---:B------:R-:W-:Y:S02]  /*d4d0*/  ISETP.GT.AND P4, PT, R82.reuse, 0x16, PT ;  /* 0x000000165200780c */ /* 0x040fe40003f84270 */
[C---:B------:R-:W-:Y:S01]  /*d4e0*/  ISETP.GT.AND P3, PT, R82.reuse, 0x17, PT ;  /* 0x000000175200780c */ /* 0x040fe20003f64270 */
[----:B------:R-:W-:Y:S01]  /*d4f0*/  @P2 STL [R1+0x3b4], R123 ;  /* 0x0003b47b01002387 */ /* 0x000fe20000100800 */
[----:B------:R-:W-:-:S03]  /*d500*/  ISETP.GT.AND P2, PT, R82, 0x19, PT ;  /* 0x000000195200780c */ /* 0x000fc60003f44270 */
[----:B------:R-:W4:Y:S04]  /*d510*/  LDL.LU.64 R158, [R1+0x778] ;  /* 0x00077800019e7983 */ /* 0x000f280000300a00 */
[----:B------:R-:W4:Y:S04]  /*d520*/  @P1 LDG.E.U16 R164, desc[UR20][R24.64] ;  /* 0x0000001418a41981 */ /* 0x000f28000c1e1500 */
[----:B------:R-:W4:Y:S04]  /*d530*/  @P1 LDG.E.U16 R85, desc[UR20][R22.64] ;  /* 0x0000001416551981 */ /* 0x000f28000c1e1500 */
[----:B------:R-:W4:Y:S04]  /*d540*/  @P4 LDG.E.U16 R163, desc[UR20][R42.64] ;  /* 0x000000142aa34981 */ /* 0x000f28000c1e1500 */
[----:B------:R-:W4:Y:S04]  /*d550*/  @P4 LDG.E.U16 R84, desc[UR20][R44.64] ;  /* 0x000000142c544981 */ /* 0x000f28000c1e1500 */
[----:B------:R-:W4:Y:S04]  /*d560*/  @P3 LDG.E.U16 R162, desc[UR20][R62.64] ;  /* 0x000000143ea23981 */ /* 0x000f28000c1e1500 */
[----:B------:R-:W4:Y:S04]  /*d570*/  LDL.LU.64 R160, [R1+0x770] ;  /* 0x0007700001a07983 */ /* 0x000f280000300a00 */
[----:B--2---:R-:W2:Y:S04]  /*d580*/  @P3 LDG.E.U16 R145, desc[UR20][R64.64] ;  /* 0x0000001440913981 */ /* 0x004ea8000c1e1500 */
[----:B---3--:R-:W-:Y:S04]  /*d590*/  @P5 STL [R1+0x3a8], R122 ;  /* 0x0003a87a01005387 */ /* 0x008fe80000100800 */
[----:B------:R-:W-:Y:S01]  /*d5a0*/  @P5 STL [R1+0x3ac], R102 ;  /* 0x0003ac6601005387 */ /* 0x000fe20000100800 */
[----:B------:R-:W-:-:S03]  /*d5b0*/  ISETP.GT.AND P5, PT, R82, 0x1a, PT ;  /* 0x0000001a5200780c */ /* 0x000fc60003fa4270 */
[----:B------:R-:W3:Y:S04]  /*d5c0*/  @P2 LDG.E.U16 R165, desc[UR20][R26.64] ;  /* 0x000000141aa52981 */ /* 0x000ee8000c1e1500 */
[----:B------:R-:W3:Y:S04]  /*d5d0*/  LDL.LU.64 R22, [R1+0x768] ;  /* 0x0007680001167983 */ /* 0x000ee80000300a00 */
[----:B------:R-:W3:Y:S04]  /*d5e0*/  LDL.LU.64 R24, [R1+0x760] ;  /* 0x0007600001187983 */ /* 0x000ee80000300a00 */
[----:B------:R-:W3:Y:S04]  /*d5f0*/  @P2 LDG.E.U16 R144, desc[UR20][R28.64] ;  /* 0x000000141c902981 */ /* 0x000ee8000c1e1500 */
[----:B------:R-:W3:Y:S04]  /*d600*/  @P5 LDG.E.U16 R143, desc[UR20][R46.64] ;  /* 0x000000142e8f5981 */ /* 0x000ee8000c1e1500 */
[----:B----4-:R-:W4:Y:S04]  /*d610*/  @P5 LDG.E.U16 R83, desc[UR20][R48.64] ;  /* 0x0000001430535981 */ /* 0x010f28000c1e1500 */
[----:B------:R0:W-:Y:S04]  /*d620*/  @P1 STL [R1+0x3a0], R164 ;  /* 0x0003a0a401001387 */ /* 0x0001e80000100800 */
[----:B0-----:R-:W4:Y:S04]  /*d630*/  LDL R164, [R1+0x37c] ;  /* 0x00037c0001a47983 */ /* 0x001f280000100800 */
[----:B------:R-:W-:Y:S04]  /*d640*/  @P1 STL [R1+0x3a4], R85 ;  /* 0x0003a45501001387 */ /* 0x000fe80000100800 */
[----:B------:R-:W4:Y:S04]  /*d650*/  LDL.LU.64 R42, [R1+0x758] ;  /* 0x00075800012a7983 */ /* 0x000f280000300a00 */
[----:B------:R0:W-:Y:S04]  /*d660*/  @P4 STL [R1+0x39c], R163 ;  /* 0x00039ca301004387 */ /* 0x0001e80000100800 */
[----:B0-----:R-:W4:Y:S04]  /*d670*/  LDL R163, [R1+0x378] ;  /* 0x0003780001a37983 */ /* 0x001f280000100800 */
[----:B------:R-:W4:Y:S04]  /*d680*/  LDL.LU.64 R44, [R1+0x750] ;  /* 0x00075000012c7983 */ /* 0x000f280000300a00 */
[----:B------:R-:W-:Y:S04]  /*d690*/  @P4 STL [R1+0x398], R84 ;  /* 0x0003985401004387 */ /* 0x000fe80000100800 */
[----:B------:R-:W4:Y:S04]  /*d6a0*/  LDL.LU.64 R62, [R1+0x748] ;  /* 0x00074800013e7983 */ /* 0x000f280000300a00 */
[----:B------:R0:W-:Y:S04]  /*d6b0*/  @P3 STL [R1+0x394], R162 ;  /* 0x000394a201003387 */ /* 0x0001e80000100800 */
[----:B0-----:R-:W4:Y:S04]  /*d6c0*/  LDL R162, [R1+0x374] ;  /* 0x0003740001a27983 */ /* 0x001f280000100800 */
[----:B------:R-:W4:Y:S04]  /*d6d0*/  LDL.LU.64 R64, [R1+0x740] ;  /* 0x0007400001407983 */ /* 0x000f280000300a00 */
[----:B--2---:R0:W-:Y:S04]  /*d6e0*/  @P3 STL [R1+0x390], R145 ;  /* 0x0003909101003387 */ /* 0x0041e80000100800 */
[----:B0-----:R-:W2:Y:S04]  /*d6f0*/  LDL R145, [R1+0x370] ;  /* 0x0003700001917983 */ /* 0x001ea80000100800 */
[----:B------:R-:W2:Y:S04]  /*d700*/  LDL.LU R12, [R1+0x35c] ;  /* 0x00035c00010c7983 */ /* 0x000ea80000300800 */
[----:B------:R-:W2:Y:S04]  /*d710*/  LDL.LU R9, [R1+0x320] ;  /* 0x0003200001097983 */ /* 0x000ea80000300800 */
[----:B------:R-:W-:Y:S04]  /*d720*/  STL [R1+0x5f4], R26 ;  /* 0x0005f41a01007387 */ /* 0x000fe80000100800 */
[----:B------:R-:W-:Y:S04]  /*d730*/  STL [R1+0x5f0], R27 ;  /* 0x0005f01b01007387 */ /* 0x000fe80000100800 */
[----:B---3--:R0:W-:Y:S04]  /*d740*/  @P2 STL [R1+0x388], R144 ;  /* 0x0003889001002387 */ /* 0x0081e80000100800 */
[----:B0-----:R-:W3:Y:S04]  /*d750*/  LDL R144, [R1+0x36c] ;  /* 0x00036c0001907983 */ /* 0x001ee80000100800 */
[----:B------:R-:W-:Y:S04]  /*d760*/  STL [R1+0x5fc], R28 ;  /* 0x0005fc1c01007387 */ /* 0x000fe80000100800 */
[----:B------:R-:W-:Y:S04]  /*d770*/  STL [R1+0x5f8], R29 ;  /* 0x0005f81d01007387 */ /* 0x000fe80000100800 */
[----:B------:R-:W-:Y:S04]  /*d780*/  @P2 STL [R1+0x38c], R165 ;  /* 0x00038ca501002387 */ /* 0x000fe80000100800 */
[----:B------:R-:W-:Y:S04]  /*d790*/  STL [R1+0x604], R46 ;  /* 0x0006042e01007387 */ /* 0x000fe80000100800 */
[----:B------:R0:W-:Y:S04]  /*d7a0*/  STL [R1+0x600], R47 ;  /* 0x0006002f01007387 */ /* 0x0001e80000100800 */
[----:B0-----:R-:W3:Y:S04]  /*d7b0*/  LDL.LU R47, [R1+0x368] ;  /* 0x00036800012f7983 */ /* 0x001ee80000300800 */
[----:B------:R0:W-:Y:S04]  /*d7c0*/  @P5 STL [R1+0x384], R143 ;  /* 0x0003848f01005387 */ /* 0x0001e80000100800 */
[----:B0-----:R-:W3:Y:S04]  /*d7d0*/  LDL R143, [R1+0x364] ;  /* 0x00036400018f7983 */ /* 0x001ee80000100800 */
[----:B----4-:R0:W-:Y:S04]  /*d7e0*/  @P5 STL [R1+0x380], R83 ;  /* 0x0003805301005387 */ /* 0x0101e80000100800 */
[----:B0-----:R-:W4:Y:S01]  /*d7f0*/  LDL R83, [R1+0x360] ;  /* 0x0003600001537983 */ /* 0x001f220000100800 */
[----:B------:R-:W-:-:S02]  /*d800*/  ISETP.GT.AND P1, PT, R82, 0x1b, PT ;  /* 0x0000001b5200780c */ /* 0x000fc40003f24270 */
[C---:B------:R-:W-:Y:S02]  /*d810*/  ISETP.GT.AND P4, PT, R82.reuse, 0x1c, PT ;  /* 0x0000001c5200780c */ /* 0x040fe40003f84270 */
[----:B------:R-:W-:-:S09]  /*d820*/  ISETP.GT.AND P3, PT, R82, 0x1d, PT ;  /* 0x0000001d5200780c */ /* 0x000fd20003f64270 */
[----:B------:R-:W4:Y:S01]  /*d830*/  @P1 LDG.E.U16 R164, desc[UR20][R66.64] ;  /* 0x0000001442a41981 */ /* 0x000f22000c1e1500 */
[----:B------:R-:W-:-:S03]  /*d840*/  ISETP.GT.AND P2, PT, R82, 0x1e, PT ;  /* 0x0000001e5200780c */ /* 0x000fc60003f44270 */
[----:B------:R-:W4:Y:S04]  /*d850*/  @P1 LDG.E.U16 R163, desc[UR20][R68.64] ;  /* 0x0000001444a31981 */ /* 0x000f28000c1e1500 */
[----:B------:R-:W4:Y:S04]  /*d860*/  @P4 LDG.E.U16 R162, desc[UR20][R86.64] ;  /* 0x0000001456a24981 */ /* 0x000f28000c1e1500 */
[----:B--2---:R-:W2:Y:S04]  /*d870*/  @P4 LDG.E.U16 R145, desc[UR20][R88.64] ;  /* 0x0000001458914981 */ /* 0x004ea8000c1e1500 */
[----:B---3--:R-:W3:Y:S04]  /*d880*/  @P3 LDG.E.U16 R144, desc[UR20][R106.64] ;  /* 0x000000146a903981 */ /* 0x008ee8000c1e1500 */
[----:B------:R-:W3:Y:S04]  /*d890*/  @P3 LDG.E.U16 R47, desc[UR20][R108.64] ;  /* 0x000000146c2f3981 */ /* 0x000ee8000c1e1500 */
[----:B------:R-:W3:Y:S04]  /*d8a0*/  @P2 LDG.E.U16 R143, desc[UR20][R126.64] ;  /* 0x000000147e8f2981 */ /* 0x000ee8000c1e1500 */
[----:B----4-:R-:W4:Y:S04]  /*d8b0*/  @P2 LDG.E.U16 R83, desc[UR20][R130.64] ;  /* 0x0000001482532981 */ /* 0x010f28000c1e1500 */
[----:B------:R-:W-:Y:S04]  /*d8c0*/  STL [R1+0x60c], R48 ;  /* 0x00060c3001007387 */ /* 0x000fe80000100800 */
[----:B------:R-:W-:Y:S04]  /*d8d0*/  STL [R1+0x608], R49 ;  /* 0x0006083101007387 */ /* 0x000fe80000100800 */
[----:B------:R-:W-:Y:S04]  /*d8e0*/  STL [R1+0x614], R66 ;  /* 0x0006144201007387 */ /* 0x000fe80000100800 */
[----:B------:R-:W-:Y:S04]  /*d8f0*/  STL [R1+0x610], R67 ;  /* 0x0006104301007387 */ /* 0x000fe80000100800 */
[----:B------:R-:W-:Y:S04]  /*d900*/  STL [R1+0x61c], R68 ;  /* 0x00061c4401007387 */ /* 0x000fe80000100800 */
[----:B------:R-:W-:Y:S04]  /*d910*/  STL [R1+0x618], R69 ;  /* 0x0006184501007387 */ /* 0x000fe80000100800 */
[----:B------:R-:W-:Y:S04]  /*d920*/  @P1 STL [R1+0x378], R163 ;  /* 0x000378a301001387 */ /* 0x000fe80000100800 */
[----:B------:R-:W-:Y:S04]  /*d930*/  @P1 STL [R1+0x37c], R164 ;  /* 0x00037ca401001387 */ /* 0x000fe80000100800 */
[----:B------:R0:W-:Y:S04]  /*d940*/  STL [R1+0x624], R86 ;  /* 0x0006245601007387 */ /* 0x0001e80000100800 */
[----:B0-----:R-:W4:Y:S04]  /*d950*/  LDL.LU R86, [R1+0x2e4] ;  /* 0x0002e40001567983 */ /* 0x001f280000300800 */
[----:B------:R0:W-:Y:S04]  /*d960*/  STL [R1+0x620], R87 ;  /* 0x0006205701007387 */ /* 0x0001e80000100800 */
[----:B0-----:R-:W4:Y:S04]  /*d970*/  LDL.LU R87, [R1+0x2e0] ;  /* 0x0002e00001577983 */ /* 0x001f280000300800 */
[----:B------:R0:W-:Y:S04]  /*d980*/  STL [R1+0x62c], R88 ;  /* 0x00062c5801007387 */ /* 0x0001e80000100800 */
[----:B0-----:R-:W4:Y:S04]  /*d990*/  LDL.LU R88, [R1+0x358] ;  /* 0x0003580001587983 */ /* 0x001f280000300800 */
[----:B------:R0:W-:Y:S04]  /*d9a0*/  STL [R1+0x628], R89 ;  /* 0x0006285901007387 */ /* 0x0001e80000100800 */
[----:B0-----:R-:W4:Y:S04]  /*d9b0*/  LDL.LU R89, [R1+0x324] ;  /* 0x0003240001597983 */ /* 0x001f280000300800 */
[----:B--2---:R0:W-:Y:S04]  /*d9c0*/  @P4 STL [R1+0x370], R145 ;  /* 0x0003709101004387 */ /* 0x0041e80000100800 */
[----:B------:R-:W-:Y:S04]  /*d9d0*/  @P4 STL [R1+0x374], R162 ;  /* 0x000374a201004387 */ /* 0x000fe80000100800 */
[----:B------:R-:W-:Y:S04]  /*d9e0*/  STL [R1+0x634], R106 ;  /* 0x0006346a01007387 */ /* 0x000fe80000100800 */
[----:B------:R-:W-:Y:S04]  /*d9f0*/  STL [R1+0x630], R107 ;  /* 0x0006306b01007387 */ /* 0x000fe80000100800 */
[----:B---3--:R-:W-:Y:S04]  /*da00*/  STL [R1+0x6a0], R47 ;  /* 0x0006a02f01007387 */ /* 0x008fe80000100800 */
[----:B------:R-:W-:Y:S04]  /*da10*/  STL [R1+0x63c], R108 ;  /* 0x00063c6c01007387 */ /* 0x000fe80000100800 */
[----:B------:R-:W-:Y:S04]  /*da20*/  STL [R1+0x638], R109 ;  /* 0x0006386d01007387 */ /* 0x000fe80000100800 */
[----:B------:R1:W-:Y:S04]  /*da30*/  @P3 STL [R1+0x36c], R144 ;  /* 0x00036c9001003387 */ /* 0x0003e80000100800 */
[----:B0-----:R-:W2:Y:S04]  /*da40*/  LDL R145, [R1+0x354] ;  /* 0x0003540001917983 */ /* 0x001ea80000100800 */
[----:B------:R-:W-:Y:S04]  /*da50*/  STL [R1+0x644], R126 ;  /* 0x0006447e01007387 */ /* 0x000fe80000100800 */
[----:B------:R-:W-:Y:S04]  /*da60*/  STL [R1+0x640], R127 ;  /* 0x0006407f01007387 */ /* 0x000fe80000100800 */
[----:B-1----:R-:W3:Y:S04]  /*da70*/  LDL R144, [R1+0x350] ;  /* 0x0003500001907983 */ /* 0x002ee80000100800 */
[----:B------:R0:W-:Y:S04]  /*da80*/  @P2 STL [R1+0x364], R143 ;  /* 0x0003648f01002387 */ /* 0x0001e80000100800 */
[----:B0-----:R-:W3:Y:S04]  /*da90*/  LDL R143, [R1+0x34c] ;  /* 0x00034c00018f7983 */ /* 0x001ee80000100800 */
[----:B----4-:R0:W-:Y:S04]  /*daa0*/  @P2 STL [R1+0x360], R83 ;  /* 0x0003605301002387 */ /* 0x0101e80000100800 */
[----:B0-----:R-:W4:Y:S04]  /*dab0*/  LDL R83, [R1+0x344] ;  /* 0x0003440001537983 */ /* 0x001f280000100800 */
[----:B------:R-:W4:Y:S01]  /*dac0*/  LDL.LU R107, [R1+0x348] ;  /* 0x00034800016b7983 */ /* 0x000f220000300800 */
[----:B------:R-:W-:-:S02]  /*dad0*/  ISETP.GT.AND P5, PT, R82, 0x1f, PT ;  /* 0x0000001f5200780c */ /* 0x000fc40003fa4270 */
[C---:B------:R-:W-:Y:S01]  /*dae0*/  ISETP.GT.AND P1, PT, R82.reuse, 0x21, PT ;  /* 0x000000215200780c */ /* 0x040fe20003f24270 */
[----:B------:R-:W4:Y:S01]  /*daf0*/  LDL.LU R127, [R1+0x300] ;  /* 0x00030000017f7983 */ /* 0x000f220000300800 */
[----:B------:R-:W-:-:S03]  /*db00*/  ISETP.GT.AND P4, PT, R82, 0x22, PT ;  /* 0x000000225200780c */ /* 0x000fc60003f84270 */
[----:B------:R-:W4:Y:S04]  /*db10*/  LDL.LU R109, [R1+0x2c4] ;  /* 0x0002c400016d7983 */ /* 0x000f280000300800 */
[----:B------:R-:W4:Y:S04]  /*db20*/  LDL.LU R108, [R1+0x2c0] ;  /* 0x0002c000016c7983 */ /* 0x000f280000300800 */
[----:B------:R-:W4:Y:S04]  /*db30*/  @P5 LDG.E.U16 R12, desc[UR20][R146.64] ;  /* 0x00000014920c5981 */ /* 0x000f28000c1e1500 */
[----:B------:R-:W4:Y:S04]  /*db40*/  LDL.LU R106, [R1+0x334] ;  /* 0x00033400016a7983 */ /* 0x000f280000300800 */
[----:B------:R-:W4:Y:S04]  /*db50*/  @P5 LDG.E.U16 R88, desc[UR20][R152.64] ;  /* 0x0000001498585981 */ /* 0x000f28000c1e1500 */
[----:B--2---:R-:W2:Y:S04]  /*db60*/  @P1 LDG.E.U16 R145, desc[UR20][R30.64] ;  /* 0x000000141e911981 */ /* 0x004ea8000c1e1500 */
[----:B---3--:R-:W3:Y:S04]  /*db70*/  @P1 LDG.E.U16 R144, desc[UR20][R32.64] ;  /* 0x0000001420901981 */ /* 0x008ee8000c1e1500 */
[----:B------:R-:W2:Y:S04]  /*db80*/  @P4 LDG.E.U16 R143, desc[UR20][R50.64] ;  /* 0x00000014328f4981 */ /* 0x000ea8000c1e1500 */
[----:B----4-:R-:W4:Y:S04]  /*db90*/  @P4 LDG.E.U16 R107, desc[UR20][R52.64] ;  /* 0x00000014346b4981 */ /* 0x010f28000c1e1500 */
[----:B------:R-:W-:Y:S04]  /*dba0*/  STL [R1+0x64c], R130 ;  /* 0x00064c8201007387 */ /* 0x000fe80000100800 */
[----:B------:R0:W-:Y:S04]  /*dbb0*/  STL [R1+0x648], R131 ;  /* 0x0006488301007387 */ /* 0x0001e80000100800 */
[----:B0-----:R-:W4:Y:S04]  /*dbc0*/  LDL.LU R131, [R1+0x2b4] ;  /* 0x0002b40001837983 */ /* 0x001f280000300800 */
[----:B------:R0:W-:Y:S04]  /*dbd0*/  STL [R1+0x658], R12 ;  /* 0x0006580c01007387 */ /* 0x0001e80000100800 */
[----:B0-----:R-:W4:Y:S04]  /*dbe0*/  LDL.LU R12, [R1+0x2ec] ;  /* 0x0002ec00010c7983 */ /* 0x001f280000300800 */
[----:B------:R0:W-:Y:S04]  /*dbf0*/  STL [R1+0x654], R146 ;  /* 0x0006549201007387 */ /* 0x0001e80000100800 */
[----:B0-----:R-:W4:Y:S04]  /*dc00*/  LDL.LU R146, [R1+0x2e8] ;  /* 0x0002e80001927983 */ /* 0x001f280000300800 */
[----:B------:R-:W-:Y:S04]  /*dc10*/  STL [R1+0x650], R147 ;  /* 0x0006509301007387 */ /* 0x000fe80000100800 */
[----:B------:R0:W-:Y:S04]  /*dc20*/  STL [R1+0x664], R88 ;  /* 0x0006645801007387 */ /* 0x0001e80000100800 */
[----:B0-----:R-:W4:Y:S04]  /*dc30*/  LDL.LU R88, [R1+0x2b8] ;  /* 0x0002b80001587983 */ /* 0x001f280000300800 */
[----:B------:R0:W-:Y:S01]  /*dc40*/  STL [R1+0x660], R152 ;  /* 0x0006609801007387 */ /* 0x0001e20000100800 */
[----:B------:R-:W-:-:S03]  /*dc50*/  ISETP.GT.AND P3, PT, R82, 0x23, PT ;  /* 0x000000235200780c */ /* 0x000fc60003f64270 */
[----:B0-----:R-:W4:Y:S04]  /*dc60*/  LDL.LU R152, [R1+0x32c] ;  /* 0x00032c0001987983 */ /* 0x001f280000300800 */
[----:B------:R0:W-:Y:S06]  /*dc70*/  STL [R1+0x65c], R153 ;  /* 0x00065c9901007387 */ /* 0x0001ec0000100800 */
[----:B------:R-:W4:Y:S04]  /*dc80*/  @P3 LDG.E.U16 R83, desc[UR20][R70.64] ;  /* 0x0000001446533981 */ /* 0x000f28000c1e1500 */
[----:B------:R-:W4:Y:S04]  /*dc90*/  @P3 LDG.E.U16 R0, desc[UR20][R72.64] ;  /* 0x0000001448003981 */ /* 0x000f28000c1e1500 */
[----:B0-----:R-:W4:Y:S04]  /*dca0*/  LDL.LU R153, [R1+0x328] ;  /* 0x0003280001997983 */ /* 0x001f280000300800 */
[----:B------:R-:W-:Y:S04]  /*dcb0*/  STL [R1+0x66c], R30 ;  /* 0x00066c1e01007387 */ /* 0x000fe80000100800 */
[----:B------:R0:W-:Y:S04]  /*dcc0*/  STL [R1+0x668], R31 ;  /* 0x0006681f01007387 */ /* 0x0001e80000100800 */
[----:B0-----:R-:W4:Y:S04]  /*dcd0*/  LDL.LU R31, [R1+0x304] ;  /* 0x00030400011f7983 */ /* 0x001f280000300800 */
[----:B------:R-:W-:Y:S04]  /*dce0*/  STL [R1+0x674], R32 ;  /* 0x0006742001007387 */ /* 0x000fe80000100800 */
[----:B------:R0:W-:Y:S04]  /*dcf0*/  STL [R1+0x670], R33 ;  /* 0x0006702101007387 */ /* 0x0001e80000100800 */
[----:B0-----:R-:W4:Y:S04]  /*dd00*/  LDL.LU R33, [R1+0x2bc] ;  /* 0x0002bc0001217983 */ /* 0x001f280000300800 */
[----:B---3--:R-:W-:Y:S04]  /*dd10*/  @P1 STL [R1+0x350], R144 ;  /* 0x0003509001001387 */ /* 0x008fe80000100800 */
[----:B--2---:R-:W-:Y:S04]  /*dd20*/  @P1 STL [R1+0x354], R145 ;  /* 0x0003549101001387 */ /* 0x004fe80000100800 */
[----:B------:R0:W-:Y:S04]  /*dd30*/  STL [R1+0x67c], R50 ;  /* 0x00067c3201007387 */ /* 0x0001e80000100800 */
[----:B0-----:R-:W2:Y:S04]  /*dd40*/  LDL.LU R50, [R1+0x2f8] ;  /* 0x0002f80001327983 */ /* 0x001ea80000300800 */
[----:B------:R0:W-:Y:S04]  /*dd50*/  STL [R1+0x678], R51 ;  /* 0x0006783301007387 */ /* 0x0001e80000100800 */
[----:B0-----:R-:W3:Y:S04]  /*dd60*/  LDL.LU R51, [R1+0x2fc] ;  /* 0x0002fc0001337983 */ /* 0x001ee80000300800 */
[----:B----4-:R-:W-:Y:S04]  /*dd70*/  STL [R1+0x6ec], R107 ;  /* 0x0006ec6b01007387 */ /* 0x010fe80000100800 */
[----:B------:R-:W-:Y:S04]  /*dd80*/  STL [R1+0x684], R52 ;  /* 0x0006843401007387 */ /* 0x000fe80000100800 */
[----:B------:R0:W-:Y:S04]  /*dd90*/  STL [R1+0x680], R53 ;  /* 0x0006803501007387 */ /* 0x0001e80000100800 */
[----:B0-----:R-:W4:Y:S04]  /*dda0*/  LDL.LU R53, [R1+0x338] ;  /* 0x0003380001357983 */ /* 0x001f280000300800 */
[----:B------:R-:W-:Y:S04]  /*ddb0*/  @P4 STL [R1+0x34c], R143 ;  /* 0x00034c8f01004387 */ /* 0x000fe80000100800 */
[----:B------:R-:W-:Y:S04]  /*ddc0*/  STL [R1+0x68c], R70 ;  /* 0x00068c4601007387 */ /* 0x000fe80000100800 */
[----:B------:R0:W-:Y:S04]  /*ddd0*/  STL [R1+0x688], R71 ;  /* 0x0006884701007387 */ /* 0x0001e80000100800 */
[----:B0-----:R-:W2:Y:S01]  /*dde0*/  LDL.LU R71, [R1+0x33c] ;  /* 0x00033c0001477983 */ /* 0x001ea20000300800 */
[----:B------:R-:W-:-:S03]  /*ddf0*/  ISETP.GT.AND P2, PT, R82, 0x24, PT ;  /* 0x000000245200780c */ /* 0x000fc60003f44270 */
[----:B------:R0:W-:Y:S04]  /*de00*/  STL [R1+0x340], R0 ;  /* 0x0003400001007387 */ /* 0x0001e80000100800 */
[----:B0-----:R-:W3:Y:S04]  /*de10*/  LDL.LU R0, [R1+0x738] ;  /* 0x0007380001007983 */ /* 0x001ee80000300800 */
[----:B------:R-:W3:Y:S04]  /*de20*/  LDL.LU R165, [R1+0x548] ;  /* 0x0005480001a57983 */ /* 0x000ee80000300800 */
        /* <DEDUP_REMOVED lines=17> */
[----:B------:R-:W3:Y:S01]  /*df40*/  LDL.LU R107, [R1+0x56c] ;  /* 0x00056c00016b7983 */ /* 0x000ee20000300800 */
[----:B------:R-:W-:-:S02]  /*df50*/  ISETP.GT.AND P6, PT, R82, 0x25, PT ;  /* 0x000000255200780c */ /* 0x000fc40003fc4270 */
[C---:B------:R-:W-:Y:S02]  /*df60*/  ISETP.GT.AND P5, PT, R82.reuse, 0x26, PT ;  /* 0x000000265200780c */ /* 0x040fe40003fa4270 */
[C---:B------:R-:W-:Y:S01]  /*df70*/  ISETP.GT.AND P1, PT, R82.reuse, 0x27, PT ;  /* 0x000000275200780c */ /* 0x040fe20003f24270 */
[----:B----4-:R-:W4:Y:S04]  /*df80*/  @P2 LDG.E.U16 R53, desc[UR20][R92.64] ;  /* 0x000000145c352981 */ /* 0x010f28000c1e1500 */
[----:B--2---:R-:W2:Y:S04]  /*df90*/  @P2 LDG.E.U16 R71, desc[UR20][R90.64] ;  /* 0x000000145a472981 */ /* 0x004ea8000c1e1500 */
[----:B------:R0:W-:Y:S04]  /*dfa0*/  @P3 STL [R1+0x344], R83 ;  /* 0x0003445301003387 */ /* 0x0001e80000100800 */
[----:B------:R-:W3:Y:S04]  /*dfb0*/  @P6 LDG.E.U16 R106, desc[UR20][R110.64] ;  /* 0x000000146e6a6981 */ /* 0x000ee8000c1e1500 */
[----:B------:R-:W3:Y:S04]  /*dfc0*/  @P5 LDG.E.U16 R152, desc[UR20][R128.64] ;  /* 0x0000001480985981 */ /* 0x000ee8000c1e1500 */
[----:B0-----:R-:W3:Y:S04]  /*dfd0*/  LDL.LU R83, [R1+0x594] ;  /* 0x0005940001537983 */ /* 0x001ee80000300800 */
[----:B------:R0:W-:Y:S04]  /*dfe0*/  STL [R1+0x694], R72 ;  /* 0x0006944801007387 */ /* 0x0001e80000100800 */
[----:B------:R-:W3:Y:S04]  /*dff0*/  @P5 LDG.E.U16 R153, desc[UR20][R132.64] ;  /* 0x0000001484995981 */ /* 0x000ee8000c1e1500 */
[----:B------:R-:W3:Y:S04]  /*e000*/  @P1 LDG.E.U16 R89, desc[UR20][R148.64] ;  /* 0x0000001494591981 */ /* 0x000ee8000c1e1500 */
[----:B0-----:R-:W3:Y:S04]  /*e010*/  LDL.LU R72, [R1+0x2f0] ;  /* 0x0002f00001487983 */ /* 0x001ee80000300800 */
[----:B------:R-:W-:Y:S04]  /*e020*/  STL [R1+0x690], R73 ;  /* 0x0006904901007387 */ /* 0x000fe80000100800 */
[----:B------:R-:W3:Y:S04]  /*e030*/  @P1 LDG.E.U16 R9, desc[UR20][R154.64] ;  /* 0x000000149a091981 */ /* 0x000ee8000c1e1500 */
[----:B--2---:R0:W-:Y:S04]  /*e040*/  STL [R1+0x6ac], R71 ;  /* 0x0006ac4701007387 */ /* 0x0041e80000100800 */
[----:B0-----:R-:W2:Y:S04]  /*e050*/  LDL.LU R71, [R1+0x2d4] ;  /* 0x0002d40001477983 */ /* 0x001ea80000300800 */
[----:B------:R0:W-:Y:S04]  /*e060*/  STL [R1+0x69c], R90 ;  /* 0x00069c5a01007387 */ /* 0x0001e80000100800 */
[----:B0-----:R-:W2:Y:S04]  /*e070*/  LDL.LU R90, [R1+0x330] ;  /* 0x00033000015a7983 */ /* 0x001ea80000300800 */
[----:B------:R0:W-:Y:S04]  /*e080*/  STL [R1+0x698], R91 ;  /* 0x0006985b01007387 */ /* 0x0001e80000100800 */
[----:B0-----:R-:W3:Y:S04]  /*e090*/  LDL.LU R91, [R1+0x2f4] ;  /* 0x0002f400015b7983 */ /* 0x001ee80000300800 */
[----:B--2---:R-:W2:Y:S04]  /*e0a0*/  @P6 LDG.E.U16 R90, desc[UR20][R112.64] ;  /* 0x00000014705a6981 */ /* 0x004ea8000c1e1500 */
[----:B----4-:R-:W-:Y:S04]  /*e0b0*/  STL [R1+0x6b0], R53 ;  /* 0x0006b03501007387 */ /* 0x010fe80000100800 */
[----:B------:R0:W-:Y:S04]  /*e0c0*/  STL [R1+0x6a8], R92 ;  /* 0x0006a85c01007387 */ /* 0x0001e80000100800 */
[----:B0-----:R-:W4:Y:S04]  /*e0d0*/  LDL.LU R92, [R1+0x2cc] ;  /* 0x0002cc00015c7983 */ /* 0x001f280000300800 */
[----:B------:R-:W-:Y:S04]  /*e0e0*/  STL [R1+0x6a4], R93 ;  /* 0x0006a45d01007387 */ /* 0x000fe80000100800 */
[----:B---3--:R0:W-:Y:S04]  /*e0f0*/  STL [R1+0x6bc], R106 ;  /* 0x0006bc6a01007387 */ /* 0x0081e80000100800 */
[----:B0-----:R-:W3:Y:S04]  /*e100*/  LDL.LU R106, [R1+0x310] ;  /* 0x00031000016a7983 */ /* 0x001ee80000300800 */
[----:B------:R-:W-:Y:S04]  /*e110*/  STL [R1+0x6b8], R110 ;  /* 0x0006b86e01007387 */ /* 0x000fe80000100800 */
[----:B------:R0:W-:Y:S04]  /*e120*/  STL [R1+0x6b4], R111 ;  /* 0x0006b46f01007387 */ /* 0x0001e80000100800 */
[----:B0-----:R-:W3:Y:S04]  /*e130*/  LDL.LU R111, [R1+0x2c8] ;  /* 0x0002c800016f7983 */ /* 0x001ee80000300800 */
[----:B--2---:R0:W-:Y:S04]  /*e140*/  STL [R1+0x6c8], R90 ;  /* 0x0006c85a01007387 */ /* 0x0041e80000100800 */
[----:B0-----:R-:W2:Y:S04]  /*e150*/  LDL.LU R90, [R1+0x318] ;  /* 0x00031800015a7983 */ /* 0x001ea80000300800 */
[----:B------:R0:W-:Y:S04]  /*e160*/  STL [R1+0x6c4], R112 ;  /* 0x0006c47001007387 */ /* 0x0001e80000100800 */
[----:B0-----:R-:W2:Y:S04]  /*e170*/  LDL.LU R112, [R1+0x308] ;  /* 0x0003080001707983 */ /* 0x001ea80000300800 */
[----:B------:R0:W-:Y:S04]  /*e180*/  STL [R1+0x6c0], R113 ;  /* 0x0006c07101007387 */ /* 0x0001e80000100800 */
[----:B0-----:R-:W2:Y:S04]  /*e190*/  LDL.LU R113, [R1+0x30c] ;  /* 0x00030c0001717983 */ /* 0x001ea80000300800 */
[----:B------:R0:W-:Y:S04]  /*e1a0*/  STL [R1+0x6d4], R152 ;  /* 0x0006d49801007387 */ /* 0x0001e80000100800 */
[----:B0-----:R-:W2:Y:S04]  /*e1b0*/  LDL.LU R152, [R1+0x31c] ;  /* 0x00031c0001987983 */ /* 0x001ea80000300800 */
[----:B------:R-:W-:Y:S04]  /*e1c0*/  STL [R1+0x6d0], R128 ;  /* 0x0006d08001007387 */ /* 0x000fe80000100800 */
[----:B------:R-:W-:Y:S04]  /*e1d0*/  STL [R1+0x6cc], R129 ;  /* 0x0006cc8101007387 */ /* 0x000fe80000100800 */
[----:B------:R-:W-:Y:S04]  /*e1e0*/  STL [R1+0x6e0], R153 ;  /* 0x0006e09901007387 */ /* 0x000fe80000100800 */
[----:B------:R0:W-:Y:S04]  /*e1f0*/  STL [R1+0x6dc], R132 ;  /* 0x0006dc8401007387 */ /* 0x0001e80000100800 */
[----:B0-----:R-:W2:Y:S04]  /*e200*/  LDL.LU R132, [R1+0x2dc] ;  /* 0x0002dc0001847983 */ /* 0x001ea80000300800 */
[----:B------:R-:W-:Y:S04]  /*e210*/  STL [R1+0x6d8], R133 ;  /* 0x0006d88501007387 */ /* 0x000fe80000100800 */
[----:B------:R-:W-:Y:S04]  /*e220*/  STL [R1+0x6f0], R89 ;  /* 0x0006f05901007387 */ /* 0x000fe80000100800 */
[----:B------:R0:W-:Y:S04]  /*e230*/  STL [R1+0x6e8], R148 ;  /* 0x0006e89401007387 */ /* 0x0001e80000100800 */
[----:B0-----:R-:W2:Y:S04]  /*e240*/  LDL.LU R148, [R1+0x2d0] ;  /* 0x0002d00001947983 */ /* 0x001ea80000300800 */
[----:B------:R0:W-:Y:S04]  /*e250*/  STL [R1+0x6e4], R149 ;  /* 0x0006e49501007387 */ /* 0x0001e80000100800 */
[----:B0-----:R-:W2:Y:S01]  /*e260*/  LDL.LU R149, [R1+0x314] ;  /* 0x0003140001957983 */ /* 0x001ea20000300800 */
[----:B------:R-:W-:-:S02]  /*e270*/  ISETP.GT.AND P3, PT, R82, 0x29, PT ;  /* 0x000000295200780c */ /* 0x000fc40003f64270 */
[----:B------:R-:W-:Y:S02]  /*e280*/  LOP3.LUT R15, R15, R14, RZ, 0x3c, !PT ;  /* 0x0000000e0f0f7212 */ /* 0x000fe400078e3cff */
[----:B------:R-:W-:Y:S02]  /*e290*/  LOP3.LUT R17, R17, R16, RZ, 0x3c, !PT ;  /* 0x0000001011117212 */ /* 0x000fe400078e3cff */
[----:B------:R-:W-:Y:S02]  /*e2a0*/  LOP3.LUT R14, R15, R14, RZ, 0x3c, !PT ;  /* 0x0000000e0f0e7212 */ /* 0x000fe400078e3cff */
[----:B------:R-:W-:Y:S01]  /*e2b0*/  LOP3.LUT R16, R17, R16, RZ, 0x3c, !PT ;  /* 0x0000001011107212 */ /* 0x000fe200078e3cff */
[----:B------:R-:W-:Y:S01]  /*e2c0*/  STL [R1+0x6fc], R9 ;  /* 0x0006fc0901007387 */ /* 0x000fe20000100800 */
[----:B------:R-:W-:-:S03]  /*e2d0*/  ISETP.GT.AND P4, PT, R82, 0x28, PT ;  /* 0x000000285200780c */ /* 0x000fc60003f84270 */
[----:B---3--:R-:W3:Y:S04]  /*e2e0*/  @P3 LDG.E.U16 R106, desc[UR20][R36.64] ;  /* 0x00000014246a3981 */ /* 0x008ee8000c1e1500 */
[----:B--2---:R-:W2:Y:S01]  /*e2f0*/  @P3 LDG.E.U16 R149, desc[UR20][R34.64] ;  /* 0x0000001422953981 */ /* 0x004ea2000c1e1500 */
[----:B------:R-:W-:Y:S02]  /*e300*/  LOP3.LUT R15, R15, R14, RZ, 0x3c, !PT ;  /* 0x0000000e0f0f7212 */ /* 0x000fe400078e3cff */
[----:B------:R-:W-:Y:S01]  /*e310*/  LOP3.LUT R17, R17, R16, RZ, 0x3c, !PT ;  /* 0x0000001011117212 */ /* 0x000fe200078e3cff */
[----:B------:R-:W-:Y:S04]  /*e320*/  STL [R1+0x6f8], R154 ;  /* 0x0006f89a01007387 */ /* 0x000fe80000100800 */
[----:B------:R-:W-:Y:S04]  /*e330*/  STL [R1+0x6f4], R155 ;  /* 0x0006f49b01007387 */ /* 0x000fe80000100800 */
[----:B------:R-:W-:Y:S04]  /*e340*/  STL [R1+0x704], R14 ;  /* 0x0007040e01007387 */ /* 0x000fe80000100800 */
[----:B------:R-:W-:Y:S04]  /*e350*/  STL [R1+0x700], R15 ;  /* 0x0007000f01007387 */ /* 0x000fe80000100800 */
[----:B------:R-:W-:Y:S04]  /*e360*/  STL [R1+0x70c], R16 ;  /* 0x00070c1001007387 */ /* 0x000fe80000100800 */
[----:B------:R-:W-:Y:S04]  /*e370*/  STL [R1+0x708], R17 ;  /* 0x0007081101007387 */ /* 0x000fe80000100800 */
[----:B------:R-:W3:Y:S04]  /*e380*/  @P4 LDG.E.U16 R152, desc[UR20][R14.64] ;  /* 0x000000140e984981 */ /* 0x000ee8000c1e1500 */
[----:B------:R-:W3:Y:S01]  /*e390*/  @P4 LDG.E.U16 R90, desc[UR20][R16.64] ;  /* 0x00000014105a4981 */ /* 0x000ee2000c1e1500 */
[----:B------:R-:W-:Y:S01]  /*e3a0*/  ISETP.GT.AND P4, PT, R82, 0x2e, PT ;  /* 0x0000002e5200780c */ /* 0x000fe20003f84270 */
[----:B------:R-:W0:-:S12]  /*e3b0*/  S2R R128, SR_TID.X ;  /* 0x0000000000807919 */ /* 0x000e180000002100 */
[----:B------:R-:W3:Y:S04]  /*e3c0*/  @P4 LDG.E.U16 R12, desc[UR20][R134.64] ;  /* 0x00000014860c4981 */ /* 0x000ee8000c1e1500 */
[----:B------:R-:W3:Y:S04]  /*e3d0*/  @P4 LDG.E.U16 R146, desc[UR20][R136.64] ;  /* 0x0000001488924981 */ /* 0x000ee8000c1e1500 */
[----:B--2---:R-:W-:Y:S04]  /*e3e0*/  STL [R1+0x718], R149 ;  /* 0x0007189501007387 */ /* 0x004fe80000100800 */
[----:B------:R-:W-:Y:S04]  /*e3f0*/  STL [R1+0x714], R34 ;  /* 0x0007142201007387 */ /* 0x000fe80000100800 */
[----:B------:R-:W-:Y:S04]  /*e400*/  STL [R1+0x710], R35 ;  /* 0x0007102301007387 */ /* 0x000fe80000100800 */
[----:B------:R1:W-:Y:S04]  /*e410*/  STL [R1+0x71c], R37 ;  /* 0x00071c2501007387 */ /* 0x0003e80000100800 */
[----:B-1----:R-:W2:Y:S04]  /*e420*/  LDL.LU R37, [R1+0x2d8] ;  /* 0x0002d80001257983 */ /* 0x002ea80000300800 */
[----:B------:R1:W-:Y:S04]  /*e430*/  STL.64 [R1+0x728], R54 ;  /* 0x0007283601007387 */ /* 0x0003e80000100a00 */
[----:B------:R-:W1:Y:S04]  /*e440*/  LDL R15, [R1+0x1a0] ;  /* 0x0001a000010f7983 */ /* 0x000e680000100800 */
[----:B------:R-:W2:Y:S01]  /*e450*/  LDL R14, [R1+0x1a4] ;  /* 0x0001a400010e7983 */ /* 0x000ea20000100800 */
[----:B------:R-:W-:-:S02]  /*e460*/  ISETP.GT.AND P4, PT, R82, 0x34, PT ;  /* 0x000000345200780c */ /* 0x000fc40003f84270 */
[----:B------:R-:W-:Y:S01]  /*e470*/  PRMT R110, RZ, 0x7610, R110 ;  /* 0x00007610ff6e7816 */ /* 0x000fe2000000006e */
[----:B------:R-:W3:Y:S01]  /*e480*/  LDL R16, [R1+0x1c0] ;  /* 0x0001c00001107983 */ /* 0x000ee20000100800 */
[----:B------:R-:W-:Y:S02]  /*e490*/  PRMT R53, RZ, 0x7610, R53 ;  /* 0x00007610ff357816 */ /* 0x000fe40000000035 */
[----:B0-----:R-:W-:Y:S01]  /*e4a0*/  LOP3.LUT R128, R128, 0x3f, RZ, 0xc0, !PT ;  /* 0x0000003f80807812 */ /* 0x001fe200078ec0ff */
[----:B------:R-:W3:Y:S01]  /*e4b0*/  LDL R9, [R1+0x1c4] ;  /* 0x0001c40001097983 */ /* 0x000ee20000100800 */
[----:B------:R-:W-:-:S03]  /*e4c0*/  ISETP.GT.AND P2, PT, R82, 0x2a, PT ;  /* 0x0000002a5200780c */ /* 0x000fc60003f44270 */
[----:B------:R-:W3:Y:S04]  /*e4d0*/  LDL R35, [R1+0x1e4] ;  /* 0x0001e40001237983 */ /* 0x000ee80000100800 */
[----:B------:R-:W3:Y:S04]  /*e4e0*/  @P4 LDG.E.U16 R33, desc[UR20][R98.64] ;  /* 0x0000001462214981 */ /* 0x000ee8000c1e1500 */
[----:B------:R-:W3:Y:S01]  /*e4f0*/  @P4 LDG.E.U16 R88, desc[UR20][R100.64] ;  /* 0x0000001464584981 */ /* 0x000ee2000c1e1500 */
[----:B------:R-:W-:-:S03]  /*e500*/  ISETP.GT.AND P4, PT, R82, 0x3a, PT ;  /* 0x0000003a5200780c */ /* 0x000fc60003f84270 */
[----:B------:R-:W3:Y:S04]  /*e510*/  LDL R17, [R1+0x1e8] ;  /* 0x0001e80001117983 */ /* 0x000ee80000100800 */
[----:B------:R1:W3:Y:S04]  /*e520*/  @P2 LDG.E.U16 R113, desc[UR20][R54.64] ;  /* 0x0000001436712981 */ /* 0x0002e8000c1e1500 */
[----:B------:R-:W3:Y:S04]  /*e530*/  LDL.LU R155, [R1+0x180] ;  /* 0x00018000019b7983 */ /* 0x000ee80000300800 */
[----:B------:R-:W3:Y:S04]  /*e540*/  @P4 LDG.E.U16 R110, desc[UR20][R62.64] ;  /* 0x000000143e6e4981 */ /* 0x000ee8000c1e1500 */
[----:B------:R-:W3:Y:S01]  /*e550*/  @P4 LDG.E.U16 R53, desc[UR20][R64.64] ;  /* 0x0000001440354981 */ /* 0x000ee2000c1e1500 */
[----:B------:R-:W-:-:S03]  /*e560*/  ISETP.GE.AND P4, PT, R128, R82, PT ;  /* 0x000000528000720c */ /* 0x000fc60003f86270 */
[----:B------:R-:W3:Y:S01]  /*e570*/  LDL.LU R89, [R1+0x184] ;  /* 0x0001840001597983 */ /* 0x000ee20000300800 */
[C---:B------:R-:W-:Y:S02]  /*e580*/  ISETP.GT.AND P6, PT, R82.reuse, 0x2b, PT ;  /* 0x0000002b5200780c */ /* 0x040fe40003fc4270 */
[C---:B------:R-:W-:Y:S01]  /*e590*/  ISETP.GT.AND P5, PT, R82.reuse, 0x2c, PT ;  /* 0x0000002c5200780c */ /* 0x040fe20003fa4270 */
[----:B------:R-:W3:Y:S01]  /*e5a0*/  @P2 LDG.E.U16 R112, desc[UR20][R56.64] ;  /* 0x0000001438702981 */ /* 0x000ee2000c1e1500 */
[C---:B------:R-:W-:Y:S02]  /*e5b0*/  ISETP.GT.AND P1, PT, R82.reuse, 0x2d, PT ;  /* 0x0000002d5200780c */ /* 0x040fe40003f24270 */
[C---:B------:R-:W-:Y:S02]  /*e5c0*/  ISETP.GT.AND P3, PT, R82.reuse, 0x2f, PT ;  /* 0x0000002f5200780c */ /* 0x040fe40003f64270 */
[----:B------:R-:W-:-:S05]  /*e5d0*/  ISETP.GT.AND P2, PT, R82, 0x30, PT ;  /* 0x000000305200780c */ /* 0x000fca0003f44270 */
[----:B------:R-:W3:Y:S04]  /*e5e0*/  @P6 LDG.E.U16 R31, desc[UR20][R74.64] ;  /* 0x000000144a1f6981 */ /* 0x000ee8000c1e1500 */
[----:B------:R-:W3:Y:S01]  /*e5f0*/  @P6 LDG.E.U16 R127, desc[UR20][R76.64] ;  /* 0x000000144c7f6981 */ /* 0x000ee2000c1e1500 */
[----:B------:R-:W-:-:S03]  /*e600*/  ISETP.GT.AND P6, PT, R82, 0x31, PT ;  /* 0x000000315200780c */ /* 0x000fc60003fc4270 */
        /* <DEDUP_REMOVED lines=8> */
[----:B-1----:R-:W-:-:S03]  /*e690*/  @!P4 IMAD.MOV.U32 R55, RZ, RZ, R15 ;  /* 0x000000ffff37c224 */ /* 0x002fc600078e000f */
[----:B------:R-:W3:Y:S01]  /*e6a0*/  @P2 LDG.E.U16 R132, desc[UR20][R18.64] ;  /* 0x0000001412842981 */ /* 0x000ee2000c1e1500 */
[----:B--2---:R-:W-:-:S03]  /*e6b0*/  @!P4 IMAD.MOV.U32 R54, RZ, RZ, R14 ;  /* 0x000000ffff36c224 */ /* 0x004fc600078e000e */
[----:B------:R-:W2:Y:S04]  /*e6c0*/  LDL R15, [R1+0x204] ;  /* 0x00020400010f7983 */ /* 0x000ea80000100800 */
[----:B------:R-:W2:Y:S01]  /*e6d0*/  LDL R14, [R1+0x208] ;  /* 0x00020800010e7983 */ /* 0x000ea20000100800 */
[----:B------:R-:W-:-:S03]  /*e6e0*/  ISETP.GT.AND P3, PT, R82, 0x35, PT ;  /* 0x000000355200780c */ /* 0x000fc60003f64270 */
[----:B------:R-:W2:Y:S01]  /*e6f0*/  @P2 LDG.E.U16 R37, desc[UR20][R20.64] ;  /* 0x0000001414252981 */ /* 0x000ea2000c1e1500 */
[----:B------:R-:W-:-:S03]  /*e700*/  ISETP.GT.AND P2, PT, R82, 0x36, PT ;  /* 0x000000365200780c */ /* 0x000fc60003f44270 */
[----:B------:R-:W2:Y:S04]  /*e710*/  @P6 LDG.E.U16 R71, desc[UR20][R38.64] ;  /* 0x0000001426476981 */ /* 0x000ea8000c1e1500 */
[----:B------:R-:W2:Y:S01]  /*e720*/  @P6 LDG.E.U16 R148, desc[UR20][R40.64] ;  /* 0x0000001428946981 */ /* 0x000ea2000c1e1500 */
[----:B------:R-:W-:-:S03]  /*e730*/  ISETP.GT.AND P6, PT, R82, 0x37, PT ;  /* 0x000000375200780c */ /* 0x000fc60003fc4270 */
[----:B----4-:R-:W4:Y:S04]  /*e740*/  @P5 LDG.E.U16 R92, desc[UR20][R58.64] ;  /* 0x000000143a5c5981 */ /* 0x010f28000c1e1500 */
[----:B------:R-:W4:Y:S01]  /*e750*/  @P5 LDG.E.U16 R111, desc[UR20][R60.64] ;  /* 0x000000143c6f5981 */ /* 0x000f22000c1e1500 */
[----:B------:R-:W-:-:S03]  /*e760*/  ISETP.GT.AND P5, PT, R82, 0x38, PT ;  /* 0x000000385200780c */ /* 0x000fc60003fa4270 */
[----:B------:R-:W4:Y:S04]  /*e770*/  @P1 LDG.E.U16 R109, desc[UR20][R78.64] ;  /* 0x000000144e6d1981 */ /* 0x000f28000c1e1500 */
[----:B------:R-:W4:Y:S01]  /*e780*/  @P1 LDG.E.U16 R108, desc[UR20][R80.64] ;  /* 0x00000014506c1981 */ /* 0x000f22000c1e1500 */
[----:B------:R-:W-:Y:S02]  /*e790*/  ISETP.GT.AND P1, PT, R82, 0x39, PT ;  /* 0x000000395200780c */ /* 0x000fe40003f24270 */
[----:B------:R-:W-:Y:S01]  /*e7a0*/  PRMT R73, RZ, 0x7610, R73 ;  /* 0x00007610ff497816 */ /* 0x000fe20000000049 */
[----:B------:R-:W4:Y:S01]  /*e7b0*/  @P3 LDG.E.U16 R131, desc[UR20][R118.64] ;  /* 0x0000001476833981 */ /* 0x000f22000c1e1500 */
[----:B------:R-:W-:Y:S02]  /*e7c0*/  PRMT R66, RZ, 0x7610, R66 ;  /* 0x00007610ff427816 */ /* 0x000fe40000000042 */
[----:B------:R-:W-:Y:S01]  /*e7d0*/  PRMT R147, RZ, 0x7610, R147 ;  /* 0x00007610ff937816 */ /* 0x000fe20000000093 */
[----:B------:R-:W4:Y:S01]  /*e7e0*/  LDL.LU R154, [R1+0x188] ;  /* 0x00018800019a7983 */ /* 0x000f220000300800 */
[----:B------:R-:W-:-:S02]  /*e7f0*/  PRMT R2, RZ, 0x7610, R2 ;  /* 0x00007610ff027816 */ /* 0x000fc40000000002 */
[----:B------:R-:W-:Y:S01]  /*e800*/  PRMT R68, RZ, 0x7610, R68 ;  /* 0x00007610ff447816 */ /* 0x000fe20000000044 */
[----:B------:R-:W4:Y:S01]  /*e810*/  @P3 LDG.E.U16 R73, desc[UR20][R120.64] ;  /* 0x0000001478493981 */ /* 0x000f22000c1e1500 */
[----:B------:R-:W-:Y:S02]  /*e820*/  PRMT R149, RZ, 0x7610, R149 ;  /* 0x00007610ff957816 */ /* 0x000fe40000000095 */
[----:B------:R-:W-:Y:S01]  /*e830*/  PRMT R34, RZ, 0x7610, R34 ;  /* 0x00007610ff227816 */ /* 0x000fe20000000022 */
[----:B------:R-:W4:Y:S01]  /*e840*/  @P2 LDG.E.U16 R66, desc[UR20][R138.64] ;  /* 0x000000148a422981 */ /* 0x000f22000c1e1500 */
[----:B------:R-:W-:Y:S02]  /*e850*/  PRMT R133, RZ, 0x7610, R133 ;  /* 0x00007610ff857816 */ /* 0x000fe40000000085 */
[----:B------:R-:W-:Y:S01]  /*e860*/  PRMT R153, RZ, 0x7610, R153 ;  /* 0x00007610ff997816 */ /* 0x000fe20000000099 */
[----:B------:R-:W4:Y:S01]  /*e870*/  @P2 LDG.E.U16 R147, desc[UR20][R140.64] ;  /* 0x000000148c932981 */ /* 0x000f22000c1e1500 */
[----:B------:R-:W-:-:S02]  /*e880*/  ISETP.GT.AND P3, PT, R82, 0x3b, PT ;  /* 0x0000003b5200780c */ /* 0x000fc40003f64270 */
[C---:B------:R-:W-:Y:S01]  /*e890*/  ISETP.GT.AND P2, PT, R82.reuse, 0x3c, PT ;  /* 0x0000003c5200780c */ /* 0x040fe20003f44270 */
[----:B------:R-:W4:Y:S04]  /*e8a0*/  @P6 LDG.E.U16 R2, desc[UR20][R158.64] ;  /* 0x000000149e026981 */ /* 0x000f28000c1e1500 */
[----:B------:R-:W4:Y:S01]  /*e8b0*/  @P6 LDG.E.U16 R68, desc[UR20][R160.64] ;  /* 0x00000014a0446981 */ /* 0x000f22000c1e1500 */
[----:B------:R-:W-:-:S03]  /*e8c0*/  ISETP.GT.AND P6, PT, R82, 0x3d, PT ;  /* 0x0000003d5200780c */ /* 0x000fc60003fc4270 */
[----:B------:R-:W4:Y:S04]  /*e8d0*/  @P5 LDG.E.U16 R149, desc[UR20][R22.64] ;  /* 0x0000001416955981 */ /* 0x000f28000c1e1500 */
[----:B------:R-:W4:Y:S01]  /*e8e0*/  @P5 LDG.E.U16 R34, desc[UR20][R24.64] ;  /* 0x0000001418225981 */ /* 0x000f22000c1e1500 */
[----:B------:R-:W-:-:S03]  /*e8f0*/  ISETP.GT.AND P5, PT, R82, 0x3e, PT ;  /* 0x0000003e5200780c */ /* 0x000fc60003fa4270 */
[----:B------:R-:W4:Y:S04]  /*e900*/  @P1 LDG.E.U16 R133, desc[UR20][R42.64] ;  /* 0x000000142a851981 */ /* 0x000f28000c1e1500 */
[----:B------:R-:W4:Y:S01]  /*e910*/  @P1 LDG.E.U16 R153, desc[UR20][R44.64] ;  /* 0x000000142c991981 */ /* 0x000f22000c1e1500 */
[----:B------:R-:W-:Y:S01]  /*e920*/  ISETP.GT.AND P1, PT, R82, 0x3f, PT ;  /* 0x0000003f5200780c */ /* 0x000fe20003f24270 */
[----:B------:R-:W-:Y:S01]  /*e930*/  IMAD.MOV.U32 R82, RZ, RZ, R83 ;  /* 0x000000ffff527224 */ /* 0x000fe200078e0053 */
[----:B------:R-:W-:Y:S01]  /*e940*/  PRMT R93, RZ, 0x7610, R93 ;  /* 0x00007610ff5d7816 */ /* 0x000fe2000000005d */
[----:B------:R-:W-:Y:S01]  /*e950*/  IMAD.MOV.U32 R83, RZ, RZ, R107 ;  /* 0x000000ffff537224 */ /* 0x000fe200078e006b */
[----:B------:R-:W-:Y:S02]  /*e960*/  PRMT R47, RZ, 0x7610, R47 ;  /* 0x00007610ff2f7816 */ /* 0x000fe4000000002f */
        /* <DEDUP_REMOVED lines=9> */
[----:B------:R-:W-:-:S02]  /*ea00*/  PRMT R69, RZ, 0x7610, R69 ;  /* 0x00007610ff457816 */ /* 0x000fc40000000045 */
[----:B------:R-:W-:Y:S01]  /*ea10*/  PRMT R67, RZ, 0x7610, R67 ;  /* 0x00007610ff437816 */ /* 0x000fe20000000043 */
[----:B------:R-:W4:Y:S04]  /*ea20*/  @P2 LDG.E.U16 R30, desc[UR20][R104.64] ;  /* 0x00000014681e2981 */ /* 0x000f28000c1e1500 */
[----:B------:R-:W4:Y:S04]  /*ea30*/  @P6 LDG.E.U16 R70, desc[UR20][R122.64] ;  /* 0x000000147a466981 */ /* 0x000f28000c1e1500 */
[----:B------:R-:W4:Y:S04]  /*ea40*/  @P6 LDG.E.U16 R52, desc[UR20][R124.64] ;  /* 0x000000147c346981 */ /* 0x000f28000c1e1500 */
[----:B------:R-:W4:Y:S04]  /*ea50*/  @P5 LDG.E.U16 R130, desc[UR20][R142.64] ;  /* 0x000000148e825981 */ /* 0x000f28000c1e1500 */
[----:B------:R-:W4:Y:S04]  /*ea60*/  @P5 LDG.E.U16 R126, desc[UR20][R144.64] ;  /* 0x00000014907e5981 */ /* 0x000f28000c1e1500 */
[----:B------:R-:W4:Y:S04]  /*ea70*/  @P1 LDG.E.U16 R69, desc[UR20][R162.64] ;  /* 0x00000014a2451981 */ /* 0x000f28000c1e1500 */
[----:B------:R-:W4:Y:S01]  /*ea80*/  @P1 LDG.E.U16 R67, desc[UR20][R164.64] ;  /* 0x00000014a4431981 */ /* 0x000f22000c1e1500 */
[----:B------:R-:W-:Y:S01]  /*ea90*/  BAR.SYNC.DEFER_BLOCKING 0x0 ;  /* 0x0000000000007b1d */ /* 0x000fe20000010000 */
[----:B------:R-:W-:-:S02]  /*eaa0*/  PRMT R48, RZ, 0x7610, R48 ;  /* 0x00007610ff307816 */ /* 0x000fc40000000030 */
[----:B------:R-:W-:Y:S01]  /*eab0*/  PRMT R49, RZ, 0x7610, R49 ;  /* 0x00007610ff317816 */ /* 0x000fe20000000031 */
[----:B---3--:R-:W-:Y:S01]  /*eac0*/  @!P4 IMAD.MOV.U32 R128, RZ, RZ, R17 ;  /* 0x000000ffff80c224 */ /* 0x008fe200078e0011 */
[----:B------:R-:W-:Y:S01]  /*ead0*/  PRMT R46, RZ, 0x7610, R46 ;  /* 0x00007610ff2e7816 */ /* 0x000fe2000000002e */
[----:B------:R-:W-:Y:S01]  /*eae0*/  @!P4 IMAD.MOV.U32 R129, RZ, RZ, R35 ;  /* 0x000000ffff81c224 */ /* 0x000fe200078e0023 */
[----:B------:R-:W-:Y:S01]  /*eaf0*/  PRMT R28, RZ, 0x7610, R28 ;  /* 0x00007610ff1c7816 */ /* 0x000fe2000000001c */
[----:B------:R-:W3:Y:S04]  /*eb00*/  LDL R35, [R1+0x1ec] ;  /* 0x0001ec0001237983 */ /* 0x000ee80000100800 */
[----:B------:R-:W3:Y:S04]  /*eb10*/  LDL R17, [R1+0x1f0] ;  /* 0x0001f00001117983 */ /* 0x000ee80000100800 */
[----:B------:R0:W3:Y:S04]  /*eb20*/  @!P4 LDG.E.U16 R48, desc[UR20][R54.64] ;  /* 0x000000143630c981 */ /* 0x0000e8000c1e1500 */
[----:B------:R-:W3:Y:S01]  /*eb30*/  @!P4 LDG.E.U16 R46, desc[UR20][R128.64] ;  /* 0x00000014802ec981 */ /* 0x000ee2000c1e1500 */
[----:B0-----:R-:W-:-:S02]  /*eb40*/  @!P4 IMAD.MOV.U32 R54, RZ, RZ, R9 ;  /* 0x000000ffff36c224 */ /* 0x001fc400078e0009 */
[----:B------:R-:W-:Y:S01]  /*eb50*/  @!P4 IMAD.MOV.U32 R55, RZ, RZ, R16 ;  /* 0x000000ffff37c224 */ /* 0x000fe200078e0010 */
[----:B------:R-:W3:Y:S04]  /*eb60*/  LDL R9, [R1+0x1d0] ;  /* 0x0001d00001097983 */ /* 0x000ee80000100800 */
[----:B------:R-:W3:Y:S04]  /*eb70*/  @!P4 LDG.E.U16 R49, desc[UR20][R54.64] ;  /* 0x000000143631c981 */ /* 0x000ee8000c1e1500 */
[----:B------:R-:W3:Y:S04]  /*eb80*/  LDL R16, [R1+0x1c8] ;  /* 0x0001c80001107983 */ /* 0x000ee80000100800 */
[----:B------:R-:W3:Y:S04]  /*eb90*/  LDL R55, [R1+0x1a8] ;  /* 0x0001a80001377983 */ /* 0x000ee80000100800 */
[----:B------:R-:W3:Y:S04]  /*eba0*/  LDL R54, [R1+0x1ac] ;  /* 0x0001ac0001367983 */ /* 0x000ee80000100800 */
[----:B------:R-:W4:Y:S04]  /*ebb0*/  LDL.LU R129, [R1+0x18c] ;  /* 0x00018c0001817983 */ /* 0x000f280000300800 */
[----:B--2---:R-:W2:Y:S04]  /*ebc0*/  @!P4 LDG.E.U16 R28, desc[UR20][R14.64] ;  /* 0x000000140e1cc981 */ /* 0x004ea8000c1e1500 */
[----:B------:R-:W2:Y:S04]  /*ebd0*/  LDL R15, [R1+0x20c] ;  /* 0x00020c00010f7983 */ /* 0x000ea80000100800 */
[----:B------:R-:W2:Y:S01]  /*ebe0*/  LDL R14, [R1+0x210] ;  /* 0x00021000010e7983 */ /* 0x000ea20000100800 */
[----:B------:R-:W-:-:S02]  /*ebf0*/  PRMT R29, RZ, 0x7610, R29 ;  /* 0x00007610ff1d7816 */ /* 0x000fc4000000001d */
[----:B------:R-:W-:Y:S01]  /*ec00*/  PRMT R26, RZ, 0x7610, R26 ;  /* 0x00007610ff1a7816 */ /* 0x000fe2000000001a */
[----:B------:R-:W4:Y:S04]  /*ec10*/  LDL.LU R128, [R1+0x190] ;  /* 0x0001900001807983 */ /* 0x000f280000300800 */
[----:B------:R-:W4:Y:S01]  /*ec20*/  LDL.LU R107, [R1+0x22c] ;  /* 0x00022c00016b7983 */ /* 0x000f220000300800 */
[----:B------:R-:W-:-:S03]  /*ec30*/  PRMT R13, RZ, 0x7610, R13 ;  /* 0x00007610ff0d7816 */ /* 0x000fc6000000000d */
[----:B---3--:R0:W3:Y:S02]  /*ec40*/  @!P4 LDG.E.U16 R29, desc[UR20][R54.64] ;  /* 0x00000014361dc981 */ /* 0x0080e4000c1e1500 */
[----:B0-----:R-:W-:Y:S02]  /*ec50*/  @!P4 IMAD.MOV.U32 R54, RZ, RZ, R9 ;  /* 0x000000ffff36c224 */ /* 0x001fe400078e0009 */
[----:B------:R-:W-:Y:S01]  /*ec60*/  @!P4 IMAD.MOV.U32 R55, RZ, RZ, R16 ;  /* 0x000000ffff37c224 */ /* 0x000fe200078e0010 */
[----:B------:R-:W3:Y:S04]  /*ec70*/  LDL R9, [R1+0x1b4] ;  /* 0x0001b40001097983 */ /* 0x000ee80000100800 */
[----:B------:R-:W3:Y:S04]  /*ec80*/  LDL R16, [R1+0x1b0] ;  /* 0x0001b00001107983 */ /* 0x000ee80000100800 */
[----:B------:R0:W3:Y:S02]  /*ec90*/  @!P4 LDG.E.U16 R26, desc[UR20][R54.64] ;  /* 0x00000014361ac981 */ /* 0x0000e4000c1e1500 */
[----:B0-----:R-:W-:-:S02]  /*eca0*/  @!P4 IMAD.MOV.U32 R54, RZ, RZ, R17 ;  /* 0x000000ffff36c224 */ /* 0x001fc400078e0011 */
[----:B------:R-:W-:Y:S01]  /*ecb0*/  @!P4 IMAD.MOV.U32 R55, RZ, RZ, R35 ;  /* 0x000000ffff37c224 */ /* 0x000fe200078e0023 */
[----:B------:R-:W3:Y:S04]  /*ecc0*/  LDL R17, [R1+0x1f8] ;  /* 0x0001f80001117983 */ /* 0x000ee80000100800 */
[----:B------:R-:W3:Y:S04]  /*ecd0*/  LDL R35, [R1+0x1f4] ;  /* 0x0001f40001237983 */ /* 0x000ee80000100800 */
[----:B--2---:R-:W2:Y:S04]  /*ece0*/  @!P4 LDG.E.U16 R13, desc[UR20][R14.64] ;  /* 0x000000140e0dc981 */ /* 0x004ea8000c1e1500 */
[----:B------:R-:W2:Y:S04]  /*ecf0*/  LDL R15, [R1+0x214] ;  /* 0x00021400010f7983 */ /* 0x000ea80000100800 */
[----:B------:R-:W2:Y:S01]  /*ed00*/  LDL R14, [R1+0x218] ;  /* 0x00021800010e7983 */ /* 0x000ea20000100800 */
[----:B------:R-:W-:-:S03]  /*ed10*/  PRMT R27, RZ, 0x7610, R27 ;  /* 0x00007610ff1b7816 */ /* 0x000fc6000000001b */
[----:B------:R-:W-:Y:S04]  /*ed20*/  STS.U16 [R0+UR7+0x8000], R155 ;  /* 0x0080009b00007988 */ /* 0x000fe80008000407 */
[----:B------:R-:W2:Y:S04]  /*ed30*/  @!P4 LDG.E.U16 R27, desc[UR20][R54.64] ;  /* 0x00000014361bc981 */ /* 0x000ea8000c1e1500 */
[----:B------:R0:W-:Y:S04]  /*ed40*/  STS.U16 [R0+UR7+0xc000], R89 ;  /* 0x00c0005900007988 */ /* 0x0001e80008000407 */
[----:B----4-:R3:W-:Y:S04]  /*ed50*/  STS.U16 [R0+UR7+0x8400], R154 ;  /* 0x0084009a00007988 */ /* 0x0107e80008000407 */
[----:B------:R-:W4:Y:S04]  /*ed60*/  LDL R55, [R1+0x1d8] ;  /* 0x0001d80001377983 */ /* 0x000f280000100800 */
[----:B0-----:R-:W4:Y:S01]  /*ed70*/  LDL R89, [R1+0x1d4] ;  /* 0x0001d40001597983 */ /* 0x001f220000100800 */
[----:B------:R-:W-:-:S03]  /*ed80*/  PRMT R6, RZ, 0x7610, R6 ;  /* 0x00007610ff067816 */ /* 0x000fc60000000006 */
[----:B------:R-:W-:Y:S04]  /*ed90*/  STS.U16 [R0+UR7+0xc400], R129 ;  /* 0x00c4008100007988 */ /* 0x000fe80008000407 */
[----:B------:R0:W-:Y:S04]  /*eda0*/  STS.U16 [R0+UR7+0x8800], R128 ;  /* 0x0088008000007988 */ /* 0x0001e80008000407 */
[----:B------:R1:W-:Y:S04]  /*edb0*/  STS.U16 [R0+UR7+0x8c00], R4 ;  /* 0x008c000400007988 */ /* 0x0003e80008000407 */
[----:B------:R0:W-:Y:S01]  /*edc0*/  STS.U16 [R0+UR7+0xcc00], R5 ;  /* 0x00cc000500007988 */ /* 0x0001e20008000407 */
[----:B---3--:R-:W-:-:S02]  /*edd0*/  @!P4 IMAD.MOV.U32 R154, RZ, RZ, R9 ;  /* 0x000000ffff9ac224 */ /* 0x008fc400078e0009 */
[----:B------:R-:W-:Y:S02]  /*ede0*/  @!P4 IMAD.MOV.U32 R155, RZ, RZ, R16 ;  /* 0x000000ffff9bc224 */ /* 0x000fe400078e0010 */
[----:B------:R-:W3:Y:S04]  /*edf0*/  LDL.LU R16, [R1+0x248] ;  /* 0x0002480001107983 */ /* 0x000ee80000300800 */
[----:B------:R-:W3:Y:S04]  /*ee00*/  LDL R54, [R1+0x1b8] ;  /* 0x0001b80001367983 */ /* 0x000ee80000100800 */
[----:B------:R-:W3:Y:S01]  /*ee10*/  LDL R9, [R1+0x1bc] ;  /* 0x0001bc0001097983 */ /* 0x000ee20000100800 */
[----:B0-----:R-:W-:-:S03]  /*ee20*/  @!P4 IMAD.MOV.U32 R128, RZ, RZ, R17 ;  /* 0x000000ffff80c224 */ /* 0x001fc600078e0011 */
[----:B------:R-:W3:Y:S01]  /*ee30*/  LDL R17, [R1+0x1e0] ;  /* 0x0001e00001117983 */ /* 0x000ee20000100800 */
[----:B------:R-:W-:-:S03]  /*ee40*/  @!P4 IMAD.MOV.U32 R129, RZ, RZ, R35 ;  /* 0x000000ffff81c224 */ /* 0x000fc600078e0023 */
[----:B------:R-:W3:Y:S04]  /*ee50*/  LDL R35, [R1+0x1dc] ;  /* 0x0001dc0001237983 */ /* 0x000ee80000100800 */
[----:B-1----:R-:W3:Y:S04]  /*ee60*/  LDL.LU R4, [R1+0x734] ;  /* 0x0007340001047983 */ /* 0x002ee80000300800 */
[----:B--2---:R-:W2:Y:S04]  /*ee70*/  @!P4 LDG.E.U16 R6, desc[UR20][R14.64] ;  /* 0x000000140e06c981 */ /* 0x004ea8000c1e1500 */
[----:B------:R-:W2:Y:S04]  /*ee80*/  LDL R15, [R1+0x1fc] ;  /* 0x0001fc00010f7983 */ /* 0x000ea80000100800 */
[----:B------:R-:W2:Y:S04]  /*ee90*/  LDL R14, [R1+0x200] ;  /* 0x00020000010e7983 */ /* 0x000ea80000100800 */
[----:B------:R-:W2:Y:S01]  /*eea0*/  LDL.LU R5, [R1+0x730] ;  /* 0x0007300001057983 */ /* 0x000ea20000300800 */
[----:B------:R-:W-:-:S02]  /*eeb0*/  PRMT R10, RZ, 0x7610, R10 ;  /* 0x00007610ff0a7816 */ /* 0x000fc4000000000a */
[----:B------:R-:W-:-:S04]  /*eec0*/  PRMT R7, RZ, 0x7610, R7 ;  /* 0x00007610ff077816 */ /* 0x000fc80000000007 */
[----:B------:R4:W2:Y:S01]  /*eed0*/  @!P4 LDG.E.U16 R10, desc[UR20][R154.64] ;  /* 0x000000149a0ac981 */ /* 0x0008a2000c1e1500 */
[----:B------:R-:W-:Y:S02]  /*eee0*/  PRMT R8, RZ, 0x7610, R8 ;  /* 0x00007610ff087816 */ /* 0x000fe40000000008 */
[----:B------:R-:W-:-:S04]  /*eef0*/  PRMT R11, RZ, 0x7610, R11 ;  /* 0x00007610ff0b7816 */ /* 0x000fc8000000000b */
[----:B------:R-:W2:Y:S01]  /*ef00*/  @!P4 LDG.E.U16 R8, desc[UR20][R128.64] ;  /* 0x000000148008c981 */ /* 0x000ea2000c1e1500 */
[----:B----4-:R-:W-:Y:S02]  /*ef10*/  @!P4 IMAD.MOV.U32 R154, RZ, RZ, R55 ;  /* 0x000000ffff9ac224 */ /* 0x010fe400078e0037 */
[----:B------:R-:W-:Y:S01]  /*ef20*/  @!P4 IMAD.MOV.U32 R155, RZ, RZ, R89 ;  /* 0x000000ffff9bc224 */ /* 0x000fe200078e0059 */
[----:B------:R0:W-:Y:S04]  /*ef30*/  STS.U16 [R0+UR7+0xc800], R107 ;  /* 0x00c8006b00007988 */ /* 0x0001e80008000407 */
[----:B------:R-:W4:Y:S04]  /*ef40*/  @!P4 LDG.E.U16 R11, desc[UR20][R154.64] ;  /* 0x000000149a0bc981 */ /* 0x000f28000c1e1500 */
[----:B------:R-:W4:Y:S04]  /*ef50*/  LDL R129, [R1+0x21c] ;  /* 0x00021c0001817983 */ /* 0x000f280000100800 */
[----:B------:R-:W4:Y:S04]  /*ef60*/  LDL R128, [R1+0x220] ;  /* 0x0002200001807983 */ /* 0x000f280000100800 */
[----:B------:R-:W4:Y:S04]  /*ef70*/  LDL.LU R155, [R1+0x434] ;  /* 0x00043400019b7983 */ /* 0x000f280000300800 */
[----:B------:R-:W4:Y:S04]  /*ef80*/  LDL.LU R154, [R1+0x430] ;  /* 0x00043000019a7983 */ /* 0x000f280000300800 */
[----:B------:R-:W-:Y:S01]  /*ef90*/  STS.U16 [R0+UR7+0xd000], R3 ;  /* 0x00d0000300007988 */ /* 0x000fe20008000407 */
[----:B---3--:R-:W-:-:S02]  /*efa0*/  @!P4 IMAD.MOV.U32 R55, RZ, RZ, R54 ;  /* 0x000000ffff37c224 */ /* 0x008fc400078e0036 */
[----:B------:R-:W-:Y:S02]  /*efb0*/  @!P4 IMAD.MOV.U32 R54, RZ, RZ, R9 ;  /* 0x000000ffff36c224 */ /* 0x000fe400078e0009 */
[----:B------:R-:W3:Y:S04]  /*efc0*/  LDL.LU R9, [R1+0x3fc] ;  /* 0x0003fc0001097983 */ /* 0x000ee80000300800 */
[----:B------:R1:W3:Y:S04]  /*efd0*/  @!P4 LDG.E.U16 R7, desc[UR20][R54.64] ;  /* 0x000000143607c981 */ /* 0x0002e8000c1e1500 */
[----:B------:R-:W3:Y:S04]  /*efe0*/  LDL.LU R89, [R1+0x3f8] ;  /* 0x0003f80001597983 */ /* 0x000ee80000300800 */
[----:B0-----:R-:W3:Y:S01]  /*eff0*/  LDL.LU R107, [R1+0x3c4] ;  /* 0x0003c400016b7983 */ /* 0x001ee20000300800 */
[----:B-1----:R-:W-:Y:S01]  /*f000*/  @!P4 IMAD.MOV.U32 R54, RZ, RZ, R17 ;  /* 0x000000ffff36c224 */ /* 0x002fe200078e0011 */
[----:B------:R-:W-:Y:S01]  /*f010*/  PRMT R4, RZ, 0x7610, R4 ;  /* 0x00007610ff047816 */ /* 0x000fe20000000004 */
[----:B------:R-:W-:Y:S01]  /*f020*/  @!P4 IMAD.MOV.U32 R55, RZ, RZ, R35 ;  /* 0x000000ffff37c224 */ /* 0x000fe200078e0023 */
[----:B------:R0:W-:Y:S04]  /*f030*/  STS.U16 [R0+UR7+0x9000], R16 ;  /* 0x0090001000007988 */ /* 0x0001e80008000407 */
[----:B------:R2:W3:Y:S04]  /*f040*/  @!P4 LDG.E.U16 R4, desc[UR20][R54.64] ;  /* 0x000000143604c981 */ /* 0x0004e8000c1e1500 */
[----:B------:R-:W3:Y:S04]  /*f050*/  LDL.LU R35, [R1+0x3c0] ;  /* 0x0003c00001237983 */ /* 0x000ee80000300800 */
[----:B0-----:R-:W3:Y:S04]  /*f060*/  LDL.LU R16, [R1+0x38c] ;  /* 0x00038c0001107983 */ /* 0x001ee80000300800 */
[----:B------:R-:W3:Y:S01]  /*f070*/  LDL.LU R17, [R1+0x388] ;  /* 0x0003880001117983 */ /* 0x000ee20000300800 */
[----:B--2---:R-:W-:-:S02]  /*f080*/  @!P4 IMAD.MOV.U32 R55, RZ, RZ, R15 ;  /* 0x000000ffff37c224 */ /* 0x004fc400078e000f */
[----:B------:R-:W-:Y:S02]  /*f090*/  @!P4 IMAD.MOV.U32 R54, RZ, RZ, R14 ;  /* 0x000000ffff36c224 */ /* 0x000fe400078e000e */
[----:B------:R-:W2:Y:S01]  /*f0a0*/  LDL.LU R14, [R1+0x354] ;  /* 0x00035400010e7983 */ /* 0x000ea20000300800 */
[----:B------:R-:W-:-:S03]  /*f0b0*/  PRMT R5, RZ, 0x7610, R5 ;  /* 0x00007610ff057816 */ /* 0x000fc60000000005 */
[----:B------:R-:W2:Y:S04]  /*f0c0*/  LDL.LU R15, [R1+0x350] ;  /* 0x00035000010f7983 */ /* 0x000ea80000300800 */
[----:B------:R-:W2:Y:S04]  /*f0d0*/  @!P4 LDG.E.U16 R5, desc[UR20][R54.64] ;  /* 0x000000143605c981 */ /* 0x000ea8000c1e1500 */
[----:B------:R0:W5:Y:S04]  /*f0e0*/  LDL.LU.64 R54, [R1+0x728] ;  /* 0x0007280001367983 */ /* 0x0001680000300a00 */
[----:B------:R-:W2:Y:S04]  /*f0f0*/  LDL.LU R3, [R1+0x720] ;  /* 0x0007200001037983 */ /* 0x000ea80000300800 */
[----:B------:R-:W-:Y:S04]  /*f100*/  STS.U16 [R0+UR7+0x9400], R152 ;  /* 0x0094009800007988 */ /* 0x000fe80008000407 */
[----:B------:R-:W-:Y:S04]  /*f110*/  STS.U16 [R0+UR7+0xd400], R90 ;  /* 0x00d4005a00007988 */ /* 0x000fe80008000407 */
[----:B------:R-:W-:Y:S04]  /*f120*/  STS.U16 [R0+UR7+0xd800], R37 ;  /* 0x00d8002500007988 */ /* 0x000fe80008000407 */
[----:B------:R-:W-:Y:S04]  /*f130*/  STS.U16 [R0+UR7+0x9c00], R149 ;  /* 0x009c009500007988 */ /* 0x000fe80008000407 */
[----:B------:R1:W-:Y:S04]  /*f140*/  STS.U16 [R0+UR7+0x9800], R132 ;  /* 0x0098008400007988 */ /* 0x0003e80008000407 */
[----:B------:R0:W-:Y:S01]  /*f150*/  STS.U16 [R0+UR7+0xdc00], R34 ;  /* 0x00dc002200007988 */ /* 0x0001e20008000407 */
[----:B-1----:R-:W-:-:S05]  /*f160*/  LOP3.LUT R132, R0, 0x10, RZ, 0x3c, !PT ;  /* 0x0000001000847812 */ /* 0x002fca00078e3cff */
[----:B----4-:R-:W-:Y:S04]  /*f170*/  STS.U16 [R132+UR7+0x8080], R155 ;  /* 0x0080809b84007988 */ /* 0x010fe80008000407 */
[----:B------:R-:W-:Y:S04]  /*f180*/  STS.U16 [R132+UR7+0xc080], R154 ;  /* 0x00c0809a84007988 */ /* 0x000fe80008000407 */
[----:B---3--:R1:W-:Y:S04]  /*f190*/  STS.U16 [R132+UR7+0x8480], R9 ;  /* 0x0084800984007988 */ /* 0x0083e80008000407 */
[----:B------:R3:W-:Y:S04]  /*f1a0*/  STS.U16 [R132+UR7+0xc480], R89 ;  /* 0x00c4805984007988 */ /* 0x0007e80008000407 */
[----:B------:R4:W-:Y:S01]  /*f1b0*/  STS.U16 [R132+UR7+0x8880], R107 ;  /* 0x0088806b84007988 */ /* 0x0009e20008000407 */
[----:B--2---:R-:W-:-:S06]  /*f1c0*/  PRMT R3, RZ, 0x7610, R3 ;  /* 0x00007610ff037816 */ /* 0x004fcc0000000003 */
[----:B------:R-:W2:Y:S04]  /*f1d0*/  @!P4 LDG.E.U16 R3, desc[UR20][R128.64] ;  /* 0x000000148003c981 */ /* 0x000ea8000c1e1500 */
[----:B------:R-:W2:Y:S04]  /*f1e0*/  LDL.LU R129, [R1+0x42c] ;  /* 0x00042c0001817983 */ /* 0x000ea80000300800 */
[----:B------:R-:W2:Y:S04]  /*f1f0*/  LDL.LU R128, [R1+0x428] ;  /* 0x0004280001807983 */ /* 0x000ea80000300800 */
[----:B------:R-:W2:Y:S04]  /*f200*/  LDL.LU R152, [R1+0x3f4] ;  /* 0x0003f40001987983 */ /* 0x000ea80000300800 */
[----:B------:R-:W2:Y:S04]  /*f210*/  LDL.LU R90, [R1+0x3f0] ;  /* 0x0003f000015a7983 */ /* 0x000ea80000300800 */
[----:B------:R0:W5:Y:S04]  /*f220*/  LDL.LU R37, [R1+0x71c] ;  /* 0x00071c0001257983 */ /* 0x0001680000300800 */
[----:B------:R-:W2:Y:S04]  /*f230*/  LDL.LU R149, [R1+0x718] ;  /* 0x0007180001957983 */ /* 0x000ea80000300800 */
[----:B0-----:R0:W5:Y:S04]  /*f240*/  LDL.LU R34, [R1+0x714] ;  /* 0x0007140001227983 */ /* 0x0011680000300800 */
[----:B-1----:R-:W2:Y:S04]  /*f250*/  LDL.LU R9, [R1+0x3bc] ;  /* 0x0003bc0001097983 */ /* 0x002ea80000300800 */
[----:B------:R-:W2:Y:S04]  /*f260*/  LDL.LU R154, [R1+0x3b8] ;  /* 0x0003b800019a7983 */ /* 0x000ea80000300800 */
[----:B------:R-:W2:Y:S04]  /*f270*/  LDL.LU R155, [R1+0x384] ;  /* 0x00038400019b7983 */ /* 0x000ea80000300800 */
[----:B---3--:R-:W3:Y:S04]  /*f280*/  LDL.LU R89, [R1+0x380] ;  /* 0x0003800001597983 */ /* 0x008ee80000300800 */
[----:B----4-:R-:W4:Y:S04]  /*f290*/  LDL.LU R107, [R1+0x34c] ;  /* 0x00034c00016b7983 */ /* 0x010f280000300800 */
[----:B------:R1:W-:Y:S04]  /*f2a0*/  STS.U16 [R132+UR7+0xc880], R35 ;  /* 0x00c8802384007988 */ /* 0x0003e80008000407 */
[----:B------:R0:W-:Y:S04]  /*f2b0*/  STS.U16 [R132+UR7+0x8c80], R16 ;  /* 0x008c801084007988 */ /* 0x0001e80008000407 */
[----:B------:R0:W-:Y:S04]  /*f2c0*/  STS.U16 [R132+UR7+0xcc80], R17 ;  /* 0x00cc801184007988 */ /* 0x0001e80008000407 */
[----:B------:R0:W-:Y:S04]  /*f2d0*/  STS.U16 [R132+UR7+0x9080], R14 ;  /* 0x0090800e84007988 */ /* 0x0001e80008000407 */
[----:B-1----:R1:W5:Y:S04]  /*f2e0*/  LDL.LU R35, [R1+0x710] ;  /* 0x0007100001237983 */ /* 0x0023680000300800 */
[----:B------:R1:W-:Y:S04]  /*f2f0*/  STS.U16 [R132+UR7+0xd080], R15 ;  /* 0x00d0800f84007988 */ /* 0x0003e80008000407 */
[----:B0-----:R0:W5:Y:S04]  /*f300*/  LDL.LU R16, [R1+0x70c] ;  /* 0x00070c0001107983 */ /* 0x0011680000300800 */
[----:B------:R0:W5:Y:S04]  /*f310*/  LDL.LU R17, [R1+0x708] ;  /* 0x0007080001117983 */ /* 0x0001680000300800 */
[----:B------:R0:W5:Y:S04]  /*f320*/  LDL.LU R14, [R1+0x704] ;  /* 0x00070400010e7983 */ /* 0x0001680000300800 */
[----:B-1----:R0:W5:Y:S04]  /*f330*/  LDL.LU R15, [R1+0x700] ;  /* 0x00070000010f7983 */ /* 0x0021680000300800 */
[----:B--2---:R-:W-:Y:S04]  /*f340*/  STS.U16 [R132+UR7+0x9480], R149 ;  /* 0x0094809584007988 */ /* 0x004fe80008000407 */
[----:B------:R1:W-:Y:S04]  /*f350*/  STS.U16 [R132+UR7+0xd480], R106 ;  /* 0x00d4806a84007988 */ /* 0x0003e80008000407 */
[----:B------:R2:W-:Y:S04]  /*f360*/  STS.U16 [R132+UR7+0x9880], R71 ;  /* 0x0098804784007988 */ /* 0x0005e80008000407 */
[----:B------:R0:W-:Y:S01]  /*f370*/  STS.U16 [R132+UR7+0xd880], R148 ;  /* 0x00d8809484007988 */ /* 0x0001e20008000407 */
[----:B-1----:R-:W-:-:S03]  /*f380*/  LOP3.LUT R106, R0, 0x20, RZ, 0x3c, !PT ;  /* 0x00000020006a7812 */ /* 0x002fc600078e3cff */
[----:B------:R-:W-:Y:S04]  /*f390*/  STS.U16 [R132+UR7+0x9c80], R133 ;  /* 0x009c808584007988 */ /* 0x000fe80008000407 */
[----:B--2---:R-:W2:Y:S04]  /*f3a0*/  LDL.LU R71, [R1+0x424] ;  /* 0x0004240001477983 */ /* 0x004ea80000300800 */
[----:B0-----:R-:W2:Y:S04]  /*f3b0*/  LDL.LU R148, [R1+0x420] ;  /* 0x0004200001947983 */ /* 0x001ea80000300800 */
[----:B------:R0:W-:Y:S04]  /*f3c0*/  STS.U16 [R132+UR7+0xdc80], R153 ;  /* 0x00dc809984007988 */ /* 0x0001e80008000407 */
[----:B------:R-:W2:Y:S04]  /*f3d0*/  LDL.LU R149, [R1+0x3ec] ;  /* 0x0003ec0001957983 */ /* 0x000ea80000300800 */
[----:B------:R-:W-:Y:S04]  /*f3e0*/  STS.U16 [R106+UR7+0x8100], R129 ;  /* 0x008100816a007988 */ /* 0x000fe80008000407 */
[----:B0-----:R-:W2:Y:S04]  /*f3f0*/  LDL.LU R153, [R1+0x3e8] ;  /* 0x0003e80001997983 */ /* 0x001ea80000300800 */
[----:B------:R-:W-:Y:S04]  /*f400*/  STS.U16 [R106+UR7+0xc100], R128 ;  /* 0x00c100806a007988 */ /* 0x000fe80008000407 */
[----:B------:R-:W2:Y:S04]  /*f410*/  LDL.LU R132, [R1+0x3b4] ;  /* 0x0003b40001847983 */ /* 0x000ea80000300800 */
[----:B------:R0:W-:Y:S04]  /*f420*/  STS.U16 [R106+UR7+0x8500], R152 ;  /* 0x008500986a007988 */ /* 0x0001e80008000407 */
[----:B------:R-:W2:Y:S04]  /*f430*/  LDL.LU R133, [R1+0x3b0] ;  /* 0x0003b00001857983 */ /* 0x000ea80000300800 */
[----:B------:R1:W-:Y:S04]  /*f440*/  STS.U16 [R106+UR7+0xc500], R90 ;  /* 0x00c5005a6a007988 */ /* 0x0003e80008000407 */
[----:B0-----:R-:W2:Y:S04]  /*f450*/  LDL.LU R152, [R1+0x37c] ;  /* 0x00037c0001987983 */ /* 0x001ea80000300800 */
[----:B------:R-:W2:Y:S04]  /*f460*/  LDL.LU R128, [R1+0x378] ;  /* 0x0003780001807983 */ /* 0x000ea80000300800 */
[----:B------:R-:W2:Y:S04]  /*f470*/  LDL.LU R129, [R1+0x344] ;  /* 0x0003440001817983 */ /* 0x000ea80000300800 */
[----:B-1----:R-:W2:Y:S04]  /*f480*/  LDL.LU R90, [R1+0x340] ;  /* 0x00034000015a7983 */ /* 0x002ea80000300800 */
[----:B------:R0:W-:Y:S04]  /*f490*/  STS.U16 [R106+UR7+0x8900], R9 ;  /* 0x008900096a007988 */ /* 0x0001e80008000407 */
[----:B------:R1:W-:Y:S04]  /*f4a0*/  STS.U16 [R106+UR7+0xc900], R154 ;  /* 0x00c9009a6a007988 */ /* 0x0003e80008000407 */
[----:B------:R3:W-:Y:S04]  /*f4b0*/  STS.U16 [R106+UR7+0x8d00], R155 ;  /* 0x008d009b6a007988 */ /* 0x0007e80008000407 */
[----:B0-----:R-:W2:Y:S04]  /*f4c0*/  LDL.LU R9, [R1+0x6fc] ;  /* 0x0006fc0001097983 */ /* 0x001ea80000300800 */
[----:B-1----:R0:W5:Y:S04]  /*f4d0*/  LDL.LU R154, [R1+0x6f8] ;  /* 0x0006f800019a7983 */ /* 0x0021680000300800 */
[----:B---3--:R0:W5:Y:S04]  /*f4e0*/  LDL.LU R155, [R1+0x6f4] ;  /* 0x0006f400019b7983 */ /* 0x0081680000300800 */
[----:B------:R1:W-:Y:S04]  /*f4f0*/  STS.U16 [R106+UR7+0xcd00], R89 ;  /* 0x00cd00596a007988 */ /* 0x0003e80008000407 */
[----:B----4-:R3:W-:Y:S04]  /*f500*/  STS.U16 [R106+UR7+0x9100], R107 ;  /* 0x0091006b6a007988 */ /* 0x0107e80008000407 */
[----:B-1----:R-:W4:Y:S04]  /*f510*/  LDL.LU R89, [R1+0x6f0] ;  /* 0x0006f00001597983 */ /* 0x002f280000300800 */
[----:B---3--:R-:W3:Y:S04]  /*f520*/  LDL.LU R107, [R1+0x6ec] ;  /* 0x0006ec00016b7983 */ /* 0x008ee80000300800 */
[----:B---3--:R1:W-:Y:S04]  /*f530*/  STS.U16 [R106+UR7+0xd100], R107 ;  /* 0x00d1006b6a007988 */ /* 0x0083e80008000407 */
[----:B------:R-:W-:Y:S04]  /*f540*/  STS.U16 [R106+UR7+0x9500], R113 ;  /* 0x009500716a007988 */ /* 0x000fe80008000407 */
[----:B------:R-:W-:Y:S04]  /*f550*/  STS.U16 [R106+UR7+0xd500], R112 ;  /* 0x00d500706a007988 */ /* 0x000fe80008000407 */
[----:B------:R3:W-:Y:S04]  /*f560*/  STS.U16 [R106+UR7+0x9900], R92 ;  /* 0x0099005c6a007988 */ /* 0x0007e80008000407 */
[----:B-1----:R-:W4:Y:S04]  /*f570*/  LDL.LU R107, [R1+0x41c] ;  /* 0x00041c00016b7983 */ /* 0x002f280000300800 */
[----:B------:R-:W-:Y:S01]  /*f580*/  STS.U16 [R106+UR7+0xd900], R111 ;  /* 0x00d9006f6a007988 */ /* 0x000fe20008000407 */
[----:B---3--:R-:W-:-:S03]  /*f590*/  LOP3.LUT R92, R0, 0x30, RZ, 0x3c, !PT ;  /* 0x00000030005c7812 */ /* 0x008fc600078e3cff */
[----:B------:R-:W-:Y:S04]  /*f5a0*/  STS.U16 [R106+UR7+0x9d00], R110 ;  /* 0x009d006e6a007988 */ /* 0x000fe80008000407 */
[----:B------:R-:W3:Y:S04]  /*f5b0*/  LDL.LU R112, [R1+0x418] ;  /* 0x0004180001707983 */ /* 0x000ee80000300800 */
[----:B------:R1:W-:Y:S04]  /*f5c0*/  STS.U16 [R106+UR7+0xdd00], R53 ;  /* 0x00dd00356a007988 */ /* 0x0003e80008000407 */
[----:B------:R-:W3:Y:S04]  /*f5d0*/  LDL.LU R113, [R1+0x3e4] ;  /* 0x0003e40001717983 */ /* 0x000ee80000300800 */
[----:B-1----:R-:W3:Y:S04]  /*f5e0*/  LDL.LU R106, [R1+0x3e0] ;  /* 0x0003e000016a7983 */ /* 0x002ee80000300800 */
[----:B------:R-:W3:Y:S04]  /*f5f0*/  LDL.LU R110, [R1+0x3ac] ;  /* 0x0003ac00016e7983 */ /* 0x000ee80000300800 */
[----:B------:R-:W3:Y:S04]  /*f600*/  LDL.LU R111, [R1+0x3a8] ;  /* 0x0003a800016f7983 */ /* 0x000ee80000300800 */
[----:B--2---:R1:W-:Y:S04]  /*f610*/  STS.U16 [R92+UR7+0x8180], R71 ;  /* 0x008180475c007988 */ /* 0x0043e80008000407 */
[----:B------:R-:W2:Y:S04]  /*f620*/  LDL.LU R53, [R1+0x374] ;  /* 0x0003740001357983 */ /* 0x000ea80000300800 */
[----:B-1----:R-:W2:Y:S04]  /*f630*/  LDL.LU R71, [R1+0x370] ;  /* 0x0003700001477983 */ /* 0x002ea80000300800 */
[----:B------:R1:W-:Y:S04]  /*f640*/  STS.U16 [R92+UR7+0xc180], R148 ;  /* 0x00c180945c007988 */ /* 0x0003e80008000407 */
[----:B------:R0:W-:Y:S04]  /*f650*/  STS.U16 [R92+UR7+0x8580], R149 ;  /* 0x008580955c007988 */ /* 0x0001e80008000407 */
[----:B------:R0:W-:Y:S04]  /*f660*/  STS.U16 [R92+UR7+0xc580], R153 ;  /* 0x00c580995c007988 */ /* 0x0001e80008000407 */
[----:B------:R0:W-:Y:S04]  /*f670*/  STS.U16 [R92+UR7+0x8980], R132 ;  /* 0x008980845c007988 */ /* 0x0001e80008000407 */
[----:B------:R0:W-:Y:S04]  /*f680*/  STS.U16 [R92+UR7+0xc980], R133 ;  /* 0x00c980855c007988 */ /* 0x0001e80008000407 */
[----:B------:R0:W-:Y:S04]  /*f690*/  STS.U16 [R92+UR7+0x8d80], R152 ;  /* 0x008d80985c007988 */ /* 0x0001e80008000407 */
[----:B-1----:R1:W5:Y:S04]  /*f6a0*/  LDL.LU R148, [R1+0x6e8] ;  /* 0x0006e80001947983 */ /* 0x0023680000300800 */
[----:B------:R-:W-:Y:S04]  /*f6b0*/  STS.U16 [R92+UR7+0xcd80], R128 ;  /* 0x00cd80805c007988 */ /* 0x000fe80008000407 */
[----:B0-----:R1:W5:Y:S04]  /*f6c0*/  LDL.LU R149, [R1+0x6e4] ;  /* 0x0006e40001957983 */ /* 0x0013680000300800 */
[----:B------:R-:W-:Y:S04]  /*f6d0*/  STS.U16 [R92+UR7+0x9180], R129 ;  /* 0x009180815c007988 */ /* 0x000fe80008000407 */
[----:B------:R-:W2:Y:S04]  /*f6e0*/  LDL.LU R153, [R1+0x6e0] ;  /* 0x0006e00001997983 */ /* 0x000ea80000300800 */
[----:B------:R-:W-:Y:S04]  /*f6f0*/  STS.U16 [R92+UR7+0xd180], R90 ;  /* 0x00d1805a5c007988 */ /* 0x000fe80008000407 */
[----:B------:R1:W5:Y:S04]  /*f700*/  LDL.LU R132, [R1+0x6dc] ;  /* 0x0006dc0001847983 */ /* 0x0003680000300800 */
[----:B------:R0:W-:Y:S04]  /*f710*/  STS.U16 [R92+UR7+0x9580], R31 ;  /* 0x0095801f5c007988 */ /* 0x0001e80008000407 */
[----:B------:R1:W5:Y:S04]  /*f720*/  LDL.LU R133, [R1+0x6d8] ;  /* 0x0006d80001857983 */ /* 0x0003680000300800 */
[----:B------:R-:W-:Y:S04]  /*f730*/  STS.U16 [R92+UR7+0xd580], R127 ;  /* 0x00d5807f5c007988 */ /* 0x000fe80008000407 */
[----:B------:R-:W2:Y:S04]  /*f740*/  LDL.LU R152, [R1+0x6d4] ;  /* 0x0006d40001987983 */ /* 0x000ea80000300800 */
[----:B------:R-:W-:Y:S01]  /*f750*/  STS.U16 [R92+UR7+0x9980], R109 ;  /* 0x0099806d5c007988 */ /* 0x000fe20008000407 */
[----:B0-----:R-:W-:-:S03]  /*f760*/  LOP3.LUT R31, R0, 0x40, RZ, 0x3c, !PT ;  /* 0x00000040001f7812 */ /* 0x001fc600078e3cff */
[----:B------:R1:W5:Y:S04]  /*f770*/  LDL.LU R128, [R1+0x6d0] ;  /* 0x0006d00001807983 */ /* 0x0003680000300800 */
[----:B------:R-:W-:Y:S04]  /*f780*/  STS.U16 [R92+UR7+0xd980], R108 ;  /* 0x00d9806c5c007988 */ /* 0x000fe80008000407 */
[----:B------:R1:W5:Y:S04]  /*f790*/  LDL.LU R129, [R1+0x6cc] ;  /* 0x0006cc0001817983 */ /* 0x0003680000300800 */
[----:B------:R-:W-:Y:S04]  /*f7a0*/  STS.U16 [R92+UR7+0x9d80], R93 ;  /* 0x009d805d5c007988 */ /* 0x000fe80008000407 */
[----:B------:R-:W2:Y:S04]  /*f7b0*/  LDL.LU R90, [R1+0x6c8] ;  /* 0x0006c800015a7983 */ /* 0x000ea80000300800 */
[----:B------:R0:W-:Y:S04]  /*f7c0*/  STS.U16 [R92+UR7+0xdd80], R47 ;  /* 0x00dd802f5c007988 */ /* 0x0001e80008000407 */
[----:B0-----:R-:W2:Y:S04]  /*f7d0*/  LDL.LU R92, [R1+0x414] ;  /* 0x00041400015c7983 */ /* 0x001ea80000300800 */
[----:B------:R-:W2:Y:S04]  /*f7e0*/  LDL.LU R93, [R1+0x410] ;  /* 0x00041000015d7983 */ /* 0x000ea80000300800 */
[----:B------:R-:W2:Y:S04]  /*f7f0*/  LDL.LU R47, [R1+0x3dc] ;  /* 0x0003dc00012f7983 */ /* 0x000ea80000300800 */
[----:B------:R-:W2:Y:S04]  /*f800*/  LDL.LU R127, [R1+0x3d8] ;  /* 0x0003d800017f7983 */ /* 0x000ea80000300800 */
[----:B------:R-:W2:Y:S04]  /*f810*/  LDL.LU R109, [R1+0x3a4] ;  /* 0x0003a400016d7983 */ /* 0x000ea80000300800 */
[----:B------:R-:W2:Y:S04]  /*f820*/  LDL.LU R108, [R1+0x3a0] ;  /* 0x0003a000016c7983 */ /* 0x000ea80000300800 */
[----:B----4-:R0:W-:Y:S04]  /*f830*/  STS.U16 [R31+UR7+0x8200], R107 ;  /* 0x0082006b1f007988 */ /* 0x0101e80008000407 */
[----:B0-----:R-:W4:Y:S04]  /*f840*/  LDL.LU R107, [R1+0x36c] ;  /* 0x00036c00016b7983 */ /* 0x001f280000300800 */
[----:B---3--:R0:W-:Y:S04]  /*f850*/  STS.U16 [R31+UR7+0xc200], R112 ;  /* 0x00c200701f007988 */ /* 0x0081e80008000407 */
[----:B------:R3:W-:Y:S04]  /*f860*/  STS.U16 [R31+UR7+0x8600], R113 ;  /* 0x008600711f007988 */ /* 0x0007e80008000407 */
[----:B0-----:R1:W5:Y:S04]  /*f870*/  LDL.LU R112, [R1+0x6c4] ;  /* 0x0006c40001707983 */ /* 0x0013680000300800 */
[----:B------:R0:W-:Y:S04]  /*f880*/  STS.U16 [R31+UR7+0xc600], R106 ;  /* 0x00c6006a1f007988 */ /* 0x0001e80008000407 */
[----:B---3--:R1:W5:Y:S04]  /*f890*/  LDL.LU R113, [R1+0x6c0] ;  /* 0x0006c00001717983 */ /* 0x0083680000300800 */
[----:B------:R3:W-:Y:S04]  /*f8a0*/  STS.U16 [R31+UR7+0x8a00], R110 ;  /* 0x008a006e1f007988 */ /* 0x0007e80008000407 */
[----:B0-----:R-:W4:Y:S04]  /*f8b0*/  LDL.LU R106, [R1+0x6bc] ;  /* 0x0006bc00016a7983 */ /* 0x001f280000300800 */
[----:B------:R0:W-:Y:S04]  /*f8c0*/  STS.U16 [R31+UR7+0xca00], R111 ;  /* 0x00ca006f1f007988 */ /* 0x0001e80008000407 */
[----:B---3--:R1:W5:Y:S04]  /*f8d0*/  LDL.LU R110, [R1+0x6b8] ;  /* 0x0006b800016e7983 */ /* 0x0083680000300800 */
[----:B--2---:R2:W-:Y:S04]  /*f8e0*/  STS.U16 [R31+UR7+0x8e00], R53 ;  /* 0x008e00351f007988 */ /* 0x0045e80008000407 */
[----:B0-----:R1:W5:Y:S04]  /*f8f0*/  LDL.LU R111, [R1+0x6b4] ;  /* 0x0006b400016f7983 */ /* 0x0013680000300800 */
[----:B------:R0:W-:Y:S04]  /*f900*/  STS.U16 [R31+UR7+0xce00], R71 ;  /* 0x00ce00471f007988 */ /* 0x0001e80008000407 */
[----:B--2---:R-:W2:Y:S04]  /*f910*/  LDL.LU R53, [R1+0x6b0] ;  /* 0x0006b00001357983 */ /* 0x004ea80000300800 */
[----:B0-----:R-:W3:Y:S04]  /*f920*/  LDL.LU R71, [R1+0x6ac] ;  /* 0x0006ac0001477983 */ /* 0x001ee80000300800 */
[----:B---3--:R0:W-:Y:S04]  /*f930*/  STS.U16 [R31+UR7+0x9200], R71 ;  /* 0x009200471f007988 */ /* 0x0081e80008000407 */
[----:B--2---:R2:W-:Y:S04]  /*f940*/  STS.U16 [R31+UR7+0xd200], R53 ;  /* 0x00d200351f007988 */ /* 0x0045e80008000407 */
[----:B------:R-:W-:Y:S04]  /*f950*/  STS.U16 [R31+UR7+0x9600], R51 ;  /* 0x009600331f007988 */ /* 0x000fe80008000407 */
[----:B------:R3:W-:Y:S01]  /*f960*/  STS.U16 [R31+UR7+0xd600], R50 ;  /* 0x00d600321f007988 */ /* 0x0007e20008000407 */
[----:B0-----:R-:W-:-:S03]  /*f970*/  LOP3.LUT R71, R0, 0x50, RZ, 0x3c, !PT ;  /* 0x0000005000477812 */ /* 0x001fc600078e3cff */
[----:B------:R-:W-:Y:S04]  /*f980*/  STS.U16 [R31+UR7+0x9a00], R33 ;  /* 0x009a00211f007988 */ /* 0x000fe80008000407 */
[----:B--2---:R-:W2:Y:S04]  /*f990*/  LDL.LU R53, [R1+0x40c] ;  /* 0x00040c0001357983 */ /* 0x004ea80000300800 */
[----:B------:R-:W-:Y:S04]  /*f9a0*/  STS.U16 [R31+UR7+0xda00], R88 ;  /* 0x00da00581f007988 */ /* 0x000fe80008000407 */
[----:B---3--:R-:W3:Y:S04]  /*f9b0*/  LDL.LU R50, [R1+0x408] ;  /* 0x0004080001327983 */ /* 0x008ee80000300800 */
[----:B------:R0:W-:Y:S04]  /*f9c0*/  STS.U16 [R31+UR7+0x9e00], R32 ;  /* 0x009e00201f007988 */ /* 0x0001e80008000407 */
[----:B------:R-:W2:Y:S04]  /*f9d0*/  LDL.LU R51, [R1+0x3d4] ;  /* 0x0003d40001337983 */ /* 0x000ea80000300800 */
[----:B------:R1:W-:Y:S04]  /*f9e0*/  STS.U16 [R31+UR7+0xde00], R30 ;  /* 0x00de001e1f007988 */ /* 0x0003e80008000407 */
[----:B0-----:R-:W2:Y:S04]  /*f9f0*/  LDL.LU R32, [R1+0x3d0] ;  /* 0x0003d00001207983 */ /* 0x001ea80000300800 */
[----:B------:R-:W2:Y:S04]  /*fa00*/  LDL.LU R33, [R1+0x39c] ;  /* 0x00039c0001217983 */ /* 0x000ea80000300800 */
[----:B-1----:R-:W2:Y:S04]  /*fa10*/  LDL.LU R30, [R1+0x398] ;  /* 0x00039800011e7983 */ /* 0x002ea80000300800 */
[----:B------:R-:W2:Y:S04]  /*fa20*/  LDL.LU R31, [R1+0x364] ;  /* 0x00036400011f7983 */ /* 0x000ea80000300800 */
[----:B------:R-:W2:Y:S04]  /*fa30*/  LDL.LU R88, [R1+0x360] ;  /* 0x0003600001587983 */ /* 0x000ea80000300800 */
[----:B------:R0:W-:Y:S04]  /*fa40*/  STS.U16 [R71+UR7+0x8280], R92 ;  /* 0x0082805c47007988 */ /* 0x0001e80008000407 */
[----:B------:R1:W-:Y:S04]  /*fa50*/  STS.U16 [R71+UR7+0xc280], R93 ;  /* 0x00c2805d47007988 */ /* 0x0003e80008000407 */
[----:B------:R4:W-:Y:S04]  /*fa60*/  STS.U16 [R71+UR7+0x8680], R47 ;  /* 0x0086802f47007988 */ /* 0x0009e80008000407 */
[----:B0-----:R0:W5:Y:S04]  /*fa70*/  LDL.LU R92, [R1+0x6a8] ;  /* 0x0006a800015c7983 */ /* 0x0011680000300800 */
[----:B-1----:R0:W5:Y:S04]  /*fa80*/  LDL.LU R93, [R1+0x6a4] ;  /* 0x0006a400015d7983 */ /* 0x0021680000300800 */
[----:B----4-:R-:W4:Y:S04]  /*fa90*/  LDL.LU R47, [R1+0x6a0] ;  /* 0x0006a000012f7983 */ /* 0x010f280000300800 */
[----:B------:R1:W-:Y:S04]  /*faa0*/  STS.U16 [R71+UR7+0xc680], R127 ;  /* 0x00c6807f47007988 */ /* 0x0003e80008000407 */
[----:B------:R-:W-:Y:S04]  /*fab0*/  STS.U16 [R71+UR7+0x8a80], R109 ;  /* 0x008a806d47007988 */ /* 0x000fe80008000407 */
[----:B------:R0:W-:Y:S04]  /*fac0*/  STS.U16 [R71+UR7+0xca80], R108 ;  /* 0x00ca806c47007988 */ /* 0x0001e80008000407 */
[----:B------:R-:W-:Y:S04]  /*fad0*/  STS.U16 [R71+UR7+0x8e80], R107 ;  /* 0x008e806b47007988 */ /* 0x000fe80008000407 */
[----:B-1----:R-:W2:Y:S04]  /*fae0*/  LDL.LU R127, [R1+0x404] ;  /* 0x00040400017f7983 */ /* 0x002ea80000300800 */
[----:B0-----:R-:W2:Y:S04]  /*faf0*/  LDL.LU R108, [R1+0x400] ;  /* 0x00040000016c7983 */ /* 0x001ea80000300800 */
[----:B------:R-:W2:Y:S04]  /*fb00*/  LDL.LU R109, [R1+0x3cc] ;  /* 0x0003cc00016d7983 */ /* 0x000ea80000300800 */
[----:B----4-:R0:W-:Y:S04]  /*fb10*/  STS.U16 [R71+UR7+0xce80], R47 ;  /* 0x00ce802f47007988 */ /* 0x0101e80008000407 */
[----:B------:R1:W-:Y:S04]  /*fb20*/  STS.U16 [R71+UR7+0x9280], R106 ;  /* 0x0092806a47007988 */ /* 0x0003e80008000407 */
[----:B------:R4:W-:Y:S04]  /*fb30*/  STS.U16 [R71+UR7+0xd280], R90 ;  /* 0x00d2805a47007988 */ /* 0x0009e80008000407 */
[----:B0-----:R-:W3:Y:S04]  /*fb40*/  LDL.LU R47, [R1+0x3c8] ;  /* 0x0003c800012f7983 */ /* 0x001ee80000300800 */
[----:B-1----:R-:W3:Y:S04]  /*fb50*/  LDL.LU R106, [R1+0x394] ;  /* 0x00039400016a7983 */ /* 0x002ee80000300800 */
[----:B------:R0:W-:Y:S04]  /*fb60*/  STS.U16 [R71+UR7+0x9680], R91 ;  /* 0x0096805b47007988 */ /* 0x0001e80008000407 */
[----:B------:R-:W3:Y:S04]  /*fb70*/  LDL.LU R107, [R1+0x390] ;  /* 0x00039000016b7983 */ /* 0x000ee80000300800 */
[----:B------:R1:W-:Y:S04]  /*fb80*/  STS.U16 [R71+UR7+0xd680], R72 ;  /* 0x00d6804847007988 */ /* 0x0003e80008000407 */
[----:B----4-:R4:W5:Y:S04]  /*fb90*/  LDL.LU R90, [R1+0x69c] ;  /* 0x00069c00015a7983 */ /* 0x0109680000300800 */
[----:B------:R2:W-:Y:S04]  /*fba0*/  STS.U16 [R71+UR7+0x9a80], R131 ;  /* 0x009a808347007988 */ /* 0x0005e80008000407 */
[----:B0-----:R4:W5:Y:S04]  /*fbb0*/  LDL.LU R91, [R1+0x698] ;  /* 0x00069800015b7983 */ /* 0x0019680000300800 */
[----:B-1----:R4:W5:Y:S01]  /*fbc0*/  LDL.LU R72, [R1+0x694] ;  /* 0x0006940001487983 */ /* 0x0029620000300800 */
[----:B--2---:R-:W-:-:S03]  /*fbd0*/  LOP3.LUT R131, R0, 0x60, RZ, 0x3c, !PT ;  /* 0x0000006000837812 */ /* 0x004fc600078e3cff */
[----:B------:R0:W-:Y:S04]  /*fbe0*/  STS.U16 [R71+UR7+0xda80], R73 ;  /* 0x00da804947007988 */ /* 0x0001e80008000407 */
[----:B------:R1:W-:Y:S04]  /*fbf0*/  STS.U16 [R71+UR7+0x9e80], R70 ;  /* 0x009e804647007988 */ /* 0x0003e80008000407 */
[----:B------:R2:W-:Y:S04]  /*fc00*/  STS.U16 [R71+UR7+0xde80], R52 ;  /* 0x00de803447007988 */ /* 0x0005e80008000407 */
[----:B0-----:R4:W5:Y:S04]  /*fc10*/  LDL.LU R73, [R1+0x690] ;  /* 0x0006900001497983 */ /* 0x0019680000300800 */
[----:B-1----:R4:W5:Y:S04]  /*fc20*/  LDL.LU R70, [R1+0x68c] ;  /* 0x00068c0001467983 */ /* 0x0029680000300800 */
[----:B--2---:R4:W5:Y:S04]  /*fc30*/  LDL.LU R71, [R1+0x688] ;  /* 0x0006880001477983 */ /* 0x0049680000300800 */
[----:B------:R4:W5:Y:S04]  /*fc40*/  LDL.LU R52, [R1+0x684] ;  /* 0x0006840001347983 */ /* 0x0009680000300800 */
[----:B------:R0:W-:Y:S04]  /*fc50*/  STS.U16 [R131+UR7+0x8300], R53 ;  /* 0x0083003583007988 */ /* 0x0001e80008000407 */
[----:B---3--:R1:W-:Y:S04]  /*fc60*/  STS.U16 [R131+UR7+0xc300], R50 ;  /* 0x00c3003283007988 */ /* 0x0083e80008000407 */
[----:B------:R2:W-:Y:S04]  /*fc70*/  STS.U16 [R131+UR7+0x8700], R51 ;  /* 0x0087003383007988 */ /* 0x0005e80008000407 */
[----:B0-----:R4:W5:Y:S04]  /*fc80*/  LDL.LU R53, [R1+0x680] ;  /* 0x0006800001357983 */ /* 0x0019680000300800 */
[----:B-1----:R4:W5:Y:S04]  /*fc90*/  LDL.LU R50, [R1+0x67c] ;  /* 0x00067c0001327983 */ /* 0x0029680000300800 */
[----:B--2---:R4:W5:Y:S04]  /*fca0*/  LDL.LU R51, [R1+0x678] ;  /* 0x0006780001337983 */ /* 0x0049680000300800 */
[----:B------:R0:W-:Y:S04]  /*fcb0*/  STS.U16 [R131+UR7+0xc700], R32 ;  /* 0x00c7002083007988 */ /* 0x0001e80008000407 */
[----:B------:R1:W-:Y:S04]  /*fcc0*/  STS.U16 [R131+UR7+0x8b00], R33 ;  /* 0x008b002183007988 */ /* 0x0003e80008000407 */
        /* <DEDUP_REMOVED lines=8> */
[----:B-1----:R-:W3:Y:S04]  /*fd50*/  LDL.LU R88, [R1+0x664] ;  /* 0x0006640001587983 */ /* 0x002ee80000300800 */
[----:B--2---:R4:W5:Y:S04]  /*fd60*/  LDL.LU R152, [R1+0x660] ;  /* 0x0006600001987983 */ /* 0x0049680000300800 */
[----:B------:R0:W-:Y:S04]  /*fd70*/  STS.U16 [R131+UR7+0xd300], R153 ;  /* 0x00d3009983007988 */ /* 0x0001e80008000407 */
[----:B------:R1:W-:Y:S04]  /*fd80*/  STS.U16 [R131+UR7+0x9700], R12 ;  /* 0x0097000c83007988 */ /* 0x0003e80008000407 */
[----:B0-----:R4:W5:Y:S04]  /*fd90*/  LDL.LU R153, [R1+0x65c] ;  /* 0x00065c0001997983 */ /* 0x0019680000300800 */
[----:B-1----:R-:W2:Y:S04]  /*fda0*/  LDL.LU R12, [R1+0x658] ;  /* 0x00065800010c7983 */ /* 0x002ea80000300800 */
[----:B------:R0:W-:Y:S04]  /*fdb0*/  STS.U16 [R131+UR7+0xd700], R146 ;  /* 0x00d7009283007988 */ /* 0x0001e80008000407 */
[----:B------:R1:W-:Y:S04]  /*fdc0*/  STS.U16 [R131+UR7+0x9b00], R66 ;  /* 0x009b004283007988 */ /* 0x0003e80008000407 */
[----:B------:R4:W-:Y:S04]  /*fdd0*/  STS.U16 [R131+UR7+0xdb00], R147 ;  /* 0x00db009383007988 */ /* 0x0009e80008000407 */
[----:B0-----:R0:W5:Y:S01]  /*fde0*/  LDL.LU R146, [R1+0x654] ;  /* 0x0006540001927983 */ /* 0x0011620000300800 */
[----:B-1----:R-:W-:-:S03]  /*fdf0*/  LOP3.LUT R66, R0, 0x70, RZ, 0x3c, !PT ;  /* 0x0000007000427812 */ /* 0x002fc600078e3cff */
[----:B------:R1:W-:Y:S04]  /*fe00*/  STS.U16 [R131+UR7+0x9f00], R130 ;  /* 0x009f008283007988 */ /* 0x0003e80008000407 */
[----:B----4-:R0:W5:Y:S04]  /*fe10*/  LDL.LU R147, [R1+0x650] ;  /* 0x0006500001937983 */ /* 0x0101680000300800 */
[----:B------:R4:W-:Y:S04]  /*fe20*/  STS.U16 [R131+UR7+0xdf00], R126 ;  /* 0x00df007e83007988 */ /* 0x0009e80008000407 */
[----:B-1----:R0:W5:Y:S04]  /*fe30*/  LDL.LU R130, [R1+0x64c] ;  /* 0x00064c0001827983 */ /* 0x0021680000300800 */
[----:B------:R1:W-:Y:S04]  /*fe40*/  STS.U16 [R66+UR7+0x8380], R127 ;  /* 0x0083807f42007988 */ /* 0x0003e80008000407 */
[----:B----4-:R0:W5:Y:S04]  /*fe50*/  LDL.LU R131, [R1+0x648] ;  /* 0x0006480001837983 */ /* 0x0101680000300800 */
[----:B------:R0:W5:Y:S04]  /*fe60*/  LDL.LU R126, [R1+0x644] ;  /* 0x00064400017e7983 */ /* 0x0001680000300800 */
[----:B-1----:R0:W5:Y:S04]  /*fe70*/  LDL.LU R127, [R1+0x640] ;  /* 0x00064000017f7983 */ /* 0x0021680000300800 */
[----:B------:R1:W-:Y:S04]  /*fe80*/  STS.U16 [R66+UR7+0xc380], R108 ;  /* 0x00c3806c42007988 */ /* 0x0003e80008000407 */
[----:B------:R4:W-:Y:S04]  /*fe90*/  STS.U16 [R66+UR7+0x8780], R109 ;  /* 0x0087806d42007988 */ /* 0x0009e80008000407 */
[----:B-1----:R0:W5:Y:S04]  /*fea0*/  LDL.LU R108, [R1+0x63c] ;  /* 0x00063c00016c7983 */ /* 0x0021680000300800 */
[----:B----4-:R0:W5:Y:S04]  /*feb0*/  LDL.LU R109, [R1+0x638] ;  /* 0x00063800016d7983 */ /* 0x0101680000300800 */
[----:B------:R1:W-:Y:S04]  /*fec0*/  STS.U16 [R66+UR7+0xc780], R47 ;  /* 0x00c7802f42007988 */ /* 0x0003e80008000407 */
[----:B------:R4:W-:Y:S04]  /*fed0*/  STS.U16 [R66+UR7+0x8b80], R106 ;  /* 0x008b806a42007988 */ /* 0x0009e80008000407 */
[----:B-1----:R-:W3:Y:S04]  /*fee0*/  LDL R47, [R1+0x170] ;  /* 0x00017000012f7983 */ /* 0x002ee80000100800 */
[----:B----4-:R0:W5:Y:S04]  /*fef0*/  LDL.LU R106, [R1+0x634] ;  /* 0x00063400016a7983 */ /* 0x0101680000300800 */
[----:B------:R1:W-:Y:S04]  /*ff00*/  STS.U16 [R66+UR7+0xcb80], R107 ;  /* 0x00cb806b42007988 */ /* 0x0003e80008000407 */
[----:B-1----:R0:W5:Y:S04]  /*ff10*/  LDL.LU R107, [R1+0x630] ;  /* 0x00063000016b7983 */ /* 0x0021680000300800 */
[----:B--2---:R1:W-:Y:S04]  /*ff20*/  STS.U16 [R66+UR7+0x8f80], R12 ;  /* 0x008f800c42007988 */ /* 0x0043e80008000407 */
[----:B---3--:R2:W-:Y:S04]  /*ff30*/  STS.U16 [R66+UR7+0xcf80], R88 ;  /* 0x00cf805842007988 */ /* 0x0085e80008000407 */
[----:B-1----:R-:W3:Y:S04]  /*ff40*/  LDL R12, [R1+0x5bc] ;  /* 0x0005bc00010c7983 */ /* 0x002ee80000100800 */
[----:B--2---:R0:W5:Y:S04]  /*ff50*/  LDL.LU R88, [R1+0x62c] ;  /* 0x00062c0001587983 */ /* 0x0041680000300800 */
[----:B------:R1:W-:Y:S04]  /*ff60*/  STS.U16 [R66+UR7+0x9380], R89 ;  /* 0x0093805942007988 */ /* 0x0003e80008000407 */
[----:B------:R2:W-:Y:S04]  /*ff70*/  STS.U16 [R66+UR7+0xd380], R9 ;  /* 0x00d3800942007988 */ /* 0x0005e80008000407 */
[----:B-1----:R0:W5:Y:S04]  /*ff80*/  LDL.LU R89, [R1+0x628] ;  /* 0x0006280001597983 */ /* 0x0021680000300800 */
[----:B--2---:R-:W2:Y:S04]  /*ff90*/  LDL R9, [R1+0x5b8] ;  /* 0x0005b80001097983 */ /* 0x004ea80000100800 */
[----:B------:R1:W-:Y:S04]  /*ffa0*/  STS.U16 [R66+UR7+0x9780], R86 ;  /* 0x0097805642007988 */ /* 0x0003e80008000407 */
[----:B------:R4:W-:Y:S04]  /*ffb0*/  STS.U16 [R66+UR7+0xd780], R87 ;  /* 0x00d7805742007988 */ /* 0x0009e80008000407 */
[----:B------:R0:W-:Y:S04]  /*ffc0*/  STS.U16 [R66+UR7+0x9b80], R2 ;  /* 0x009b800242007988 */ /* 0x0001e80008000407 */
[----:B-1----:R1:W5:Y:S04]  /*ffd0*/  LDL.LU R86, [R1+0x624] ;  /* 0x0006240001567983 */ /* 0x0023680000300800 */
[----:B----4-:R1:W5:Y:S04]  /*ffe0*/  LDL.LU R87, [R1+0x620] ;  /* 0x0006200001577983 */ /* 0x0103680000300800 */
[----:B0-----:R-:W4:Y:S04]  /*fff0*/  LDL R2, [R1+0x5b4] ;  /* 0x0005b40001027983 */ /* 0x001f280000100800 */
[----:B------:R0:W-:Y:S04]  /*10000*/  STS.U16 [R66+UR7+0xdb80], R68 ;  /* 0x00db804442007988 */ /* 0x0001e80008000407 */
[----:B------:R1:W-:Y:S04]  /*10010*/  STS.U16 [R66+UR7+0x9f80], R69 ;  /* 0x009f804542007988 */ /* 0x0003e80008000407 */
[----:B------:R1:W-:Y:S04]  /*10020*/  STS.U16 [R66+UR7+0xdf80], R67 ;  /* 0x00df804342007988 */ /* 0x0003e80008000407 */
[----:B0-----:R0:W5:Y:S04]  /*10030*/  LDL.LU R68, [R1+0x61c] ;  /* 0x00061c0001447983 */ /* 0x0011680000300800 */
[----:B-1----:R0:W5:Y:S04]  /*10040*/  LDL.LU R69, [R1+0x618] ;  /* 0x0006180001457983 */ /* 0x0021680000300800 */
[----:B------:R0:W5:Y:S04]  /*10050*/  LDL.LU R66, [R1+0x614] ;  /* 0x0006140001427983 */ /* 0x0001680000300800 */
[----:B------:R0:W5:Y:S04]  /*10060*/  LDL.LU R67, [R1+0x610] ;  /* 0x0006100001437983 */ /* 0x0001680000300800 */
[----:B------:R1:W-:Y:S04]  /*10070*/  STS.U16 [R47+UR7+0x11000], R48 ;  /* 0x011000302f007988 */ /* 0x0003e80008000407 */
[----:B------:R0:W-:Y:S04]  /*10080*/  STS.U16 [R47+UR7+0x11400], R49 ;  /* 0x011400312f007988 */ /* 0x0001e80008000407 */
[----:B------:R0:W-:Y:S04]  /*10090*/  STS.U16 [R47+UR7+0x11800], R46 ;  /* 0x0118002e2f007988 */ /* 0x0001e80008000407 */
[----:B-1----:R1:W5:Y:S04]  /*100a0*/  LDL.LU R48, [R1+0x60c] ;  /* 0x00060c0001307983 */ /* 0x0023680000300800 */
[----:B0-----:R1:W5:Y:S04]  /*100b0*/  LDL.LU R49, [R1+0x608] ;  /* 0x0006080001317983 */ /* 0x0013680000300800 */
[----:B------:R1:W5:Y:S04]  /*100c0*/  LDL.LU R46, [R1+0x604] ;  /* 0x00060400012e7983 */ /* 0x0003680000300800 */
[----:B------:R0:W-:Y:S04]  /*100d0*/  STS.U16 [R47+UR7+0x11c00], R28 ;  /* 0x011c001c2f007988 */ /* 0x0001e80008000407 */
[----:B0-----:R1:W5:Y:S04]  /*100e0*/  LDL.LU R47, [R1+0x600] ;  /* 0x00060000012f7983 */ /* 0x0013680000300800 */
[----:B------:R1:W5:Y:S04]  /*100f0*/  LDL.LU R28, [R1+0x5fc] ;  /* 0x0005fc00011c7983 */ /* 0x0003680000300800 */
[----:B---3--:R0:W-:Y:S04]  /*10100*/  STS.U16 [R12+UR7+0x11100], R29 ;  /* 0x0111001d0c007988 */ /* 0x0081e80008000407 */
[----:B------:R3:W-:Y:S04]  /*10110*/  STS.U16 [R12+UR7+0x11500], R26 ;  /* 0x0115001a0c007988 */ /* 0x0007e80008000407 */
[----:B------:R1:W-:Y:S04]  /*10120*/  STS.U16 [R12+UR7+0x11900], R27 ;  /* 0x0119001b0c007988 */ /* 0x0003e80008000407 */
[----:B0-----:R0:W5:Y:S04]  /*10130*/  LDL.LU R29, [R1+0x5f8] ;  /* 0x0005f800011d7983 */ /* 0x0011680000300800 */
[----:B---3--:R0:W5:Y:S04]  /*10140*/  LDL.LU R26, [R1+0x5f4] ;  /* 0x0005f400011a7983 */ /* 0x0081680000300800 */
[----:B-1----:R0:W5:Y:S04]  /*10150*/  LDL.LU R27, [R1+0x5f0] ;  /* 0x0005f000011b7983 */ /* 0x0021680000300800 */
[----:B------:R1:W-:Y:S04]  /*10160*/  STS.U16 [R12+UR7+0x11d00], R13 ;  /* 0x011d000d0c007988 */ /* 0x0003e80008000407 */
[----:B--2---:R2:W-:Y:S04]  /*10170*/  STS.U16 [R9+UR7+0x11200], R10 ;  /* 0x0112000a09007988 */ /* 0x0045e80008000407 */
[----:B------:R3:W-:Y:S04]  /*10180*/  STS.U16 [R9+UR7+0x11600], R11 ;  /* 0x0116000b09007988 */ /* 0x0007e80008000407 */
[----:B-1----:R0:W5:Y:S04]  /*10190*/  LDL.LU R12, [R1+0x5ec] ;  /* 0x0005ec00010c7983 */ /* 0x0021680000300800 */
[----:B------:R0:W5:Y:S04]  /*101a0*/  LDL.LU R13, [R1+0x5e8] ;  /* 0x0005e800010d7983 */ /* 0x0001680000300800 */
[----:B--2---:R0:W5:Y:S04]  /*101b0*/  LDL.LU R10, [R1+0x5e4] ;  /* 0x0005e400010a7983 */ /* 0x0041680000300800 */
[----:B---3--:R0:W5:Y:S04]  /*101c0*/  LDL.LU R11, [R1+0x5e0] ;  /* 0x0005e000010b7983 */ /* 0x0081680000300800 */
[----:B------:R1:W-:Y:S04]  /*101d0*/  STS.U16 [R9+UR7+0x11a00], R8 ;  /* 0x011a000809007988 */ /* 0x0003e80008000407 */
[----:B------:R2:W-:Y:S04]  /*101e0*/  STS.U16 [R9+UR7+0x11e00], R6 ;  /* 0x011e000609007988 */ /* 0x0005e80008000407 */
[----:B----4-:R3:W-:Y:S04]  /*101f0*/  STS.U16 [R2+UR7+0x11300], R7 ;  /* 0x0113000702007988 */ /* 0x0107e80008000407 */
[----:B-1----:R0:W5:Y:S04]  /*10200*/  LDL.LU R8, [R1+0x5dc] ;  /* 0x0005dc0001087983 */ /* 0x0021680000300800 */
[----:B--2---:R0:W5:Y:S04]  /*10210*/  LDL.LU R9, [R1+0x5d8] ;  /* 0x0005d80001097983 */ /* 0x0041680000300800 */
[----:B------:R0:W5:Y:S04]  /*10220*/  LDL.LU R6, [R1+0x5d4] ;  /* 0x0005d40001067983 */ /* 0x0001680000300800 */
[----:B---3--:R0:W5:Y:S04]  /*10230*/  LDL.LU R7, [R1+0x5d0] ;  /* 0x0005d00001077983 */ /* 0x0081680000300800 */
[----:B------:R1:W-:Y:S04]  /*10240*/  STS.U16 [R2+UR7+0x11700], R4 ;  /* 0x0117000402007988 */ /* 0x0003e80008000407 */
[----:B------:R2:W-:Y:S04]  /*10250*/  STS.U16 [R2+UR7+0x11b00], R5 ;  /* 0x011b000502007988 */ /* 0x0005e80008000407 */
[----:B------:R3:W-:Y:S04]  /*10260*/  STS.U16 [R2+UR7+0x11f00], R3 ;  /* 0x011f000302007988 */ /* 0x0007e80008000407 */
[----:B-1----:R0:W5:Y:S04]  /*10270*/  LDL.LU R4, [R1+0x5cc] ;  /* 0x0005cc0001047983 */ /* 0x0021680000300800 */
[----:B--2---:R0:W5:Y:S04]  /*10280*/  LDL.LU R5, [R1+0x5c8] ;  /* 0x0005c80001057983 */ /* 0x0041680000300800 */
[----:B---3--:R0:W5:Y:S04]  /*10290*/  LDL.LU R2, [R1+0x5c4] ;  /* 0x0005c40001027983 */ /* 0x0081680000300800 */
[----:B------:R0:W5:Y:S01]  /*102a0*/  LDL.LU R3, [R1+0x5c0] ;  /* 0x0005c00001037983 */ /* 0x0001620000300800 */
[----:B------:R1:W-:Y:S06]  /*102b0*/  MEMBAR.ALL.CTA ;  /* 0x0000000000007992 */ /* 0x0003ec0000008000 */
[----:B-1----:R-:W1:Y:S02]  /*102c0*/  FENCE.VIEW.ASYNC.S ;  /* 0x00000000000073c6 */ /* 0x002e640000000000 */
[----:B-1----:R-:W-:Y:S01]  /*102d0*/  BAR.SYNC.DEFER_BLOCKING 0x0 ;  /* 0x0000000000007b1d */ /* 0x002fe20000010000 */
[----:B------:R-:W-:-:S04]  /*102e0*/  ULEA UR9, UR6, UR7, 0x3 ;  /* 0x0000000706097291 */ /* 0x000fc8000f8e18ff */
[----:B------:R-:W-:Y:S01]  /*102f0*/  UIADD3 UR9, UPT, UPT, UR9, 0x12000, URZ ;  /* 0x0001200009097890 */ /* 0x000fe2000fffe0ff */
[----:B------:R-:W-:-:S00]  /*10300*/  MEMBAR.ALL.CTA ;  /* 0x0000000000007992 */ /* 0x000fc00000008000 */
[----:B------:R-:W-:Y:S06]  /*10310*/  MEMBAR.ALL.GPU ;  /* 0x0000000000007992 */ /* 0x000fec000000a000 */
[----:B------:R-:W-:-:S00]  /*10320*/  ERRBAR ;  /* 0x00000000000079ab */ /* 0x000fc00000000000 */
[----:B------:R-:W-:Y:S08]  /*10330*/  CGAERRBAR ;  /* 0x00000000000075ab */ /* 0x000ff00000000000 */
[----:B------:R-:W-:Y:S06]  /*10340*/  UCGABAR_ARV ;  /* 0x00000000000079c7 */ /* 0x000fec0008000000 */
[----:B------:R-:W-:Y:S01]  /*10350*/  UCGABAR_WAIT ;  /* 0x0000000000007dc7 */ /* 0x000fe20008000000 */
[----:B------:R-:W-:Y:S01]  /*10360*/  CCTL.IVALL ;  /* 0x00000000ff00798f */ /* 0x000fe20002000000 */
[----:B0-----:R-:W-:Y:S05]  /*10370*/  BRA.U UP1, `(.L_x_15) ;  /* 0x0000000101847547 */ /* 0x001fea000b800000 */
[----:B------:R-:W-:Y:S02]  /*10380*/  UIADD3 UR4, UPT, UPT, UR26, 0x40, URZ ;  /* 0x000000401a047890 */ /* 0x000fe4000fffe0ff */
[----:B------:R-:W-:Y:S02]  /*10390*/  UIADD3 UR11, UPT, UPT, UR26, 0x40, URZ ;  /* 0x000000401a0b7890 */ /* 0x000fe4000fffe0ff */
[----:B------:R-:W-:Y:S01]  /*103a0*/  UIADD3 UR60, UPT, UPT, UR26, 0x40, URZ ;  /* 0x000000401a3c7890 */ /* 0x000fe2000fffe0ff */
[----:B------:R-:W-:Y:S01]  /*103b0*/  UMOV UR58, 0x0 ;  /* 0x00000000003a7882 */ /* 0x000fe20000000000 */
[----:B------:R-:W-:Y:S01]  /*103c0*/  UMOV UR59, 0x10108490 ;  /* 0x10108490003b7882 */ /* 0x000fe20000000000 */
[----:B------:R-:W-:Y:S01]  /*103d0*/  UMOV UR12, UR24 ;  /* 0x00000018000c7c82 */ /* 0x000fe20008000000 */
[----:B------:R-:W-:Y:S01]  /*103e0*/  UMOV UR13, 0x40004040 ;  /* 0x40004040000d7882 */ /* 0x000fe20000000000 */
[----:B------:R-:W-:Y:S02]  /*103f0*/  UIADD3 UR61, UPT, UPT, UR26, 0x40, URZ ;  /* 0x000000401a3d7890 */ /* 0x000fe4000fffe0ff */
[----:B------:R0:W-:Y:S01]  /*10400*/  UTCHMMA.2CTA gdesc[UR12], gdesc[UR14], tmem[UR26], tmem[UR58], idesc[UR59], UPT ;  /* 0x00ff3a0e0c0075ea */ /* 0x0001e2000ba0001a */
[----:B------:R-:W-:Y:S01]  /*10410*/  UMOV UR56, 0x0 ;  /* 0x0000000000387882 */ /* 0x000fe20000000000 */
[----:B------:R-:W-:Y:S01]  /*10420*/  UMOV UR57, 0x10108490 ;  /* 0x1010849000397882 */ /* 0x000fe20000000000 */
[----:B------:R-:W-:Y:S01]  /*10430*/  UMOV UR54, 0x0 ;  /* 0x0000000000367882 */ /* 0x000fe20000000000 */
[----:B------:R-:W-:Y:S01]  /*10440*/  UMOV UR55, 0x10108490 ;  /* 0x1010849000377882 */ /* 0x000fe20000000000 */
        /* <DEDUP_REMOVED lines=20> */
.L_x_15:
[----:B------:R1:W-:Y:S04]  /*10590*/  STL [R1+0x5c0], R0 ;  /* 0x0005c00001007387 */ /* 0x0003e80000100800 */
[----:B-1----:R-:W2:Y:S01]  /*105a0*/  LDL R0, [R1+0x174] ;  /* 0x0001740001007983 */ /* 0x002ea20000100800 */
[----:B------:R-:W-:-:S04]  /*105b0*/  UIADD3 UR6, UPT, UPT, UR6, 0x1, URZ ;  /* 0x0000000106067890 */ /* 0x000fc8000fffe0ff */
[----:B------:R-:W-:-:S04]  /*105c0*/  UISETP.GT.AND UP2, UPT, UR6, 0x1, UPT ;  /* 0x000000010600788c */ /* 0x000fc8000bf44270 */
[----:B0-----:R-:W-:Y:S02]  /*105d0*/  USEL UR4, URZ, 0x1, !UP2 ;  /* 0x00000001ff047887 */ /* 0x001fe4000d000000 */
[----:B------:R-:W-:Y:S02]  /*105e0*/  USEL UR6, UR6, URZ, !UP2 ;  /* 0x000000ff06067287 */ /* 0x000fe4000d000000 */
[----:B------:R-:W-:Y:S01]  /*105f0*/  ULOP3.LUT UR11, UR5, UR4, URZ, 0x3c, !UPT ;  /* 0x00000004050b7292 */ /* 0x000fe2000f8e3cff */
[----:B--2---:R-:W-:Y:S02]  /*10600*/  ISETP.NE.U32.AND P1, PT, R0, UR10, PT ;  /* 0x0000000a00007c0c */ /* 0x004fe4000bf25070 */
[----:B------:R0:W5:Y:S01]  /*10610*/  LDL.LU R0, [R1+0x5c0] ;  /* 0x0005c00001007983 */ /* 0x0001620000300800 */
[----:B------:R-:W-:-:S03]  /*10620*/  UMOV UR4, UR5 ;  /* 0x0000000500047c82 */ /* 0x000fc60008000000 */
[----:B------:R-:W-:-:S07]  /*10630*/  UMOV UR5, UR11 ;  /* 0x0000000b00057c82 */ /* 0x000fce0008000000 */
[----:B0-----:R-:W-:Y:S05]  /*10640*/  @P1 BRA `(.L_x_16) ;  /* 0xffffff7000241947 */ /* 0x001fea000383ffff */
.L_x_13:
[----:B------:R-:W0:Y:S01]  /*10650*/  LDCU UR5, c[0x0][0x3a0] ;  /* 0x00007400ff0577ac */ /* 0x000e220008000800 */
[----:B-----5:R-:W2:Y:S01]  /*10660*/  LDC R3, c[0x0][0x3b4] ;  /* 0x0000ed00ff037b82 */ /* 0x020ea20000000800 */
[----:B0-----:R-:W-:-:S04]  /*10670*/  UIADD3 UR5, UPT, UPT, UR5, 0x3f, URZ ;  /* 0x0000003f05057890 */ /* 0x001fc8000fffe0ff */
[----:B------:R-:W-:-:S09]  /*10680*/  UISETP.GE.AND UP1, UPT, UR5, 0x40, UPT ;  /* 0x000000400500788c */ /* 0x000fd2000bf26270 */
[----:B------:R-:W-:Y:S05]  /*10690*/  BRA.U !UP1, `(.L_x_17) ;  /* 0x0000000109107547 */ /* 0x000fea000b800000 */
[----:B------:R-:W-:-:S06]  /*106a0*/  USHF.L.U32 UR4, UR4, 0x1f, URZ ;  /* 0x0000001f04047899 */ /* 0x000fcc00080006ff */
[----:B------:R-:W-:-:S04]  /*106b0*/  IMAD.U32 R0, RZ, RZ, UR4 ;  /* 0x00000004ff007e24 */ /* 0x000fc8000f8e00ff */
[----:B------:R-:W0:Y:S02]  /*106c0*/  SYNCS.PHASECHK.TRANS64.TRYWAIT P1, [UR9], R0 ;  /* 0x00000000ff0075a7 */ /* 0x000e240008021109 */
[----:B0-----:R-:W-:Y:S05]  /*106d0*/  @!P1 BRA `(.L_x_18) ;  /* 0x0000003000389947 */ /* 0x001fea0003800000 */
.L_x_17:
[----:B------:R-:W3:Y:S01]  /*106e0*/  LDL.LU R146, [R1+0x1cc] ;  /* 0x0001cc0001927983 */ /* 0x000ee20000300800 */
[----:B------:R-:W0:Y:S03]  /*106f0*/  LDCU UR4, c[0x0][0x3b8] ;  /* 0x00007700ff0477ac */ /* 0x000e260008000800 */
[----:B------:R-:W4:Y:S04]  /*10700*/  LDL.LU R145, [R1+0x228] ;  /* 0x0002280001917983 */ /* 0x000f280000300800 */
[----:B------:R-:W5:Y:S01]  /*10710*/  LDL.LU R144, [R1+0x24c] ;  /* 0x00024c0001907983 */ /* 0x000f620000300800 */
[----:B------:R-:W-:Y:S06]  /*10720*/  BAR.SYNC.DEFER_BLOCKING 0x0 ;  /* 0x0000000000007b1d */ /* 0x000fec0000010000 */
[----:B------:R-:W1:Y:S02]  /*10730*/  @!P0 SYNCS.CCTL.IV [UR7+0x12000] ;  /* 0x01200000ff0089b1 */ /* 0x000e640008000007 */
[----:B-1----:R-:W-:Y:S06]  /*10740*/  BAR.SYNC.DEFER_BLOCKING 0x0 ;  /* 0x0000000000007b1d */ /* 0x002fec0000010000 */
[----:B------:R-:W1:Y:S01]  /*10750*/  LDTM.x128 R4, tmem[UR8] ;  /* 0x00000008000479ee */ /* 0x000e6200083c0000 */
[----:B------:R-:W2:Y:S01]  /*10760*/  LDCU.128 UR8, c[0x0][0x390] ;  /* 0x00007200ff0877ac */ /* 0x000ea20008000c00 */
[----:B------:R-:W0:Y:S01]  /*10770*/  @!P0 SYNCS.CCTL.IV [UR7+0x12008] ;  /* 0x01200800ff0089b1 */ /* 0x000e220008000007 */
[----:B------:R-:W-:Y:S01]  /*10780*/  NOP ;  /* 0x0000000000007918 */ /* 0x000fe20000000000 */
[----:B-1----:R-:W-:-:S02]  /*10790*/  F2FP.BF16.F32.PACK_AB R138, R5, R4 ;  /* 0x00000004058a723e */ /* 0x002fc400000010ff */
[----:B------:R-:W-:Y:S02]  /*107a0*/  F2FP.BF16.F32.PACK_AB R140, R69, R68 ;  /* 0x00000044458c723e */ /* 0x000fe400000010ff */
[----:B------:R-:W-:Y:S02]  /*107b0*/  PRMT R142, R138, 0x7632, R142 ;  /* 0x000076328a8e7816 */ /* 0x000fe4000000008e */
[----:B------:R-:W-:Y:S02]  /*107c0*/  PRMT R143, R140, 0x7632, R143 ;  /* 0x000076328c8f7816 */ /* 0x000fe4000000008f */
[----:B------:R-:W-:Y:S02]  /*107d0*/  F2FP.BF16.F32.PACK_AB R72, R73, R72 ;  /* 0x000000484948723e */ /* 0x000fe400000010ff */
[----:B------:R-:W-:Y:S02]  /*107e0*/  F2FP.BF16.F32.PACK_AB R74, R75, R74 ;  /* 0x0000004a4b4a723e */ /* 0x000fe400000010ff */
[----:B------:R-:W-:-:S02]  /*107f0*/  F2FP.BF16.F32.PACK_AB R12, R13, R12 ;  /* 0x0000000c0d0c723e */ /* 0x000fc400000010ff */
[----:B------:R-:W-:Y:S02]  /*10800*/  F2FP.BF16.F32.PACK_AB R76, R77, R76 ;  /* 0x0000004c4d4c723e */ /* 0x000fe400000010ff */
[----:B------:R-:W-:Y:S02]  /*10810*/  F2FP.BF16.F32.PACK_AB R14, R15, R14 ;  /* 0x0000000e0f0e723e */ /* 0x000fe400000010ff */
[----:B------:R-:W-:Y:S02]  /*10820*/  F2FP.BF16.F32.PACK_AB R78, R79, R78 ;  /* 0x0000004e4f4e723e */ /* 0x000fe400000010ff */
        /* <DEDUP_REMOVED lines=51> */
[----:B------:R-:W-:Y:S01]  /*10b60*/  F2FP.BF16.F32.PACK_AB R67, R131, R67 ;  /* 0x000000438343723e */ /* 0x000fe200000010ff */
[C---:B---3--:R-:W-:Y:S02]  /*10b70*/  VIADD R0, R146.reuse, 0x4 ;  /* 0x0000000492007836 */ /* 0x048fe40000000000 */
[C---:B------:R-:W-:Y:S02]  /*10b80*/  VIADD R2, R146.reuse, 0x3 ;  /* 0x0000000392027836 */ /* 0x040fe40000000000 */
[----:B------:R-:W-:Y:S01]  /*10b90*/  VIADD R133, R146, 0x1 ;  /* 0x0000000192857836 */ /* 0x000fe20000000000 */
[----:B--2---:R-:W-:Y:S01]  /*10ba0*/  ISETP.GE.AND P3, PT, R0, UR11, PT ;  /* 0x0000000b00007c0c */ /* 0x004fe2000bf66270 */
[C---:B----4-:R-:W-:Y:S01]  /*10bb0*/  IMAD R0, R145.reuse, R3, RZ ;  /* 0x0000000391007224 */ /* 0x050fe200078e02ff */
[----:B------:R-:W-:Y:S01]  /*10bc0*/  ISETP.GE.AND P2, PT, R2, UR11, PT ;  /* 0x0000000b02007c0c */ /* 0x000fe2000bf46270 */
[----:B------:R-:W-:Y:S01]  /*10bd0*/  VIADD R132, R146, 0x2 ;  /* 0x0000000292847836 */ /* 0x000fe20000000000 */
[----:B------:R-:W-:Y:S01]  /*10be0*/  ISETP.GE.AND P1, PT, R145, UR10, PT ;  /* 0x0000000a91007c0c */ /* 0x000fe2000bf26270 */
[----:B------:R-:W-:Y:S01]  /*10bf0*/  IMAD R3, R3, 0x80, R0 ;  /* 0x0000008003037824 */ /* 0x000fe200078e0200 */
[----:B------:R-:W-:Y:S01]  /*10c00*/  LEA R4, P6, R0, UR8, 0x1 ;  /* 0x0000000800047c11 */ /* 0x000fe2000f8c08ff */
[----:B------:R-:W-:Y:S01]  /*10c10*/  VIADD R141, R146, 0x5 ;  /* 0x00000005928d7836 */ /* 0x000fe20000000000 */
[----:B-----5:R-:W-:Y:S01]  /*10c20*/  ISETP.GE.AND P0, PT, R144, UR10, PT ;  /* 0x0000000a90007c0c */ /* 0x020fe2000bf06270 */
[----:B------:R-:W-:Y:S01]  /*10c30*/  VIADD R75, R146, 0xa ;  /* 0x0000000a924b7836 */ /* 0x000fe20000000000 */
[----:B------:R-:W-:-:S02]  /*10c40*/  LEA.HI.X.SX32 R5, R0, UR9, 0x1, P6 ;  /* 0x0000000900057c11 */ /* 0x000fc4000b0f0eff */
[----:B------:R-:W-:Y:S02]  /*10c50*/  LEA R2, P6, R3, UR8, 0x1 ;  /* 0x0000000803027c11 */ /* 0x000fe4000f8c08ff */
[----:B------:R-:W-:Y:S01]  /*10c60*/  ISETP.GE.AND P5, PT, R133, UR11, PT ;  /* 0x0000000b85007c0c */ /* 0x000fe2000bfa6270 */
[C---:B0-----:R-:W-:Y:S01]  /*10c70*/  IMAD R133, R146.reuse, UR4, RZ ;  /* 0x0000000492857c24 */ /* 0x041fe2000f8e02ff */
[C---:B------:R-:W-:Y:S02]  /*10c80*/  ISETP.LT.AND P1, PT, R146.reuse, UR11, !P1 ;  /* 0x0000000b92007c0c */ /* 0x040fe4000cf21270 */
[----:B------:R-:W-:Y:S01]  /*10c90*/  ISETP.LT.AND P0, PT, R146, UR11, !P0 ;  /* 0x0000000b92007c0c */ /* 0x000fe2000c701270 */
[----:B------:R-:W-:Y:S01]  /*10ca0*/  VIADD R139, R133, UR4 ;  /* 0x00000004858b7c36 */ /* 0x000fe20008000000 */
[----:B------:R-:W-:Y:S01]  /*10cb0*/  LEA.HI.X.SX32 R3, R3, UR9, 0x1, P6 ;  /* 0x0000000903037c11 */ /* 0x000fe2000b0f0eff */
[----:B------:R-:W-:Y:S01]  /*10cc0*/  IMAD.WIDE R68, R133, 0x2, R4 ;  /* 0x0000000285447825 */ /* 0x000fe200078e0204 */
[----:B------:R-:W-:-:S02]  /*10cd0*/  ISETP.LT.AND P6, PT, R145, UR10, !P5 ;  /* 0x0000000a91007c0c */ /* 0x000fc4000efc1270 */
[----:B------:R-:W-:Y:S01]  /*10ce0*/  ISETP.LT.AND P5, PT, R144, UR10, !P5 ;  /* 0x0000000a90007c0c */ /* 0x000fe2000efa1270 */
[----:B------:R-:W-:Y:S01]  /*10cf0*/  IMAD.WIDE R134, R139, 0x2, R4 ;  /* 0x000000028b867825 */ /* 0x000fe200078e0204 */
[----:B------:R-:W-:Y:S02]  /*10d00*/  ISETP.GE.AND P4, PT, R132, UR11, PT ;  /* 0x0000000b84007c0c */ /* 0x000fe4000bf86270 */
[----:B------:R-:W-:Y:S01]  /*10d10*/  F2FP.BF16.F32.PACK_AB R0, R7, R6 ;  /* 0x000000060700723e */ /* 0x000fe200000010ff */
[--C-:B------:R-:W-:Y:S01]  /*10d20*/  IMAD.WIDE R132, R133, 0x2, R2.reuse ;  /* 0x0000000285847825 */ /* 0x100fe200078e0202 */
[----:B------:R0:W-:Y:S01]  /*10d30*/  @P1 STG.E.U16 desc[UR20][R68.64], R138 ;  /* 0x0000008a44001986 */ /* 0x0001e2000c101514 */
[----:B------:R-:W-:Y:S02]  /*10d40*/  ISETP.GE.AND P1, PT, R141, UR11, PT ;  /* 0x0000000b8d007c0c */ /* 0x000fe4000bf26270 */
[C---:B------:R-:W-:Y:S01]  /*10d50*/  IMAD.WIDE R136, R139.reuse, 0x2, R2 ;  /* 0x000000028b887825 */ /* 0x040fe200078e0202 */
[----:B------:R1:W-:Y:S03]  /*10d60*/  @P0 STG.E.U16 desc[UR20][R132.64], R140 ;  /* 0x0000008c84000986 */ /* 0x0003e6000c101514 */
[----:B------:R-:W-:Y:S01]  /*10d70*/  VIADD R139, R139, UR4 ;  /* 0x000000048b8b7c36 */ /* 0x000fe20008000000 */
[----:B------:R2:W-:Y:S01]  /*10d80*/  @P6 STG.E.U16 desc[UR20][R134.64], R142 ;  /* 0x0000008e86006986 */ /* 0x0005e2000c101514 */
[----:B------:R-:W-:-:S02]  /*10d90*/  ISETP.LT.AND P6, PT, R145, UR10, !P2 ;  /* 0x0000000a91007c0c */ /* 0x000fc4000d7c1270 */
[----:B------:R-:W-:Y:S01]  /*10da0*/  IMAD.WIDE R6, R139, 0x2, R4 ;  /* 0x000000028b067825 */ /* 0x000fe200078e0204 */
[----:B------:R3:W-:Y:S01]  /*10db0*/  @P5 STG.E.U16 desc[UR20][R136.64], R143 ;  /* 0x0000008f88005986 */ /* 0x0007e2000c101514 */
[----:B------:R-:W-:Y:S02]  /*10dc0*/  ISETP.LT.AND P5, PT, R145, UR10, !P4 ;  /* 0x0000000a91007c0c */ /* 0x000fe4000e7a1270 */
[C---:B------:R-:W-:Y:S01]  /*10dd0*/  ISETP.LT.AND P4, PT, R144.reuse, UR10, !P4 ;  /* 0x0000000a90007c0c */ /* 0x040fe2000e781270 */
[----:B0-----:R-:W-:Y:S01]  /*10de0*/  IMAD.WIDE R68, R139, 0x2, R2 ;  /* 0x000000028b447825 */ /* 0x001fe200078e0202 */
[----:B-1----:R-:W-:Y:S02]  /*10df0*/  F2FP.BF16.F32.PACK_AB R133, R71, R70 ;  /* 0x000000464785723e */ /* 0x002fe400000010ff */
[----:B------:R-:W-:Y:S01]  /*10e00*/  ISETP.LT.AND P2, PT, R144, UR10, !P2 ;  /* 0x0000000a90007c0c */ /* 0x000fe2000d741270 */
[----:B------:R-:W-:Y:S01]  /*10e10*/  VIADD R141, R139, UR4 ;  /* 0x000000048b8d7c36 */ /* 0x000fe20008000000 */
[----:B--2---:R-:W-:Y:S01]  /*10e20*/  PRMT R135, R0, 0x7610, R135 ;  /* 0x0000761000877816 */ /* 0x004fe20000000087 */
[----:B------:R-:W-:-:S02]  /*10e30*/  VIADD R138, R146, 0x6 ;  /* 0x00000006928a7836 */ /* 0x000fc40000000000 */
[----:B------:R-:W-:Y:S01]  /*10e40*/  IMAD.WIDE R70, R141, 0x2, R4 ;  /* 0x000000028d467825 */ /* 0x000fe200078e0204 */
[----:B---3--:R-:W-:Y:S01]  /*10e50*/  PRMT R136, R0, 0x7632, R136 ;  /* 0x0000763200887816 */ /* 0x008fe20000000088 */
[----:B------:R0:W-:Y:S01]  /*10e60*/  @P5 STG.E.U16 desc[UR20][R6.64], R135 ;  /* 0x0000008706005986 */ /* 0x0001e2000c101514 */
[----:B------:R-:W-:Y:S01]  /*10e70*/  F2FP.BF16.F32.PACK_AB R0, R9, R8 ;  /* 0x000000080900723e */ /* 0x000fe200000010ff */
[----:B------:R-:W-:Y:S01]  /*10e80*/  VIADD R73, R141, UR4 ;  /* 0x000000048d497c36 */ /* 0x000fe20008000000 */
[----:B------:R-:W-:Y:S01]  /*10e90*/  ISETP.GE.AND P0, PT, R138, UR11, PT ;  /* 0x0000000b8a007c0c */ /* 0x000fe2000bf06270 */
[----:B------:R1:W-:Y:S01]  /*10ea0*/  @P4 STG.E.U16 desc[UR20][R68.64], R133 ;  /* 0x0000008544004986 */ /* 0x0003e2000c101514 */
[----:B------:R-:W-:Y:S01]  /*10eb0*/  ISETP.LT.AND P4, PT, R145, UR10, !P3 ;  /* 0x0000000a91007c0c */ /* 0x000fe2000df81270 */
[----:B------:R-:W-:Y:S02]  /*10ec0*/  IMAD.WIDE R8, R73, 0x2, R4 ;  /* 0x0000000249087825 */ /* 0x000fe400078e0204 */
[----:B------:R2:W-:Y:S01]  /*10ed0*/  @P6 STG.E.U16 desc[UR20][R70.64], R136 ;  /* 0x0000008846006986 */ /* 0x0005e2000c101514 */
[----:B------:R-:W-:Y:S01]  /*10ee0*/  ISETP.LT.AND P6, PT, R144, UR10, !P3 ;  /* 0x0000000a90007c0c */ /* 0x000fe2000dfc1270 */
[----:B------:R-:W-:-:S02]  /*10ef0*/  VIADD R132, R146, 0x7 ;  /* 0x0000000792847836 */ /* 0x000fc40000000000 */
[----:B0-----:R-:W-:-:S03]  /*10f00*/  IMAD.WIDE R6, R141, 0x2, R2 ;  /* 0x000000028d067825 */ /* 0x001fc600078e0202 */
[----:B------:R-:W-:Y:S01]  /*10f10*/  ISETP.GE.AND P5, PT, R132, UR11, PT ;  /* 0x0000000b84007c0c */ /* 0x000fe2000bfa6270 */
[----:B-1----:R-:W-:Y:S01]  /*10f20*/  IMAD.WIDE R68, R73, 0x2, R2 ;  /* 0x0000000249447825 */ /* 0x002fe200078e0202 */
[----:B------:R-:W-:-:S03]  /*10f30*/  PRMT R133, R133, 0x7632, R133 ;  /* 0x0000763285857816 */ /* 0x000fc60000000085 */
[----:B------:R-:W-:Y:S01]  /*10f40*/  VIADD R73, R73, UR4 ;  /* 0x0000000449497c36 */ /* 0x000fe20008000000 */
[----:B--2---:R-:W-:Y:S01]  /*10f50*/  F2FP.BF16.F32.PACK_AB R70, R11, R10 ;  /* 0x0000000a0b46723e */ /* 0x004fe200000010ff */
[----:B------:R0:W-:Y:S01]  /*10f60*/  @P2 STG.E.U16 desc[UR20][R6.64], R133 ;  /* 0x0000008506002986 */ /* 0x0001e2000c101514 */
[C---:B------:R-:W-:Y:S02]  /*10f70*/  VIADD R134, R146.reuse, 0x8 ;  /* 0x0000000892867836 */ /* 0x040fe40000000000 */
[----:B------:R-:W-:Y:S01]  /*10f80*/  VIADD R71, R73, UR4 ;  /* 0x0000000449477c36 */ /* 0x000fe20008000000 */
[----:B------:R1:W-:Y:S01]  /*10f90*/  @P4 STG.E.U16 desc[UR20][R8.64], R0 ;  /* 0x0000000008004986 */ /* 0x0003e2000c101514 */
[C---:B------:R-:W-:Y:S01]  /*10fa0*/  ISETP.LT.AND P4, PT, R145.reuse, UR10, !P1 ;  /* 0x0000000a91007c0c */ /* 0x040fe2000cf81270 */
[----:B------:R-:W-:Y:S01]  /*10fb0*/  VIADD R132, R146, 0x9 ;  /* 0x0000000992847836 */ /* 0x000fe20000000000 */
[C---:B------:R-:W-:Y:S01]  /*10fc0*/  ISETP.LT.AND P1, PT, R144.reuse, UR10, !P1 ;  /* 0x0000000a90007c0c */ /* 0x040fe2000cf21270 */
[----:B------:R2:W-:Y:S01]  /*10fd0*/  @P6 STG.E.U16 desc[UR20][R68.64], R72 ;  /* 0x0000004844006986 */ /* 0x0005e2000c101514 */
[----:B------:R-:W-:Y:S01]  /*10fe0*/  ISETP.LT.AND P6, PT, R145, UR10, !P0 ;  /* 0x0000000a91007c0c */ /* 0x000fe2000c7c1270 */
[----:B------:R-:W-:Y:S01]  /*10ff0*/  IMAD.WIDE R10, R71, 0x2, R4 ;  /* 0x00000002470a7825 */ /* 0x000fe200078e0204 */
[----:B------:R-:W-:-:S02]  /*11000*/  ISETP.LT.AND P0, PT, R144, UR10, !P0 ;  /* 0x0000000a90007c0c */ /* 0x000fc4000c701270 */
[----:B------:R-:W-:Y:S01]  /*11010*/  ISETP.GE.AND P3, PT, R134, UR11, PT ;  /* 0x0000000b86007c0c */ /* 0x000fe2000bf66270 */
[C---:B0-----:R-:W-:Y:S01]  /*11020*/  IMAD.WIDE R6, R73.reuse, 0x2, R4 ;  /* 0x0000000249067825 */ /* 0x041fe200078e0204 */
[----:B------:R-:W-:Y:S02]  /*11030*/  ISETP.GE.AND P2, PT, R132, UR11, PT ;  /* 0x0000000b84007c0c */ /* 0x000fe4000bf46270 */
[----:B-1----:R-:W-:Y:S01]  /*11040*/  PRMT R0, R0, 0x7632, R0 ;  /* 0x0000763200007816 */ /* 0x002fe20000000000 */
[----:B------:R-:W-:Y:S01]  /*11050*/  IMAD.WIDE R8, R73, 0x2, R2 ;  /* 0x0000000249087825 */ /* 0x000fe200078e0202 */
[----:B------:R-:W-:-:S03]  /*11060*/  PRMT R73, R72, 0x7632, R73 ;  /* 0x0000763248497816 */ /* 0x000fc60000000049 */
[----:B------:R0:W-:Y:S01]  /*11070*/  @P4 STG.E.U16 desc[UR20][R6.64], R0 ;  /* 0x0000000006004986 */ /* 0x0001e2000c101514 */
[----:B--2---:R-:W-:Y:S01]  /*11080*/  IMAD.WIDE R68, R71, 0x2, R2 ;  /* 0x0000000247447825 */ /* 0x004fe200078e0202 */
[----:B------:R-:W-:Y:S02]  /*11090*/  ISETP.GE.AND P4, PT, R75, UR11, PT ;  /* 0x0000000b4b007c0c */ /* 0x000fe4000bf86270 */
[----:B------:R1:W-:Y:S01]  /*110a0*/  @P1 STG.E.U16 desc[UR20][R8.64], R73 ;  /* 0x0000004908001986 */ /* 0x0003e2000c101514 */
[----:B------:R-:W-:Y:S01]  /*110b0*/  ISETP.LT.AND P1, PT, R145, UR10, !P5 ;  /* 0x0000000a91007c0c */ /* 0x000fe2000ef21270 */
[----:B------:R-:W-:Y:S01]  /*110c0*/  VIADD R71, R71, UR4 ;  /* 0x0000000447477c36 */ /* 0x000fe20008000000 */
[C---:B------:R-:W-:Y:S01]  /*110d0*/  ISETP.LT.AND P5, PT, R144.reuse, UR10, !P5 ;  /* 0x0000000a90007c0c */ /* 0x040fe2000efa1270 */
[----:B------:R2:W-:Y:S01]  /*110e0*/  @P6 STG.E.U16 desc[UR20][R10.64], R70 ;  /* 0x000000460a006986 */ /* 0x0005e2000c101514 */
[----:B------:R-:W-:Y:S01]  /*110f0*/  ISETP.LT.AND P6, PT, R145, UR10, !P3 ;  /* 0x0000000a91007c0c */ /* 0x000fe2000dfc1270 */
[C---:B------:R-:W-:Y:S01]  /*11100*/  VIADD R13, R71.reuse, UR4 ;  /* 0x00000004470d7c36 */ /* 0x040fe20008000000 */
[----:B------:R-:W-:Y:S01]  /*11110*/  ISETP.LT.AND P3, PT, R144, UR10, !P3 ;  /* 0x0000000a90007c0c */ /* 0x000fe2000df61270 */
[C---:B0-----:R-:W-:Y:S01]  /*11120*/  IMAD.WIDE R6, R71.reuse, 0x2, R4 ;  /* 0x0000000247067825 */ /* 0x041fe200078e0204 */
[----:B------:R0:W-:Y:S03]  /*11130*/  @P0 STG.E.U16 desc[UR20][R68.64], R74 ;  /* 0x0000004a44000986 */ /* 0x0001e6000c101514 */
[----:B-1----:R-:W-:Y:S01]  /*11140*/  IMAD.WIDE R8, R71, 0x2, R2 ;  /* 0x0000000247087825 */ /* 0x002fe200078e0202 */
[----:B------:R-:W-:-:S02]  /*11150*/  PRMT R71, R74, 0x7632, R71 ;  /* 0x000076324a477816 */ /* 0x000fc40000000047 */
[----:B--2---:R-:W-:Y:S01]  /*11160*/  PRMT R70, R70, 0x7632, R70 ;  /* 0x0000763246467816 */ /* 0x004fe20000000046 */
[----:B------:R-:W-:-:S04]  /*11170*/  IMAD.WIDE R10, R13, 0x2, R4 ;  /* 0x000000020d0a7825 */ /* 0x000fc800078e0204 */
[----:B------:R1:W-:Y:S01]  /*11180*/  @P1 STG.E.U16 desc[UR20][R6.64], R70 ;  /* 0x0000004606001986 */ /* 0x0003e2000c101514 */
[----:B0-----:R-:W-:Y:S02]  /*11190*/  VIADD R69, R13, UR4 ;  /* 0x000000040d457c36 */ /* 0x001fe40008000000 */
[C---:B------:R-:W-:Y:S01]  /*111a0*/  VIADD R72, R146.reuse, 0xb ;  /* 0x0000000b92487836 */ /* 0x040fe20000000000 */
[----:B------:R0:W-:Y:S01]  /*111b0*/  @P5 STG.E.U16 desc[UR20][R8.64], R71 ;  /* 0x0000004708005986 */ /* 0x0001e2000c101514 */
[----:B------:R-:W-:Y:S01]  /*111c0*/  ISETP.LT.AND P5, PT, R145, UR10, !P2 ;  /* 0x0000000a91007c0c */ /* 0x000fe2000d7a1270 */
[----:B------:R-:W-:Y:S02]  /*111d0*/  VIADD R68, R146, 0xd ;  /* 0x0000000d92447836 */ /* 0x000fe40000000000 */
[----:B------:R2:W-:Y:S01]  /*111e0*/  @P6 STG.E.U16 desc[UR20][R10.64], R12 ;  /* 0x0000000c0a006986 */ /* 0x0005e2000c101514 */
[----:B------:R-:W-:Y:S01]  /*111f0*/  ISETP.LT.AND P6, PT, R144, UR10, !P2 ;  /* 0x0000000a90007c0c */ /* 0x000fe2000d7c1270 */
[----:B------:R-:W-:Y:S01]  /*11200*/  VIADD R0, R146, 0xc ;  /* 0x0000000c92007836 */ /* 0x000fe20000000000 */
[----:B------:R-:W-:Y:S01]  /*11210*/  ISETP.GE.AND P0, PT, R72, UR11, PT ;  /* 0x0000000b48007c0c */ /* 0x000fe2000bf06270 */
[----:B-1----:R-:W-:Y:S01]  /*11220*/  IMAD.WIDE R6, R13, 0x2, R2 ;  /* 0x000000020d067825 */ /* 0x002fe200078e0202 */
[----:B------:R-:W-:-:S02]  /*11230*/  PRMT R13, R12, 0x7632, R13 ;  /* 0x000076320c0d7816 */ /* 0x000fc4000000000d */
[----:B------:R-:W-:Y:S01]  /*11240*/  ISETP.GE.AND P2, PT, R68, UR11, PT ;  /* 0x0000000b44007c0c */ /* 0x000fe2000bf46270 */
[C---:B0-----:R-:W-:Y:S01]  /*11250*/  IMAD.WIDE R8, R69.reuse, 0x2, R4 ;  /* 0x0000000245087825 */ /* 0x041fe200078e0204 */
[----:B------:R0:W-:Y:S01]  /*11260*/  @P3 STG.E.U16 desc[UR20][R6.64], R76 ;  /* 0x0000004c06003986 */ /* 0x0001e2000c101514 */
[----:B------:R-:W-:Y:S02]  /*11270*/  PRMT R68, R14, 0x7610, R68 ;  /* 0x000076100e447816 */ /* 0x000fe40000000044 */
[----:B--2---:R-:W-:Y:S01]  /*11280*/  PRMT R12, R76, 0x7632, R12 ;  /* 0x000076324c0c7816 */ /* 0x004fe2000000000c */
[----:B------:R-:W-:Y:S01]  /*11290*/  IMAD.WIDE R10, R69, 0x2, R2 ;  /* 0x00000002450a7825 */ /* 0x000fe200078e0202 */
[----:B------:R1:W-:Y:S01]  /*112a0*/  @P5 STG.E.U16 desc[UR20][R8.64], R13 ;  /* 0x0000000d08005986 */ /* 0x0003e2000c101514 */
[C---:B------:R-:W-:Y:S02]  /*112b0*/  ISETP.LT.AND P5, PT, R145.reuse, UR10, !P4 ;  /* 0x0000000a91007c0c */ /* 0x040fe4000e7a1270 */
[----:B------:R-:W-:Y:S01]  /*112c0*/  ISETP.LT.AND P4, PT, R144, UR10, !P4 ;  /* 0x0000000a90007c0c */ /* 0x000fe2000e781270 */
[----:B------:R2:W-:Y:S01]  /*112d0*/  @P6 STG.E.U16 desc[UR20][R10.64], R12 ;  /* 0x0000000c0a006986 */ /* 0x0005e2000c101514 */
[----:B------:R-:W-:Y:S01]  /*112e0*/  ISETP.LT.AND P6, PT, R145, UR10, !P0 ;  /* 0x0000000a91007c0c */ /* 0x000fe2000c7c1270 */
[----:B------:R-:W-:Y:S01]  /*112f0*/  VIADD R69, R69, UR4 ;  /* 0x0000000445457c36 */ /* 0x000fe20008000000 */
[----:B------:R-:W-:Y:S01]  /*11300*/  ISETP.GE.AND P1, PT, R0, UR11, PT ;  /* 0x0000000b00007c0c */ /* 0x000fe2000bf26270 */
[----:B------:R-:W-:Y:S01]  /*11310*/  VIADD R0, R146, 0xe ;  /* 0x0000000e92007836 */ /* 0x000fe20000000000 */
[----:B------:R-:W-:Y:S01]  /*11320*/  PRMT R70, R14, 0x7632, R70 ;  /* 0x000076320e467816 */ /* 0x000fe20000000046 */
[C---:B------:R-:W-:Y:S01]  /*11330*/  VIADD R15, R69.reuse, UR4 ;  /* 0x00000004450f7c36 */ /* 0x040fe20008000000 */
[----:B------:R-:W-:Y:S01]  /*11340*/  ISETP.LT.AND P0, PT, R144, UR10, !P0 ;  /* 0x0000000a90007c0c */ /* 0x000fe2000c701270 */
[----:B0-----:R-:W-:Y:S01]  /*11350*/  IMAD.WIDE R6, R69, 0x2, R4 ;  /* 0x0000000245067825 */ /* 0x001fe200078e0204 */
[----:B------:R-:W-:-:S02]  /*11360*/  PRMT R71, R78, 0x7632, R71 ;  /* 0x000076324e477816 */ /* 0x000fc40000000047 */
[----:B------:R-:W-:Y:S01]  /*11370*/  ISETP.GE.AND P3, PT, R0, UR11, PT ;  /* 0x0000000b00007c0c */ /* 0x000fe2000bf66270 */
[----:B-1----:R-:W-:Y:S01]  /*11380*/  IMAD.WIDE R8, R69, 0x2, R2 ;  /* 0x0000000245087825 */ /* 0x002fe200078e0202 */
[----:B------:R0:W-:Y:S03]  /*11390*/  @P5 STG.E.U16 desc[UR20][R6.64], R68 ;  /* 0x0000004406005986 */ /* 0x0001e6000c101514 */
[----:B--2---:R-:W-:Y:S01]  /*113a0*/  IMAD.WIDE R10, R15, 0x2, R4 ;  /* 0x000000020f0a7825 */ /* 0x004fe200078e0204 */
[----:B------:R1:W-:Y:S01]  /*113b0*/  @P4 STG.E.U16 desc[UR20][R8.64], R78 ;  /* 0x0000004e08004986 */ /* 0x0003e2000c101514 */
[----:B------:R-:W-:Y:S02]  /*113c0*/  ISETP.LT.AND P4, PT, R145, UR10, !P1 ;  /* 0x0000000a91007c0c */ /* 0x000fe4000cf81270 */
[----:B------:R-:W-:Y:S01]  /*113d0*/  IMAD.WIDE R12, R15, 0x2, R2 ;  /* 0x000000020f0c7825 */ /* 0x000fe200078e0202 */
[----:B------:R2:W-:Y:S01]  /*113e0*/  @P6 STG.E.U16 desc[UR20][R10.64], R70 ;  /* 0x000000460a006986 */ /* 0x0005e2000c101514 */
[----:B------:R-:W-:-:S02]  /*113f0*/  ISETP.LT.AND P1, PT, R144, UR10, !P1 ;  /* 0x0000000a90007c0c */ /* 0x000fc4000cf21270 */
[----:B------:R-:W-:Y:S01]  /*11400*/  VIADD R15, R15, UR4 ;  /* 0x000000040f0f7c36 */ /* 0x000fe20008000000 */
[----:B------:R-:W-:Y:S01]  /*11410*/  ISETP.LT.AND P6, PT, R145, UR10, !P2 ;  /* 0x0000000a91007c0c */ /* 0x000fe2000d7c1270 */
[----:B------:R3:W-:Y:S01]  /*11420*/  @P0 STG.E.U16 desc[UR20][R12.64], R71 ;  /* 0x000000470c000986 */ /* 0x0007e2000c101514 */
[----:B0-----:R-:W-:Y:S01]  /*11430*/  PRMT R68, R16, 0x7632, R68 ;  /* 0x0000763210447816 */ /* 0x001fe20000000044 */
[C---:B------:R-:W-:Y:S01]  /*11440*/  VIADD R17, R15.reuse, UR4 ;  /* 0x000000040f117c36 */ /* 0x040fe20008000000 */
[----:B------:R-:W-:Y:S01]  /*11450*/  ISETP.LT.AND P2, PT, R144, UR10, !P2 ;  /* 0x0000000a90007c0c */ /* 0x000fe2000d741270 */
[----:B------:R-:W-:-:S04]  /*11460*/  IMAD.WIDE R6, R15, 0x2, R4 ;  /* 0x000000020f067825 */ /* 0x000fc800078e0204 */
[----:B-1----:R-:W-:Y:S01]  /*11470*/  IMAD.WIDE R8, R15, 0x2, R2 ;  /* 0x000000020f087825 */ /* 0x002fe200078e0202 */
[----:B------:R0:W-:Y:S03]  /*11480*/  @P4 STG.E.U16 desc[UR20][R6.64], R16 ;  /* 0x0000001006004986 */ /* 0x0001e6000c101514 */
[----:B--2---:R-:W-:Y:S01]  /*11490*/  IMAD.WIDE R10, R17, 0x2, R4 ;  /* 0x00000002110a7825 */ /* 0x004fe200078e0204 */
[----:B------:R1:W-:Y:S03]  /*114a0*/  @P1 STG.E.U16 desc[UR20][R8.64], R80 ;  /* 0x0000005008001986 */ /* 0x0003e6000c101514 */
[----:B------:R-:W-:Y:S01]  /*114b0*/  VIADD R14, R146, 0x10 ;  /* 0x00000010920e7836 */ /* 0x000fe20000000000 */
[----:B------:R2:W-:Y:S01]  /*114c0*/  @P6 STG.E.U16 desc[UR20][R10.64], R68 ;  /* 0x000000440a006986 */ /* 0x0005e2000c101514 */
[----:B------:R-:W-:Y:S01]  /*114d0*/  ISETP.LT.AND P6, PT, R145, UR10, !P3 ;  /* 0x0000000a91007c0c */ /* 0x000fe2000dfc1270 */
[C---:B---3--:R-:W-:Y:S01]  /*114e0*/  VIADD R13, R17.reuse, UR4 ;  /* 0x00000004110d7c36 */ /* 0x048fe20008000000 */
[----:B------:R-:W-:Y:S01]  /*114f0*/  ISETP.LT.AND P3, PT, R144, UR10, !P3 ;  /* 0x0000000a90007c0c */ /* 0x000fe2000df61270 */
[----:B------:R-:W-:Y:S01]  /*11500*/  VIADD R0, R146, 0xf ;  /* 0x0000000f92007836 */ /* 0x000fe20000000000 */
[----:B------:R-:W-:Y:S01]  /*11510*/  ISETP.GE.AND P0, PT, R14, UR11, PT ;  /* 0x0000000b0e007c0c */ /* 0x000fe2000bf06270 */
[----:B0-----:R-:W-:Y:S01]  /*11520*/  IMAD.WIDE R6, R17, 0x2, R2 ;  /* 0x0000000211067825 */ /* 0x001fe200078e0202 */
[----:B------:R-:W-:-:S02]  /*11530*/  PRMT R14, R80, 0x7632, R14 ;  /* 0x00007632500e7816 */ /* 0x000fc4000000000e */
[----:B------:R-:W-:Y:S01]  /*11540*/  ISETP.GE.AND P5, PT, R0, UR11, PT ;  /* 0x0000000b00007c0c */ /* 0x000fe2000bfa6270 */
[C---:B-1----:R-:W-:Y:S01]  /*11550*/  IMAD.WIDE R8, R13.reuse, 0x2, R4 ;  /* 0x000000020d087825 */ /* 0x042fe200078e0204 */
[----:B------:R-:W-:Y:S01]  /*11560*/  PRMT R16, R18, 0x7632, R16 ;  /* 0x0000763212107816 */ /* 0x000fe20000000010 */
[----:B------:R0:W-:Y:S01]  /*11570*/  @P2 STG.E.U16 desc[UR20][R6.64], R14 ;  /* 0x0000000e06002986 */ /* 0x0001e2000c101514 */
[----:B------:R-:W-:Y:S01]  /*11580*/  PRMT R17, R82, 0x7632, R17 ;  /* 0x0000763252117816 */ /* 0x000fe20000000011 */
[----:B--2---:R-:W-:Y:S02]  /*11590*/  IMAD.WIDE R10, R13, 0x2, R2 ;  /* 0x000000020d0a7825 */ /* 0x004fe400078e0202 */
[----:B------:R1:W-:Y:S01]  /*115a0*/  @P6 STG.E.U16 desc[UR20][R8.64], R18 ;  /* 0x0000001208006986 */ /* 0x0003e2000c101514 */
[----:B------:R-:W-:Y:S01]  /*115b0*/  ISETP.LT.AND P6, PT, R145, UR10, !P0 ;  /* 0x0000000a91007c0c */ /* 0x000fe2000c7c1270 */
[----:B------:R-:W-:Y:S01]  /*115c0*/  VIADD R13, R13, UR4 ;  /* 0x000000040d0d7c36 */ /* 0x000fe20008000000 */
[----:B------:R-:W-:Y:S01]  /*115d0*/  ISETP.LT.AND P0, PT, R144, UR10, !P0 ;  /* 0x0000000a90007c0c */ /* 0x000fe2000c701270 */
[----:B------:R2:W-:Y:S01]  /*115e0*/  @P3 STG.E.U16 desc[UR20][R10.64], R82 ;  /* 0x000000520a003986 */ /* 0x0005e2000c101514 */
[----:B------:R-:W-:Y:S01]  /*115f0*/  ISETP.LT.AND P3, PT, R145, UR10, !P5 ;  /* 0x0000000a91007c0c */ /* 0x000fe2000ef61270 */
[----:B------:R-:W-:Y:S01]  /*11600*/  VIADD R0, R146, 0x11 ;  /* 0x0000001192007836 */ /* 0x000fe20000000000 */
[----:B------:R-:W-:Y:S01]  /*11610*/  ISETP.LT.AND P5, PT, R144, UR10, !P5 ;  /* 0x0000000a90007c0c */ /* 0x000fe2000efa1270 */
[----:B0-----:R-:W-:-:S03]  /*11620*/  IMAD.WIDE R6, R13, 0x2, R4 ;  /* 0x000000020d067825 */ /* 0x001fc600078e0204 */
[----:B------:R-:W-:Y:S01]  /*11630*/  ISETP.GE.AND P4, PT, R0, UR11, PT ;  /* 0x0000000b00007c0c */ /* 0x000fe2000bf86270 */
[----:B-1----:R-:W-:Y:S01]  /*11640*/  IMAD.WIDE R8, R13, 0x2, R2 ;  /* 0x000000020d087825 */ /* 0x002fe200078e0202 */
[----:B------:R-:W-:-:S03]  /*11650*/  PRMT R18, R84, 0x7632, R18 ;  /* 0x0000763254127816 */ /* 0x000fc60000000012 */
[----:B------:R-:W-:Y:S02]  /*11660*/  VIADD R12, R146, 0x12 ;  /* 0x00000012920c7836 */ /* 0x000fe40000000000 */
[----:B------:R0:W-:Y:S01]  /*11670*/  @P3 STG.E.U16 desc[UR20][R6.64], R16 ;  /* 0x0000001006003986 */ /* 0x0001e2000c101514 */
[----:B------:R-:W-:Y:S02]  /*11680*/  VIADD R15, R13, UR4 ;  /* 0x000000040d0f7c36 */ /* 0x000fe40008000000 */
[----:B------:R-:W-:Y:S01]  /*11690*/  ISETP.GE.AND P1, PT, R12, UR11, PT ;  /* 0x0000000b0c007c0c */ /* 0x000fe2000bf26270 */
[----:B------:R1:W-:Y:S01]  /*116a0*/  @P5 STG.E.U16 desc[UR20][R8.64], R17 ;  /* 0x0000001108005986 */ /* 0x0003e2000c101514 */
[----:B------:R-:W-:Y:S01]  /*116b0*/  ISETP.LT.AND P5, PT, R145, UR10, !P4 ;  /* 0x0000000a91007c0c */ /* 0x000fe2000e7a1270 */
[----:B--2---:R-:W-:Y:S01]  /*116c0*/  IMAD.WIDE R10, R15, 0x2, R4 ;  /* 0x000000020f0a7825 */ /* 0x004fe200078e0204 */
[----:B------:R-:W-:-:S03]  /*116d0*/  ISETP.LT.AND P4, PT, R144, UR10, !P4 ;  /* 0x0000000a90007c0c */ /* 0x000fc6000e781270 */
[C---:B------:R-:W-:Y:S01]  /*116e0*/  IMAD.WIDE R12, R15.reuse, 0x2, R2 ;  /* 0x000000020f0c7825 */ /* 0x040fe200078e0202 */
[----:B------:R-:W-:Y:S01]  /*116f0*/  @P6 STG.E.U16 desc[UR20][R10.64], R20 ;  /* 0x000000140a006986 */ /* 0x000fe2000c101514 */
[----:B0-----:R-:W-:Y:S02]  /*11700*/  PRMT R16, R20, 0x7632, R16 ;  /* 0x0000763214107816 */ /* 0x001fe40000000010 */
[----:B------:R-:W-:Y:S01]  /*11710*/  VIADD R15, R15, UR4 ;  /* 0x000000040f0f7c36 */ /* 0x000fe20008000000 */
[----:B------:R0:W-:Y:S01]  /*11720*/  @P0 STG.E.U16 desc[UR20][R12.64], R84 ;  /* 0x000000540c000986 */ /* 0x0001e2000c101514 */
[----:B------:R-:W-:Y:S01]  /*11730*/  VIADD R0, R146, 0x13 ;  /* 0x0000001392007836 */ /* 0x000fe20000000000 */
[----:B------:R-:W-:Y:S01]  /*11740*/  ISETP.LT.AND P6, PT, R145, UR10, !P1 ;  /* 0x0000000a91007c0c */ /* 0x000fe2000cfc1270 */
[C---:B------:R-:W-:Y:S01]  /*11750*/  IMAD.WIDE R6, R15.reuse, 0x2, R4 ;  /* 0x000000020f067825 */ /* 0x040fe200078e0204 */
[----:B------:R-:W-:Y:S02]  /*11760*/  ISETP.LT.AND P1, PT, R144, UR10, !P1 ;  /* 0x0000000a90007c0c */ /* 0x000fe4000cf21270 */
[----:B------:R-:W-:Y:S01]  /*11770*/  ISETP.GE.AND P2, PT, R0, UR11, PT ;  /* 0x0000000b00007c0c */ /* 0x000fe2000bf46270 */
[C---:B-1----:R-:W-:Y:S01]  /*11780*/  IMAD.WIDE R8, R15.reuse, 0x2, R2 ;  /* 0x000000020f087825 */ /* 0x042fe200078e0202 */
[----:B------:R1:W-:Y:S03]  /*11790*/  @P5 STG.E.U16 desc[UR20][R6.64], R16 ;  /* 0x0000001006005986 */ /* 0x0003e6000c101514 */
[----:B------:R-:W-:Y:S01]  /*117a0*/  VIADD R17, R15, UR4 ;  /* 0x000000040f117c36 */ /* 0x000fe20008000000 */
[----:B------:R2:W-:Y:S01]  /*117b0*/  @P4 STG.E.U16 desc[UR20][R8.64], R18 ;  /* 0x0000001208004986 */ /* 0x0005e2000c101514 */
[----:B------:R-:W-:Y:S01]  /*117c0*/  ISETP.LT.AND P4, PT, R145, UR10, !P2 ;  /* 0x0000000a91007c0c */ /* 0x000fe2000d781270 */
[----:B------:R-:W-:Y:S01]  /*117d0*/  VIADD R14, R146, 0x15 ;  /* 0x00000015920e7836 */ /* 0x000fe20000000000 */
[----:B------:R-:W-:Y:S01]  /*117e0*/  PRMT R15, R23, 0x7632, R15 ;  /* 0x00007632170f7816 */ /* 0x000fe2000000000f */
[----:B0-----:R-:W-:-:S02]  /*117f0*/  VIADD R13, R17, UR4 ;  /* 0x00000004110d7c36 */ /* 0x001fc40008000000 */
[----:B------:R-:W-:Y:S01]  /*11800*/  VIADD R0, R146, 0x14 ;  /* 0x0000001492007836 */ /* 0x000fe20000000000 */
[----:B------:R-:W-:Y:S01]  /*11810*/  ISETP.GE.AND P0, PT, R14, UR11, PT ;  /* 0x0000000b0e007c0c */ /* 0x000fe2000bf06270 */
[C---:B------:R-:W-:Y:S01]  /*11820*/  IMAD.WIDE R10, R17.reuse, 0x2, R4 ;  /* 0x00000002110a7825 */ /* 0x040fe200078e0204 */
[----:B------:R-:W-:Y:S02]  /*11830*/  PRMT R14, R22, 0x7632, R14 ;  /* 0x00007632160e7816 */ /* 0x000fe4000000000e */
[----:B------:R-:W-:Y:S01]  /*11840*/  ISETP.GE.AND P3, PT, R0, UR11, PT ;  /* 0x0000000b00007c0c */ /* 0x000fe2000bf66270 */
[----:B-1----:R-:W-:Y:S01]  /*11850*/  IMAD.WIDE R6, R17, 0x2, R2 ;  /* 0x0000000211067825 */ /* 0x002fe200078e0202 */
[----:B------:R0:W-:Y:S01]  /*11860*/  @P6 STG.E.U16 desc[UR20][R10.64], R22 ;  /* 0x000000160a006986 */ /* 0x0001e2000c101514 */
[----:B------:R-:W-:Y:S02]  /*11870*/  ISETP.LT.AND P6, PT, R144, UR10, !P2 ;  /* 0x0000000a90007c0c */ /* 0x000fe4000d7c1270 */
[----:B--2---:R-:W-:Y:S01]  /*11880*/  IMAD.WIDE R8, R13, 0x2, R4 ;  /* 0x000000020d087825 */ /* 0x004fe200078e0204 */
[----:B------:R1:W-:Y:S01]  /*11890*/  @P1 STG.E.U16 desc[UR20][R6.64], R14 ;  /* 0x0000000e06001986 */ /* 0x0003e2000c101514 */
[----:B------:R-:W-:-:S02]  /*118a0*/  PRMT R16, R24, 0x7632, R16 ;  /* 0x0000763218107816 */ /* 0x000fc40000000010 */
[C---:B------:R-:W-:Y:S01]  /*118b0*/  VIADD R0, R146.reuse, 0x16 ;  /* 0x0000001692007836 */ /* 0x040fe20000000000 */
[----:B------:R2:W-:Y:S01]  /*118c0*/  @P4 STG.E.U16 desc[UR20][R8.64], R23 ;  /* 0x0000001708004986 */ /* 0x0005e2000c101514 */
[----:B------:R-:W-:Y:S01]  /*118d0*/  ISETP.LT.AND P4, PT, R145, UR10, !P3 ;  /* 0x0000000a91007c0c */ /* 0x000fe2000df81270 */
[----:B------:R-:W-:Y:S01]  /*118e0*/  VIADD R12, R146, 0x17 ;  /* 0x00000017920c7836 */ /* 0x000fe20000000000 */
[----:B------:R-:W-:Y:S01]  /*118f0*/  ISETP.LT.AND P3, PT, R144, UR10, !P3 ;  /* 0x0000000a90007c0c */ /* 0x000fe2000df61270 */
[C---:B0-----:R-:W-:Y:S01]  /*11900*/  IMAD.WIDE R10, R13.reuse, 0x2, R2 ;  /* 0x000000020d0a7825 */ /* 0x041fe200078e0202 */
[----:B------:R-:W-:Y:S02]  /*11910*/  ISETP.GE.AND P5, PT, R0, UR11, PT ;  /* 0x0000000b00007c0c */ /* 0x000fe4000bfa6270 */
[----:B------:R-:W-:Y:S01]  /*11920*/  ISETP.GE.AND P2, PT, R12, UR11, PT ;  /* 0x0000000b0c007c0c */ /* 0x000fe2000bf46270 */
[----:B------:R-:W-:Y:S01]  /*11930*/  VIADD R13, R13, UR4 ;  /* 0x000000040d0d7c36 */ /* 0x000fe20008000000 */
[----:B------:R0:W-:Y:S01]  /*11940*/  @P6 STG.E.U16 desc[UR20][R10.64], R15 ;  /* 0x0000000f0a006986 */ /* 0x0001e2000c101514 */
[----:B------:R-:W-:Y:S01]  /*11950*/  ISETP.LT.AND P6, PT, R145, UR10, !P0 ;  /* 0x0000000a91007c0c */ /* 0x000fe2000c7c1270 */
[----:B------:R-:W-:Y:S01]  /*11960*/  VIADD R0, R146, 0x18 ;  /* 0x0000001892007836 */ /* 0x000fe20000000000 */
[----:B------:R-:W-:Y:S01]  /*11970*/  ISETP.LT.AND P0, PT, R144, UR10, !P0 ;  /* 0x0000000a90007c0c */ /* 0x000fe2000c701270 */
[----:B-1----:R-:W-:Y:S01]  /*11980*/  IMAD.WIDE R6, R13, 0x2, R4 ;  /* 0x000000020d067825 */ /* 0x002fe200078e0204 */
[----:B------:R-:W-:-:S02]  /*11990*/  PRMT R18, R25, 0x7632, R18 ;  /* 0x0000763219127816 */ /* 0x000fc40000000012 */
[----:B------:R-:W-:Y:S01]  /*119a0*/  ISETP.GE.AND P1, PT, R0, UR11, PT ;  /* 0x0000000b00007c0c */ /* 0x000fe2000bf26270 */
[C---:B--2---:R-:W-:Y:S01]  /*119b0*/  IMAD.WIDE R8, R13.reuse, 0x2, R2 ;  /* 0x000000020d087825 */ /* 0x044fe200078e0202 */
[----:B------:R-:W-:Y:S03]  /*119c0*/  @P4 STG.E.U16 desc[UR20][R6.64], R24 ;  /* 0x0000001806004986 */ /* 0x000fe6000c101514 */
[----:B0-----:R-:W-:Y:S01]  /*119d0*/  VIADD R15, R13, UR4 ;  /* 0x000000040d0f7c36 */ /* 0x001fe20008000000 */
[----:B------:R0:W-:Y:S01]  /*119e0*/  @P3 STG.E.U16 desc[UR20][R8.64], R16 ;  /* 0x0000001008003986 */ /* 0x0001e2000c101514 */
[----:B------:R-:W-:Y:S01]  /*119f0*/  ISETP.LT.AND P3, PT, R145, UR10, !P5 ;  /* 0x0000000a91007c0c */ /* 0x000fe2000ef61270 */
[----:B------:R-:W-:Y:S01]  /*11a00*/  VIADD R14, R146, 0x1a ;  /* 0x0000001a920e7836 */ /* 0x000fe20000000000 */
[----:B------:R-:W-:Y:S01]  /*11a10*/  ISETP.LT.AND P5, PT, R144, UR10, !P5 ;  /* 0x0000000a90007c0c */ /* 0x000fe2000efa1270 */
[----:B------:R-:W-:-:S04]  /*11a20*/  IMAD.WIDE R10, R15, 0x2, R4 ;  /* 0x000000020f0a7825 */ /* 0x000fc800078e0204 */
[----:B------:R-:W-:Y:S01]  /*11a30*/  IMAD.WIDE R12, R15, 0x2, R2 ;  /* 0x000000020f0c7825 */ /* 0x000fe200078e0202 */
[----:B------:R-:W-:Y:S01]  /*11a40*/  @P6 STG.E.U16 desc[UR20][R10.64], R25 ;  /* 0x000000190a006986 */ /* 0x000fe2000c101514 */
[----:B------:R-:W-:Y:S02]  /*11a50*/  ISETP.LT.AND P6, PT, R145, UR10, !P2 ;  /* 0x0000000a91007c0c */ /* 0x000fe4000d7c1270 */
[----:B------:R-:W-:Y:S01]  /*11a60*/  VIADD R15, R15, UR4 ;  /* 0x000000040f0f7c36 */ /* 0x000fe20008000000 */
[----:B0-----:R-:W-:Y:S01]  /*11a70*/  PRMT R16, R26, 0x7632, R16 ;  /* 0x000076321a107816 */ /* 0x001fe20000000010 */
[----:B------:R0:W-:Y:S01]  /*11a80*/  @P0 STG.E.U16 desc[UR20][R12.64], R18 ;  /* 0x000000120c000986 */ /* 0x0001e2000c101514 */
[----:B------:R-:W-:Y:S01]  /*11a90*/  ISETP.LT.AND P2, PT, R144, UR10, !P2 ;  /* 0x0000000a90007c0c */ /* 0x000fe2000d741270 */
[----:B------:R-:W-:Y:S01]  /*11aa0*/  IMAD.WIDE R6, R15, 0x2, R4 ;  /* 0x000000020f067825 */ /* 0x000fe200078e0204 */
[----:B------:R-:W-:Y:S02]  /*11ab0*/  ISETP.GE.AND P0, PT, R14, UR11, PT ;  /* 0x0000000b0e007c0c */ /* 0x000fe4000bf06270 */
[----:B------:R-:W-:Y:S01]  /*11ac0*/  PRMT R14, R27, 0x7632, R14 ;  /* 0x000076321b0e7816 */ /* 0x000fe2000000000e */
[C---:B------:R-:W-:Y:S01]  /*11ad0*/  IMAD.WIDE R8, R15.reuse, 0x2, R2 ;  /* 0x000000020f087825 */ /* 0x040fe200078e0202 */
[----:B------:R1:W-:Y:S03]  /*11ae0*/  @P3 STG.E.U16 desc[UR20][R6.64], R26 ;  /* 0x0000001a06003986 */ /* 0x0003e6000c101514 */
[----:B------:R-:W-:Y:S01]  /*11af0*/  VIADD R17, R15, UR4 ;  /* 0x000000040f117c36 */ /* 0x000fe20008000000 */
[----:B------:R2:W-:Y:S01]  /*11b00*/  @P5 STG.E.U16 desc[UR20][R8.64], R16 ;  /* 0x0000001008005986 */ /* 0x0005e2000c101514 */
[----:B------:R-:W-:Y:S01]  /*11b10*/  ISETP.LT.AND P5, PT, R145, UR10, !P1 ;  /* 0x0000000a91007c0c */ /* 0x000fe2000cfa1270 */
[----:B------:R-:W-:Y:S01]  /*11b20*/  VIADD R0, R146, 0x19 ;  /* 0x0000001992007836 */ /* 0x000fe20000000000 */
[----:B------:R-:W-:Y:S01]  /*11b30*/  PRMT R15, R28, 0x7632, R15 ;  /* 0x000076321c0f7816 */ /* 0x000fe2000000000f */
[C---:B0-----:R-:W-:Y:S01]  /*11b40*/  VIADD R13, R17.reuse, UR4 ;  /* 0x00000004110d7c36 */ /* 0x041fe20008000000 */
[----:B------:R-:W-:Y:S01]  /*11b50*/  PRMT R18, R30, 0x7632, R18 ;  /* 0x000076321e127816 */ /* 0x000fe20000000012 */
[----:B------:R-:W-:Y:S01]  /*11b60*/  IMAD.WIDE R10, R17, 0x2, R4 ;  /* 0x00000002110a7825 */ /* 0x000fe200078e0204 */
[----:B------:R-:W-:-:S03]  /*11b70*/  ISETP.GE.AND P4, PT, R0, UR11, PT ;  /* 0x0000000b00007c0c */ /* 0x000fc6000bf86270 */
[----:B-1----:R-:W-:Y:S01]  /*11b80*/  IMAD.WIDE R6, R17, 0x2, R2 ;  /* 0x0000000211067825 */ /* 0x002fe200078e0202 */
[----:B------:R0:W-:Y:S01]  /*11b90*/  @P6 STG.E.U16 desc[UR20][R10.64], R27 ;  /* 0x0000001b0a006986 */ /* 0x0001e2000c101514 */
[----:B------:R-:W-:Y:S02]  /*11ba0*/  ISETP.LT.AND P6, PT, R144, UR10, !P1 ;  /* 0x0000000a90007c0c */ /* 0x000fe4000cfc1270 */
[----:B--2---:R-:W-:Y:S01]  /*11bb0*/  IMAD.WIDE R8, R13, 0x2, R4 ;  /* 0x000000020d087825 */ /* 0x004fe200078e0204 */
[----:B------:R1:W-:Y:S01]  /*11bc0*/  @P2 STG.E.U16 desc[UR20][R6.64], R14 ;  /* 0x0000000e06002986 */ /* 0x0003e2000c101514 */
[----:B------:R-:W-:Y:S02]  /*11bd0*/  PRMT R16, R29, 0x7632, R16 ;  /* 0x000076321d107816 */ /* 0x000fe40000000010 */
[C---:B------:R-:W-:Y:S01]  /*11be0*/  VIADD R0, R146.reuse, 0x1b ;  /* 0x0000001b92007836 */ /* 0x040fe20000000000 */
[----:B------:R2:W-:Y:S01]  /*11bf0*/  @P5 STG.E.U16 desc[UR20][R8.64], R28 ;  /* 0x0000001c08005986 */ /* 0x0005e2000c101514 */
[----:B------:R-:W-:Y:S01]  /*11c00*/  ISETP.LT.AND P5, PT, R145, UR10, !P4 ;  /* 0x0000000a91007c0c */ /* 0x000fe2000e7a1270 */
[----:B------:R-:W-:Y:S01]  /*11c10*/  VIADD R12, R146, 0x1c ;  /* 0x0000001c920c7836 */ /* 0x000fe20000000000 */
[----:B------:R-:W-:Y:S01]  /*11c20*/  ISETP.LT.AND P4, PT, R144, UR10, !P4 ;  /* 0x0000000a90007c0c */ /* 0x000fe2000e781270 */
[----:B0-----:R-:W-:Y:S01]  /*11c30*/  IMAD.WIDE R10, R13, 0x2, R2 ;  /* 0x000000020d0a7825 */ /* 0x001fe200078e0202 */
[----:B------:R-:W-:-:S02]  /*11c40*/  ISETP.GE.AND P3, PT, R0, UR11, PT ;  /* 0x0000000b00007c0c */ /* 0x000fc4000bf66270 */
[----:B------:R-:W-:Y:S01]  /*11c50*/  ISETP.GE.AND P1, PT, R12, UR11, PT ;  /* 0x0000000b0c007c0c */ /* 0x000fe2000bf26270 */
[----:B------:R-:W-:Y:S01]  /*11c60*/  VIADD R13, R13, UR4 ;  /* 0x000000040d0d7c36 */ /* 0x000fe20008000000 */
[----:B------:R0:W-:Y:S01]  /*11c70*/  @P6 STG.E.U16 desc[UR20][R10.64], R15 ;  /* 0x0000000f0a006986 */ /* 0x0001e2000c101514 */
[----:B------:R-:W-:Y:S01]  /*11c80*/  ISETP.LT.AND P6, PT, R145, UR10, !P0 ;  /* 0x0000000a91007c0c */ /* 0x000fe2000c7c1270 */
[----:B------:R-:W-:Y:S01]  /*11c90*/  VIADD R0, R146, 0x1d ;  /* 0x0000001d92007836 */ /* 0x000fe20000000000 */
[----:B------:R-:W-:Y:S01]  /*11ca0*/  ISETP.LT.AND P0, PT, R144, UR10, !P0 ;  /* 0x0000000a90007c0c */ /* 0x000fe2000c701270 */
[----:B-1----:R-:W-:-:S03]  /*11cb0*/  IMAD.WIDE R6, R13, 0x2, R4 ;  /* 0x000000020d067825 */ /* 0x002fc600078e0204 */
        /* <DEDUP_REMOVED lines=16> */
[C---:B------:R-:W-:Y:S01]  /*11dc0*/  IMAD.WIDE R6, R15.reuse, 0x2, R4 ;  /* 0x000000020f067825 */ /* 0x040fe200078e0204 */
        /* <DEDUP_REMOVED lines=9> */
[----:B0-----:R-:W-:Y:S01]  /*11e60*/  VIADD R13, R17, UR4 ;  /* 0x00000004110d7c36 */ /* 0x001fe20008000000 */
        /* <DEDUP_REMOVED lines=83> */
[----:B------:R1:W-:Y:S01]  /*123a0*/  @P6 STG.E.U16 desc[UR20][R10.64], R40 ;  /* 0x000000280a006986 */ /* 0x0003e2000c101514 */
        /* <DEDUP_REMOVED lines=15> */
[----:B-1----:R-:W-:Y:S01]  /*124a0*/  IMAD.WIDE R10, R17, 0x2, R4 ;  /* 0x00000002110a7825 */ /* 0x002fe200078e0204 */
[----:B0-----:R-:W-:-:S02]  /*124b0*/  PRMT R18, R45, 0x7632, R18 ;  /* 0x000076322d127816 */ /* 0x001fc40000000012 */
[----:B------:R-:W-:Y:S01]  /*124c0*/  ISETP.GE.AND P4, PT, R0, UR11, PT ;  /* 0x0000000b00007c0c */ /* 0x000fe2000bf86270 */
[C---:B------:R-:W-:Y:S01]  /*124d0*/  VIADD R13, R17.reuse, UR4 ;  /* 0x00000004110d7c36 */ /* 0x040fe20008000000 */
[----:B------:R0:W-:Y:S01]  /*124e0*/  @P6 STG.E.U16 desc[UR20][R10.64], R42 ;  /* 0x0000002a0a006986 */ /* 0x0001e2000c101514 */
[----:B--2---:R-:W-:Y:S01]  /*124f0*/  IMAD.WIDE R6, R17, 0x2, R2 ;  /* 0x0000000211067825 */ /* 0x004fe200078e0202 */
[----:B------:R-:W-:Y:S02]  /*12500*/  ISETP.LT.AND P6, PT, R144, UR10, !P2 ;  /* 0x0000000a90007c0c */ /* 0x000fe4000d7c1270 */
[----:B---3--:R-:W-:Y:S01]  /*12510*/  PRMT R16, R44, 0x7632, R16 ;  /* 0x000076322c107816 */ /* 0x008fe20000000010 */
[----:B------:R-:W-:Y:S01]  /*12520*/  IMAD.WIDE R8, R13, 0x2, R4 ;  /* 0x000000020d087825 */ /* 0x000fe200078e0204 */
[----:B------:R1:W-:Y:S03]  /*12530*/  @P1 STG.E.U16 desc[UR20][R6.64], R14 ;  /* 0x0000000e06001986 */ /* 0x0003e6000c101514 */
[----:B------:R-:W-:Y:S01]  /*12540*/  VIADD R0, R146, 0x2a ;  /* 0x0000002a92007836 */ /* 0x000fe20000000000 */
[----:B------:R2:W-:Y:S01]  /*12550*/  @P5 STG.E.U16 desc[UR20][R8.64], R43 ;  /* 0x0000002b08005986 */ /* 0x0005e2000c101514 */
[----:B------:R-:W-:Y:S01]  /*12560*/  ISETP.LT.AND P5, PT, R145, UR10, !P4 ;  /* 0x0000000a91007c0c */ /* 0x000fe2000e7a1270 */
[----:B0-----:R-:W-:Y:S01]  /*12570*/  IMAD.WIDE R10, R13, 0x2, R2 ;  /* 0x000000020d0a7825 */ /* 0x001fe200078e0202 */
[----:B------:R-:W-:-:S02]  /*12580*/  ISETP.LT.AND P4, PT, R144, UR10, !P4 ;  /* 0x0000000a90007c0c */ /* 0x000fc4000e781270 */
        /* <DEDUP_REMOVED lines=15> */
[----:B------:R-:W-:-:S03]  /*12680*/  IMAD.WIDE R10, R15, 0x2, R4 ;  /* 0x000000020f0a7825 */ /* 0x000fc600078e0204 */
[----:B------:R-:W-:Y:S01]  /*12690*/  ISETP.GE.AND P1, PT, R0, UR11, PT ;  /* 0x0000000b00007c0c */ /* 0x000fe2000bf26270 */
[----:B------:R-:W-:Y:S01]  /*126a0*/  IMAD.WIDE R12, R15, 0x2, R2 ;  /* 0x000000020f0c7825 */ /* 0x000fe200078e0202 */
[----:B------:R1:W-:Y:S01]  /*126b0*/  @P6 STG.E.U16 desc[UR20][R10.64], R45 ;  /* 0x0000002d0a006986 */ /* 0x0003e2000c101514 */
[----:B------:R-:W-:Y:S02]  /*126c0*/  ISETP.LT.AND P6, PT, R145, UR10, !P2 ;  /* 0x0000000a91007c0c */ /* 0x000fe4000d7c1270 */
[----:B------:R-:W-:Y:S01]  /*126d0*/  VIADD R15, R15, UR4 ;  /* 0x000000040f0f7c36 */ /* 0x000fe20008000000 */
[----:B0-----:R-:W-:Y:S01]  /*126e0*/  PRMT R16, R46, 0x7632, R16 ;  /* 0x000076322e107816 */ /* 0x001fe20000000010 */
[----:B------:R0:W-:Y:S01]  /*126f0*/  @P0 STG.E.U16 desc[UR20][R12.64], R18 ;  /* 0x000000120c000986 */ /* 0x0001e2000c101514 */
[----:B------:R-:W-:Y:S01]  /*12700*/  ISETP.LT.AND P2, PT, R144, UR10, !P2 ;  /* 0x0000000a90007c0c */ /* 0x000fe2000d741270 */
[----:B------:R-:W-:-:S04]  /*12710*/  IMAD.WIDE R6, R15, 0x2, R4 ;  /* 0x000000020f067825 */ /* 0x000fc800078e0204 */
        /* <DEDUP_REMOVED lines=10> */
[----:B------:R-:W-:Y:S01]  /*127c0*/  VIADD R13, R17, UR4 ;  /* 0x00000004110d7c36 */ /* 0x000fe20008000000 */
[----:B------:R0:W-:Y:S01]  /*127d0*/  @P6 STG.E.U16 desc[UR20][R10.64], R47 ;  /* 0x0000002f0a006986 */ /* 0x0001e2000c101514 */
[----:B------:R-:W-:Y:S01]  /*127e0*/  VIADD R0, R146, 0x2d ;  /* 0x0000002d92007836 */ /* 0x000fe20000000000 */
[----:B------:R-:W-:Y:S01]  /*127f0*/  PRMT R14, R47, 0x7632, R14 ;  /* 0x000076322f0e7816 */ /* 0x000fe2000000000e */
[----:B--2---:R-:W-:Y:S01]  /*12800*/  IMAD.WIDE R6, R17, 0x2, R2 ;  /* 0x0000000211067825 */ /* 0x004fe200078e0202 */
[----:B------:R-:W-:Y:S02]  /*12810*/  ISETP.LT.AND P6, PT, R144, UR10, !P1 ;  /* 0x0000000a90007c0c */ /* 0x000fe4000cfc1270 */
[----:B------:R-:W-:Y:S01]  /*12820*/  ISETP.GE.AND P5, PT, R0, UR11, PT ;  /* 0x0000000b00007c0c */ /* 0x000fe2000bfa6270 */
[----:B---3--:R-:W-:Y:S01]  /*12830*/  IMAD.WIDE R8, R13, 0x2, R4 ;  /* 0x000000020d087825 */ /* 0x008fe200078e0204 */
[----:B------:R1:W-:Y:S01]  /*12840*/  @P2 STG.E.U16 desc[UR20][R6.64], R14 ;  /* 0x0000000e06002986 */ /* 0x0003e2000c101514 */
[----:B------:R-:W-:-:S02]  /*12850*/  PRMT R16, R49, 0x7632, R16 ;  /* 0x0000763231107816 */ /* 0x000fc40000000010 */
[----:B------:R-:W-:Y:S01]  /*12860*/  VIADD R0, R146, 0x2f ;  /* 0x0000002f92007836 */ /* 0x000fe20000000000 */
[----:B------:R2:W-:Y:S01]  /*12870*/  @P3 STG.E.U16 desc[UR20][R8.64], R48 ;  /* 0x0000003008003986 */ /* 0x0005e2000c101514 */
[----:B------:R-:W-:Y:S01]  /*12880*/  ISETP.LT.AND P3, PT, R145, UR10, !P5 ;  /* 0x0000000a91007c0c */ /* 0x000fe2000ef61270 */
[C---:B0-----:R-:W-:Y:S01]  /*12890*/  IMAD.WIDE R10, R13.reuse, 0x2, R2 ;  /* 0x000000020d0a7825 */ /* 0x041fe200078e0202 */
[----:B------:R-:W-:Y:S02]  /*128a0*/  ISETP.LT.AND P5, PT, R144, UR10, !P5 ;  /* 0x0000000a90007c0c */ /* 0x000fe4000efa1270 */
        /* <DEDUP_REMOVED lines=37> */
[----:B------:R-:W-:Y:S01]  /*12b00*/  VIADD R0, R146, 0x32 ;  /* 0x0000003292007836 */ /* 0x000fe20000000000 */
[----:B------:R-:W-:Y:S01]  /*12b10*/  ISETP.LT.AND P6, PT, R144, UR10, !P2 ;  /* 0x0000000a90007c0c */ /* 0x000fe2000d7c1270 */
[----:B--2---:R-:W-:Y:S01]  /*12b20*/  IMAD.WIDE R6, R17, 0x2, R2 ;  /* 0x0000000211067825 */ /* 0x004fe200078e0202 */
[----:B------:R-:W-:Y:S02]  /*12b30*/  PRMT R14, R52, 0x7632, R14 ;  /* 0x00007632340e7816 */ /* 0x000fe4000000000e */
[----:B------:R-:W-:Y:S01]  /*12b40*/  ISETP.GE.AND P3, PT, R0, UR11, PT ;  /* 0x0000000b00007c0c */ /* 0x000fe2000bf66270 */
[----:B---3--:R-:W-:Y:S01]  /*12b50*/  IMAD.WIDE R8, R13, 0x2, R4 ;  /* 0x000000020d087825 */ /* 0x008fe200078e0204 */
[----:B------:R-:W-:Y:S01]  /*12b60*/  PRMT R16, R54, 0x7632, R16 ;  /* 0x0000763236107816 */ /* 0x000fe20000000010 */
[----:B------:R1:W-:Y:S02]  /*12b70*/  @P1 STG.E.U16 desc[UR20][R6.64], R14 ;  /* 0x0000000e06001986 */ /* 0x0003e4000c101514 */
[----:B------:R-:W-:-:S02]  /*12b80*/  VIADD R0, R146, 0x34 ;  /* 0x0000003492007836 */ /* 0x000fc40000000000 */
[----:B------:R2:W-:Y:S01]  /*12b90*/  @P4 STG.E.U16 desc[UR20][R8.64], R53 ;  /* 0x0000003508004986 */ /* 0x0005e2000c101514 */
[----:B0-----:R-:W-:Y:S01]  /*12ba0*/  IMAD.WIDE R10, R13, 0x2, R2 ;  /* 0x000000020d0a7825 */ /* 0x001fe200078e0202 */
[----:B------:R-:W-:Y:S02]  /*12bb0*/  ISETP.LT.AND P4, PT, R145, UR10, !P3 ;  /* 0x0000000a91007c0c */ /* 0x000fe4000df81270 */
[----:B------:R-:W-:Y:S01]  /*12bc0*/  ISETP.LT.AND P3, PT, R144, UR10, !P3 ;  /* 0x0000000a90007c0c */ /* 0x000fe2000df61270 */
[----:B------:R-:W-:Y:S01]  /*12bd0*/  VIADD R13, R13, UR4 ;  /* 0x000000040d0d7c36 */ /* 0x000fe20008000000 */
[----:B------:R0:W-:Y:S01]  /*12be0*/  @P6 STG.E.U16 desc[UR20][R10.64], R15 ;  /* 0x0000000f0a006986 */ /* 0x0001e2000c101514 */
[----:B------:R-:W-:Y:S01]  /*12bf0*/  ISETP.LT.AND P6, PT, R145, UR10, !P0 ;  /* 0x0000000a91007c0c */ /* 0x000fe2000c7c1270 */
[----:B------:R-:W-:Y:S01]  /*12c00*/  VIADD R12, R146, 0x35 ;  /* 0x00000035920c7836 */ /* 0x000fe20000000000 */
[----:B------:R-:W-:Y:S01]  /*12c10*/  ISETP.GE.AND P5, PT, R0, UR11, PT ;  /* 0x0000000b00007c0c */ /* 0x000fe2000bfa6270 */
[----:B-1----:R-:W-:Y:S01]  /*12c20*/  IMAD.WIDE R6, R13, 0x2, R4 ;  /* 0x000000020d067825 */ /* 0x002fe200078e0204 */
[----:B------:R-:W-:-:S02]  /*12c30*/  ISETP.LT.AND P0, PT, R144, UR10, !P0 ;  /* 0x0000000a90007c0c */ /* 0x000fc4000c701270 */
        /* <DEDUP_REMOVED lines=18> */
[C---:B------:R-:W-:Y:S01]  /*12d60*/  VIADD R17, R15.reuse, UR4 ;  /* 0x000000040f117c36 */ /* 0x040fe20008000000 */
[----:B------:R2:W-:Y:S01]  /*12d70*/  @P3 STG.E.U16 desc[UR20][R6.64], R56 ;  /* 0x0000003806003986 */ /* 0x0005e2000c101514 */
[----:B------:R-:W-:Y:S01]  /*12d80*/  IMAD.WIDE R8, R15, 0x2, R2 ;  /* 0x000000020f087825 */ /* 0x000fe200078e0202 */
[----:B------:R-:W-:-:S03]  /*12d90*/  PRMT R15, R58, 0x7632, R15 ;  /* 0x000076323a0f7816 */ /* 0x000fc6000000000f */
[----:B-1----:R-:W-:Y:S01]  /*12da0*/  IMAD.WIDE R10, R17, 0x2, R4 ;  /* 0x00000002110a7825 */ /* 0x002fe200078e0204 */
[----:B------:R1:W-:Y:S01]  /*12db0*/  @P5 STG.E.U16 desc[UR20][R8.64], R16 ;  /* 0x0000001008005986 */ /* 0x0003e2000c101514 */
[----:B------:R-:W-:Y:S02]  /*12dc0*/  ISETP.LT.AND P5, PT, R145, UR10, !P1 ;  /* 0x0000000a91007c0c */ /* 0x000fe4000cfa1270 */
[----:B------:R-:W-:Y:S01]  /*12dd0*/  VIADD R14, R146, 0x38 ;  /* 0x00000038920e7836 */ /* 0x000fe20000000000 */
[----:B------:R3:W-:Y:S01]  /*12de0*/  @P6 STG.E.U16 desc[UR20][R10.64], R57 ;  /* 0x000000390a006986 */ /* 0x0007e2000c101514 */
[----:B------:R-:W-:Y:S01]  /*12df0*/  ISETP.LT.AND P6, PT, R144, UR10, !P1 ;  /* 0x0000000a90007c0c */ /* 0x000fe2000cfc1270 */
[C---:B0-----:R-:W-:Y:S01]  /*12e00*/  VIADD R13, R17.reuse, UR4 ;  /* 0x00000004110d7c36 */ /* 0x041fe20008000000 */
[----:B------:R-:W-:Y:S01]  /*12e10*/  PRMT R18, R60, 0x7632, R18 ;  /* 0x000076323c127816 */ /* 0x000fe20000000012 */
[----:B------:R-:W-:Y:S01]  /*12e20*/  VIADD R0, R146, 0x37 ;  /* 0x0000003792007836 */ /* 0x000fe20000000000 */
[----:B------:R-:W-:Y:S01]  /*12e30*/  ISETP.GE.AND P0, PT, R14, UR11, PT ;  /* 0x0000000b0e007c0c */ /* 0x000fe2000bf06270 */
[----:B--2---:R-:W-:Y:S01]  /*12e40*/  IMAD.WIDE R6, R17, 0x2, R2 ;  /* 0x0000000211067825 */ /* 0x004fe200078e0202 */
[----:B------:R-:W-:-:S02]  /*12e50*/  PRMT R14, R57, 0x7632, R14 ;  /* 0x00007632390e7816 */ /* 0x000fc4000000000e */
[----:B------:R-:W-:Y:S01]  /*12e60*/  ISETP.GE.AND P4, PT, R0, UR11, PT ;  /* 0x0000000b00007c0c */ /* 0x000fe2000bf86270 */
[----:B-1----:R-:W-:Y:S01]  /*12e70*/  IMAD.WIDE R8, R13, 0x2, R4 ;  /* 0x000000020d087825 */ /* 0x002fe200078e0204 */
[----:B------:R-:W-:Y:S01]  /*12e80*/  PRMT R16, R59, 0x7632, R16 ;  /* 0x000076323b107816 */ /* 0x000fe20000000010 */
[----:B------:R0:W-:Y:S02]  /*12e90*/  @P2 STG.E.U16 desc[UR20][R6.64], R14 ;  /* 0x0000000e06002986 */ /* 0x0001e4000c101514 */
[----:B---3--:R-:W-:Y:S02]  /*12ea0*/  IMAD.WIDE R10, R13, 0x2, R2 ;  /* 0x000000020d0a7825 */ /* 0x008fe400078e0202 */
        /* <DEDUP_REMOVED lines=10> */
[----:B------:R-:W-:Y:S02]  /*12f50*/  VIADD R12, R146, 0x3a ;  /* 0x0000003a920c7836 */ /* 0x000fe40000000000 */
[C---:B-1----:R-:W-:Y:S01]  /*12f60*/  IMAD.WIDE R8, R13.reuse, 0x2, R2 ;  /* 0x000000020d087825 */ /* 0x042fe200078e0202 */
[----:B------:R-:W-:Y:S02]  /*12f70*/  @P5 STG.E.U16 desc[UR20][R6.64], R59 ;  /* 0x0000003b06005986 */ /* 0x000fe4000c101514 */
[----:B------:R-:W-:Y:S01]  /*12f80*/  ISETP.GE.AND P1, PT, R12, UR11, PT ;  /* 0x0000000b0c007c0c */ /* 0x000fe2000bf26270 */
[----:B--2---:R-:W-:Y:S01]  /*12f90*/  VIADD R15, R13, UR4 ;  /* 0x000000040d0f7c36 */ /* 0x004fe20008000000 */
[----:B------:R0:W-:Y:S01]  /*12fa0*/  @P4 STG.E.U16 desc[UR20][R8.64], R16 ;  /* 0x0000001008004986 */ /* 0x0001e2000c101514 */
[----:B------:R-:W-:Y:S01]  /*12fb0*/  ISETP.LT.AND P4, PT, R145, UR10, !P3 ;  /* 0x0000000a91007c0c */ /* 0x000fe2000df81270 */
[----:B------:R-:W-:Y:S01]  /*12fc0*/  VIADD R0, R146, 0x3b ;  /* 0x0000003b92007836 */ /* 0x000fe20000000000 */
[----:B------:R-:W-:Y:S01]  /*12fd0*/  ISETP.LT.AND P3, PT, R144, UR10, !P3 ;  /* 0x0000000a90007c0c */ /* 0x000fe2000df61270 */
[----:B------:R-:W-:-:S03]  /*12fe0*/  IMAD.WIDE R10, R15, 0x2, R4 ;  /* 0x000000020f0a7825 */ /* 0x000fc600078e0204 */
[----:B------:R-:W-:Y:S01]  /*12ff0*/  ISETP.GE.AND P2, PT, R0, UR11, PT ;  /* 0x0000000b00007c0c */ /* 0x000fe2000bf46270 */
[----:B------:R-:W-:Y:S01]  /*13000*/  IMAD.WIDE R12, R15, 0x2, R2 ;  /* 0x000000020f0c7825 */ /* 0x000fe200078e0202 */
[----:B------:R-:W-:Y:S01]  /*13010*/  @P6 STG.E.U16 desc[UR20][R10.64], R60 ;  /* 0x0000003c0a006986 */ /* 0x000fe2000c101514 */
[----:B------:R-:W-:Y:S02]  /*13020*/  ISETP.LT.AND P6, PT, R145, UR10, !P1 ;  /* 0x0000000a91007c0c */ /* 0x000fe4000cfc1270 */
[----:B------:R-:W-:Y:S01]  /*13030*/  VIADD R15, R15, UR4 ;  /* 0x000000040f0f7c36 */ /* 0x000fe20008000000 */
[----:B------:R1:W-:Y:S01]  /*13040*/  @P0 STG.E.U16 desc[UR20][R12.64], R18 ;  /* 0x000000120c000986 */ /* 0x0003e2000c101514 */
[----:B------:R-:W-:Y:S01]  /*13050*/  VIADD R0, R146, 0x3c ;  /* 0x0000003c92007836 */ /* 0x000fe20000000000 */
[----:B------:R-:W-:Y:S01]  /*13060*/  ISETP.LT.AND P1, PT, R144, UR10, !P1 ;  /* 0x0000000a90007c0c */ /* 0x000fe2000cf21270 */
[----:B------:R-:W-:Y:S01]  /*13070*/  VIADD R17, R15, UR4 ;  /* 0x000000040f117c36 */ /* 0x000fe20008000000 */
[----:B0-----:R-:W-:Y:S01]  /*13080*/  PRMT R16, R63, 0x7632, R16 ;  /* 0x000076323f107816 */ /* 0x001fe20000000010 */
[----:B------:R-:W-:Y:S01]  /*13090*/  IMAD.WIDE R6, R15, 0x2, R4 ;  /* 0x000000020f067825 */ /* 0x000fe200078e0204 */
[----:B------:R-:W-:-:S03]  /*130a0*/  ISETP.GE.AND P5, PT, R0, UR11, PT ;  /* 0x0000000b00007c0c */ /* 0x000fc6000bfa6270 */
[----:B------:R-:W-:Y:S01]  /*130b0*/  IMAD.WIDE R8, R15, 0x2, R2 ;  /* 0x000000020f087825 */ /* 0x000fe200078e0202 */
[----:B------:R0:W-:Y:S01]  /*130c0*/  @P4 STG.E.U16 desc[UR20][R6.64], R61 ;  /* 0x0000003d06004986 */ /* 0x0001e2000c101514 */
[----:B-1----:R-:W-:Y:S02]  /*130d0*/  PRMT R12, R61, 0x7632, R12 ;  /* 0x000076323d0c7816 */ /* 0x002fe4000000000c */
[----:B------:R-:W-:-:S03]  /*130e0*/  IMAD.WIDE R10, R17, 0x2, R4 ;  /* 0x00000002110a7825 */ /* 0x000fc600078e0204 */
[----:B------:R1:W-:Y:S01]  /*130f0*/  @P3 STG.E.U16 desc[UR20][R8.64], R12 ;  /* 0x0000000c08003986 */ /* 0x0003e2000c101514 */
[C---:B------:R-:W-:Y:S01]  /*13100*/  ISETP.LT.AND P3, PT, R145.reuse, UR10, !P2 ;  /* 0x0000000a91007c0c */ /* 0x040fe2000d761270 */
[----:B------:R-:W-:Y:S01]  /*13110*/  VIADD R14, R146, 0x3d ;  /* 0x0000003d920e7836 */ /* 0x000fe20000000000 */
[----:B------:R-:W-:Y:S01]  /*13120*/  ISETP.LT.AND P2, PT, R144, UR10, !P2 ;  /* 0x0000000a90007c0c */ /* 0x000fe2000d741270 */
[----:B------:R2:W-:Y:S01]  /*13130*/  @P6 STG.E.U16 desc[UR20][R10.64], R62 ;  /* 0x0000003e0a006986 */ /* 0x0005e2000c101514 */
[----:B------:R-:W-:Y:S01]  /*13140*/  ISETP.LT.AND P6, PT, R145, UR10, !P5 ;  /* 0x0000000a91007c0c */ /* 0x000fe2000efc1270 */
[C---:B------:R-:W-:Y:S01]  /*13150*/  VIADD R13, R17.reuse, UR4 ;  /* 0x00000004110d7c36 */ /* 0x040fe20008000000 */
[----:B------:R-:W-:Y:S01]  /*13160*/  ISETP.GE.AND P0, PT, R14, UR11, PT ;  /* 0x0000000b0e007c0c */ /* 0x000fe2000bf06270 */
[----:B0-----:R-:W-:Y:S01]  /*13170*/  IMAD.WIDE R6, R17, 0x2, R2 ;  /* 0x0000000211067825 */ /* 0x001fe200078e0202 */
[----:B------:R-:W-:Y:S02]  /*13180*/  PRMT R14, R62, 0x7632, R14 ;  /* 0x000076323e0e7816 */ /* 0x000fe4000000000e */
[----:B------:R-:W-:Y:S01]  /*13190*/  ISETP.LT.AND P5, PT, R144, UR10, !P5 ;  /* 0x0000000a90007c0c */ /* 0x000fe2000efa1270 */
[----:B------:R-:W-:-:S02]  /*131a0*/  VIADD R15, R13, UR4 ;  /* 0x000000040d0f7c36 */ /* 0x000fc40008000000 */
[----:B------:R-:W-:Y:S01]  /*131b0*/  VIADD R0, R146, 0x3e ;  /* 0x0000003e92007836 */ /* 0x000fe20000000000 */
[----:B------:R0:W-:Y:S01]  /*131c0*/  @P1 STG.E.U16 desc[UR20][R6.64], R14 ;  /* 0x0000000e06001986 */ /* 0x0001e2000c101514 */
[----:B-1----:R-:W-:-:S03]  /*131d0*/  IMAD.WIDE R8, R13, 0x2, R4 ;  /* 0x000000020d087825 */ /* 0x002fc600078e0204 */
[----:B------:R-:W-:Y:S01]  /*131e0*/  ISETP.GE.AND P4, PT, R0, UR11, PT ;  /* 0x0000000b00007c0c */ /* 0x000fe2000bf86270 */
[----:B--2---:R-:W-:Y:S01]  /*131f0*/  IMAD.WIDE R10, R13, 0x2, R2 ;  /* 0x000000020d0a7825 */ /* 0x004fe200078e0202 */
[----:B------:R1:W-:Y:S02]  /*13200*/  @P3 STG.E.U16 desc[UR20][R8.64], R63 ;  /* 0x0000003f08003986 */ /* 0x0003e4000c101514 */
[----:B------:R-:W-:Y:S01]  /*13210*/  ISETP.LT.AND P3, PT, R145, UR10, !P4 ;  /* 0x0000000a91007c0c */ /* 0x000fe2000e761270 */
[----:B------:R-:W-:Y:S01]  /*13220*/  IMAD.WIDE R12, R15, 0x2, R4 ;  /* 0x000000020f0c7825 */ /* 0x000fe200078e0204 */
[----:B------:R2:W-:Y:S01]  /*13230*/  @P2 STG.E.U16 desc[UR20][R10.64], R16 ;  /* 0x000000100a002986 */ /* 0x0005e2000c101514 */
[----:B------:R-:W-:Y:S02]  /*13240*/  ISETP.LT.AND P4, PT, R144, UR10, !P4 ;  /* 0x0000000a90007c0c */ /* 0x000fe4000e781270 */
[----:B------:R-:W-:Y:S01]  /*13250*/  VIADD R0, R146, 0x3f ;  /* 0x0000003f92007836 */ /* 0x000fe20000000000 */
[----:B------:R3:W-:Y:S01]  /*13260*/  @P6 STG.E.U16 desc[UR20][R12.64], R64 ;  /* 0x000000400c006986 */ /* 0x0007e2000c101514 */
[----:B------:R-:W-:Y:S01]  /*13270*/  ISETP.LT.AND P6, PT, R145, UR10, !P0 ;  /* 0x0000000a91007c0c */ /* 0x000fe2000c7c1270 */
[C---:B------:R-:W-:Y:S01]  /*13280*/  VIADD R17, R15.reuse, UR4 ;  /* 0x000000040f117c36 */ /* 0x040fe20008000000 */
[----:B------:R-:W-:Y:S01]  /*13290*/  ISETP.LT.AND P0, PT, R144, UR10, !P0 ;  /* 0x0000000a90007c0c */ /* 0x000fe2000c701270 */
[----:B0-----:R-:W-:Y:S01]  /*132a0*/  IMAD.WIDE R6, R15, 0x2, R2 ;  /* 0x000000020f067825 */ /* 0x001fe200078e0202 */
[----:B------:R-:W-:-:S02]  /*132b0*/  ISETP.GE.AND P1, PT, R0, UR11, PT ;  /* 0x0000000b00007c0c */ /* 0x000fc4000bf26270 */
[----:B------:R-:W-:Y:S01]  /*132c0*/  PRMT R0, R64, 0x7632, R0 ;  /* 0x0000763240007816 */ /* 0x000fe20000000000 */
[----:B------:R-:W-:Y:S01]  /*132d0*/  VIADD R19, R17, UR4 ;  /* 0x0000000411137c36 */ /* 0x000fe20008000000 */
[----:B------:R-:W-:Y:S01]  /*132e0*/  ISETP.LT.AND P2, PT, R145, UR10, !P1 ;  /* 0x0000000a91007c0c */ /* 0x000fe2000cf41270 */
[----:B-1----:R-:W-:Y:S01]  /*132f0*/  IMAD.WIDE R8, R17, 0x2, R4 ;  /* 0x0000000211087825 */ /* 0x002fe200078e0204 */
[----:B------:R-:W-:Y:S01]  /*13300*/  ISETP.LT.AND P1, PT, R144, UR10, !P1 ;  /* 0x0000000a90007c0c */ /* 0x000fe2000cf21270 */
[----:B------:R0:W-:Y:S01]  /*13310*/  @P5 STG.E.U16 desc[UR20][R6.64], R0 ;  /* 0x0000000006005986 */ /* 0x0001e2000c101514 */
[----:B--2---:R-:W-:Y:S01]  /*13320*/  PRMT R16, R67, 0x7632, R16 ;  /* 0x0000763243107816 */ /* 0x004fe20000000010 */
[----:B------:R-:W-:Y:S02]  /*13330*/  VIADD R21, R19, UR4 ;  /* 0x0000000413157c36 */ /* 0x000fe40008000000 */
[----:B------:R-:W-:Y:S01]  /*13340*/  IMAD.WIDE R10, R17, 0x2, R2 ;  /* 0x00000002110a7825 */ /* 0x000fe200078e0202 */
[----:B------:R1:W-:Y:S03]  /*13350*/  @P6 STG.E.U16 desc[UR20][R8.64], R65 ;  /* 0x0000004108006986 */ /* 0x0003e6000c101514 */
[----:B---3--:R-:W-:Y:S01]  /*13360*/  IMAD.WIDE R12, R19, 0x2, R4 ;  /* 0x00000002130c7825 */ /* 0x008fe200078e0204 */
[----:B0-----:R-:W-:-:S03]  /*13370*/  PRMT R7, R65, 0x7632, R7 ;  /* 0x0000763241077816 */ /* 0x001fc60000000007 */
[----:B------:R-:W-:Y:S01]  /*13380*/  IMAD.WIDE R14, R19, 0x2, R2 ;  /* 0x00000002130e7825 */ /* 0x000fe200078e0202 */
[----:B-1----:R-:W-:-:S03]  /*13390*/  PRMT R9, R66, 0x7632, R9 ;  /* 0x0000763242097816 */ /* 0x002fc60000000009 */
[C---:B------:R-:W-:Y:S01]  /*133a0*/  IMAD.WIDE R4, R21.reuse, 0x2, R4 ;  /* 0x0000000215047825 */ /* 0x040fe200078e0204 */
[----:B------:R0:W-:Y:S03]  /*133b0*/  @P0 STG.E.U16 desc[UR20][R10.64], R7 ;  /* 0x000000070a000986 */ /* 0x0001e6000c101514 */
[----:B------:R-:W-:Y:S01]  /*133c0*/  IMAD.WIDE R2, R21, 0x2, R2 ;  /* 0x0000000215027825 */ /* 0x000fe200078e0202 */
[----:B------:R0:W-:Y:S04]  /*133d0*/  @P3 STG.E.U16 desc[UR20][R12.64], R66 ;  /* 0x000000420c003986 */ /* 0x0001e8000c101514 */
[----:B------:R0:W-:Y:S04]  /*133e0*/  @P4 STG.E.U16 desc[UR20][R14.64], R9 ;  /* 0x000000090e004986 */ /* 0x0001e8000c101514 */
[----:B------:R0:W-:Y:S04]  /*133f0*/  @P2 STG.E.U16 desc[UR20][R4.64], R67 ;  /* 0x0000004304002986 */ /* 0x0001e8000c101514 */
[----:B------:R0:W-:Y:S01]  /*13400*/  @P1 STG.E.U16 desc[UR20][R2.64], R16 ;  /* 0x0000001002001986 */ /* 0x0001e2000c101514 */
[----:B------:R-:W-:Y:S06]  /*13410*/  BAR.SYNC.DEFER_BLOCKING 0x0 ;  /* 0x0000000000007b1d */ /* 0x000fec0000010000 */
[----:B------:R-:W-:Y:S05]  /*13420*/  BRA.U UP0, `(.L_x_19) ;  /* 0x0000000100a07547 */ /* 0x000fea000b800000 */
[----:B------:R-:W1:Y:S01]  /*13430*/  S2UR UR5, SR_CgaCtaId ;  /* 0x00000000000579c3 */ /* 0x000e620000008800 */
[----:B------:R-:W-:Y:S01]  /*13440*/  NOP ;  /* 0x0000000000007918 */ /* 0x000fe20000000000 */
[----:B------:R-:W-:Y:S01]  /*13450*/  UMOV UR4, 0x50 ;  /* 0x0000005000047882 */ /* 0x000fe20000000000 */
[----:B------:R-:W-:Y:S02]  /*13460*/  IMAD.U32 R0, RZ, RZ, UR26 ;  /* 0x0000001aff007e24 */ /* 0x000fe4000f8e00ff */
[----:B0-----:R-:W-:Y:S02]  /*13470*/  IMAD.MOV.U32 R3, RZ, RZ, 0xf ;  /* 0x0000000fff037424 */ /* 0x001fe400078e00ff */
[----:B------:R-:W-:Y:S01]  /*13480*/  IMAD.MOV.U32 R7, RZ, RZ, 0x1 ;  /* 0x00000001ff077424 */ /* 0x000fe200078e00ff */
[----:B------:R-:W-:-:S04]  /*13490*/  LOP3.LUT R0, R0, 0xffff, RZ, 0xc0, !PT ;  /* 0x0000ffff00007812 */ /* 0x000fc800078ec0ff */
[----:B------:R-:W-:-:S05]  /*134a0*/  SHF.R.U32.HI R0, RZ, 0x5, R0 ;  /* 0x00000005ff007819 */ /* 0x000fca0000011600 */
[----:B------:R-:W-:Y:S01]  /*134b0*/  VIADD R2, R0, 0x10 ;  /* 0x0000001000027836 */ /* 0x000fe20000000000 */
[----:B------:R-:W-:Y:S01]  /*134c0*/  SHF.L.U32 R0, R3, R0, RZ ;  /* 0x0000000003007219 */ /* 0x000fe200000006ff */
[----:B-1----:R-:W-:-:S03]  /*134d0*/  ULEA UR6, UR5, UR4, 0x18 ;  /* 0x0000000405067291 */ /* 0x002fc6000f8ec0ff */
[----:B------:R-:W-:-:S04]  /*134e0*/  SHF.L.U32 R3, R7, R2, RZ ;  /* 0x0000000207037219 */ /* 0x000fc800000006ff */
[----:B------:R-:W-:Y:S02]  /*134f0*/  LOP3.LUT R0, R3, R0, RZ, 0xfc, !PT ;  /* 0x0000000003007212 */ /* 0x000fe400078efcff */
[----:B------:R-:W0:Y:S02]  /*13500*/  LDS R5, [UR6] ;  /* 0x00000006ff057984 */ /* 0x000e240008000800 */
[C---:B------:R-:W-:Y:S02]  /*13510*/  LOP3.LUT R2, R0.reuse, 0xffff, RZ, 0xc0, !PT ;  /* 0x0000ffff00027812 */ /* 0x040fe400078ec0ff */
[----:B0-----:R-:W-:-:S04]  /*13520*/  LOP3.LUT R3, R0, 0xffff, R5, 0x80, !PT ;  /* 0x0000ffff00037812 */ /* 0x001fc800078e8005 */
[----:B------:R-:W-:-:S13]  /*13530*/  ISETP.NE.AND P0, PT, R3, R2, PT ;  /* 0x000000020300720c */ /* 0x000fda0003f05270 */
[----:B------:R-:W-:Y:S05]  /*13540*/  @P0 BRA `(.L_x_20) ;  /* 0x0000000000500947 */ /* 0x000fea0003800000 */
[----:B------:R-:W-:Y:S02]  /*13550*/  SHF.R.U32.HI R5, RZ, 0x10, R5 ;  /* 0x00000010ff057819 */ /* 0x000fe40000011605 */
[----:B------:R-:W-:-:S04]  /*13560*/  SHF.R.U32.HI R2, RZ, 0x10, R0 ;  /* 0x00000010ff027819 */ /* 0x000fc80000011600 */
[----:B------:R-:W-:-:S04]  /*13570*/  LOP3.LUT R5, R5, R2, RZ, 0xc0, !PT ;  /* 0x0000000205057212 */ /* 0x000fc800078ec0ff */
[----:B------:R-:W-:-:S13]  /*13580*/  ISETP.NE.AND P0, PT, R5, R2, PT ;  /* 0x000000020500720c */ /* 0x000fda0003f05270 */
[----:B------:R-:W-:Y:S05]  /*13590*/  @P0 BRA `(.L_x_21) ;  /* 0x0000000000300947 */ /* 0x000fea0003800000 */
[----:B------:R-:W-:Y:S01]  /*135a0*/  R2UR UR4, R0 ;  /* 0x00000000000472ca */ /* 0x000fe200000e0000 */
[----:B------:R-:W-:Y:S01]  /*135b0*/  VOTEU.ANY UR5, UPT, PT ;  /* 0x0000000000057886 */ /* 0x000fe200038e0100 */
[----:B------:R-:W0:Y:S01]  /*135c0*/  S2R R0, SR_LANEID ;  /* 0x0000000000007919 */ /* 0x000e220000000000 */
[----:B------:R-:W-:-:S10]  /*135d0*/  UFLO.U32 UR5, UR5 ;  /* 0x00000005000572bd */ /* 0x000fd400080e0000 */
[----:B------:R-:W-:-:S06]  /*135e0*/  ULOP3.LUT UR4, URZ, UR4, URZ, 0x33, !UPT ;  /* 0x00000004ff047292 */ /* 0x000fcc000f8e33ff */
[----:B------:R-:W-:-:S04]  /*135f0*/  IMAD.U32 R2, RZ, RZ, UR4 ;  /* 0x00000004ff027e24 */ /* 0x000fc8000f8e00ff */
[----:B------:R-:W1:Y:S02]  /*13600*/  REDUX UR7, R2 ;  /* 0x00000000020773c4 */ /* 0x000e640000000000 */
[----:B------:R2:W-:Y:S01]  /*13610*/  UTCATOMSWS.AND URZ, UR4 ;  /* 0x0000000400ff79e3 */ /* 0x0005e20008000000 */
[----:B0-----:R-:W-:Y:S01]  /*13620*/  ISETP.EQ.U32.AND P0, PT, R0, UR5, PT ;  /* 0x0000000500007c0c */ /* 0x001fe2000bf02070 */
[----:B-1----:R-:W-:-:S12]  /*13630*/  IMAD.U32 R0, RZ, RZ, UR7 ;  /* 0x00000007ff007e24 */ /* 0x002fd8000f8e00ff */
[----:B------:R2:W-:Y:S01]  /*13640*/  @P0 ATOMS.AND RZ, [UR6], R0 ;  /* 0x00000000ffff098c */ /* 0x0005e2000a800006 */
[----:B------:R-:W-:Y:S05]  /*13650*/  BRA `(.L_x_19) ;  /* 0x0000000000147947 */ /* 0x000fea0003800000 */
.L_x_21:
[----:B------:R-:W-:-:S07]  /*13660*/  MOV R2, 0x13680 ;  /* 0x0001368000027802 */ /* 0x000fce0000000f00 */
[----:B------:R-:W-:Y:S05]  /*13670*/  CALL.REL.NOINC `($__internal_0_$__cuda_sm10x_tcgen05_guardrail_trap_col_being_dealloced_not_returned_by_alloc) ;  /* 0x00000000005c7944 */ /* 0x000fea0003c00000 */
[----:B------:R-:W-:Y:S05]  /*13680*/  BRA `(.L_x_19) ;  /* 0x0000000000087947 */ /* 0x000fea0003800000 */
.L_x_20:
[----:B------:R-:W-:-:S07]  /*13690*/  MOV R2, 0x136b0 ;  /* 0x000136b000027802 */ /* 0x000fce0000000f00 */
[----:B------:R-:W-:Y:S05]  /*136a0*/  CALL.REL.NOINC `($__internal_2_$__cuda_sm10x_tcgen05_guardrail_trap_unallocated_columns_being_dealloced) ;  /* 0x0000000000687944 */ /* 0x000fea0003c00000 */
.L_x_19:
[----:B------:R-:W-:Y:S01]  /*136b0*/  NOP ;  /* 0x0000000000007918 */ /* 0x000fe20000000000 */
[----:B--2---:R-:W-:Y:S05]  /*136c0*/  EXIT ;  /* 0x000000000000794d */ /* 0x004fea0003800000 */
.L_x_7:
[----:B------:R-:W-:-:S07]  /*136d0*/  IMAD.MOV.U32 R3, RZ, RZ, R2 ;  /* 0x000000ffff037224 */ /* 0x000fce00078e0002 */
.L_x_22:
[----:B0-----:R0:W1:Y:S02]  /*136e0*/  SYNCS.PHASECHK.TRANS64.TRYWAIT P1, [R7+URZ], R3 ;  /* 0x00000003070075a7 */ /* 0x00106400080211ff */
[----:B-1----:R-:W-:Y:S05]  /*136f0*/  @!P1 NANOSLEEP.SYNCS 0x989680 ;  /* 0x009896800000995d */ /* 0x002fea0003900000 */
[----:B------:R-:W1:Y:S02]  /*13700*/  @!P1 SYNCS.PHASECHK.TRANS64 P1, [R7+URZ], R3 ;  /* 0x00000003070095a7 */ /* 0x000e6400080210ff */
[----:B-1----:R-:W-:Y:S05]  /*13710*/  @!P1 BRA `(.L_x_22) ;  /* 0xfffffffc00f09947 */ /* 0x002fea000383ffff */
[----:B------:R-:W-:Y:S05]  /*13720*/  BRA `(.L_x_6) ;  /* 0xfffffecc00007947 */ /* 0x000fea000383ffff */
.L_x_10:
[----:B------:R-:W-:-:S07]  /*13730*/  IMAD.MOV.U32 R3, RZ, RZ, R2 ;  /* 0x000000ffff037224 */ /* 0x000fce00078e0002 */
.L_x_23:
[----:B0-----:R0:W1:Y:S02]  /*13740*/  SYNCS.PHASECHK.TRANS64.TRYWAIT P0, [R9+URZ], R3 ;  /* 0x00000003090075a7 */ /* 0x00106400080011ff */
[----:B-1----:R-:W-:Y:S05]  /*13750*/  @!P0 NANOSLEEP.SYNCS 0x989680 ;  /* 0x009896800000895d */ /* 0x002fea0003900000 */
[----:B------:R-:W1:Y:S02]  /*13760*/  @!P0 SYNCS.PHASECHK.TRANS64 P0, [R9+URZ], R3 ;  /* 0x00000003090085a7 */ /* 0x000e6400080010ff */
[----:B-1----:R-:W-:Y:S05]  /*13770*/  @!P0 BRA `(.L_x_23) ;  /* 0xfffffffc00f08947 */ /* 0x002fea000383ffff */
[----:B------:R-:W-:Y:S05]  /*13780*/  BRA `(.L_x_9) ;  /* 0xfffffecc00647947 */ /* 0x000fea000383ffff */
.L_x_14:
[----:B------:R-:W1:Y:S02]  /*13790*/  SYNCS.PHASECHK.TRANS64.TRYWAIT P1, [UR9], R7 ;  /* 0x00000007ff0075a7 */ /* 0x000e640008021109 */
[----:B-1----:R-:W-:Y:S05]  /*137a0*/  @!P1 BRA `(.L_x_14) ;  /* 0xfffffffc00f89947 */ /* 0x002fea000383ffff */
[----:B------:R-:W-:Y:S05]  /*137b0*/  BRA `(.L_x_24) ;  /* 0xffffff6000b87947 */ /* 0x000fea000383ffff */
.L_x_18:
[----:B------:R-:W0:Y:S02]  /*137c0*/  SYNCS.PHASECHK.TRANS64.TRYWAIT P1, [UR9], R0 ;  /* 0x00000000ff0075a7 */ /* 0x000e240008021109 */
[----:B0-----:R-:W-:Y:S05]  /*137d0*/  @!P1 BRA `(.L_x_18) ;  /* 0xfffffffc00f89947 */ /* 0x001fea000383ffff */
[----:B------:R-:W-:Y:S05]  /*137e0*/  BRA `(.L_x_17) ;  /* 0xffffffcc00bc7947 */ /* 0x000fea000383ffff */
        .weak           $__internal_0_$__cuda_sm10x_tcgen05_guardrail_trap_col_being_dealloced_not_returned_by_alloc
        .type           $__internal_0_$__cuda_sm10x_tcgen05_guardrail_trap_col_being_dealloced_not_returned_by_alloc,@function
        .size           $__internal_0_$__cuda_sm10x_tcgen05_guardrail_trap_col_being_dealloced_not_returned_by_alloc,($__internal_1_$__cuda_sm10x_tcgen05_guardrail_trap_phase_invalid_during_alloc - $__internal_0_$__cuda_sm10x_tcgen05_guardrail_trap_col_being_dealloced_not_returned_by_alloc)
$__internal_0_$__cuda_sm10x_tcgen05_guardrail_trap_col_being_dealloced_not_returned_by_alloc:
[----:B------:R-:W-:Y:S05]  /*137f0*/  BPT.TRAP 0x1 ;  /* 0x000000040000795c */ /* 0x000fea0000300000 */
[----:B------:R-:W-:-:S04]  /*13800*/  IMAD.MOV.U32 R3, RZ, RZ, 0x0 ;  /* 0x00000000ff037424 */ /* 0x000fc800078e00ff */
[----:B------:R-:W-:Y:S05]  /*13810*/  RET.REL.NODEC R2 `(matmul_kernel) ;  /* 0xfffffec402f87950 */ /* 0x000fea0003c3ffff */
        .weak           $__internal_1_$__cuda_sm10x_tcgen05_guardrail_trap_phase_invalid_during_alloc
        .type           $__internal_1_$__cuda_sm10x_tcgen05_guardrail_trap_phase_invalid_during_alloc,@function
        .size           $__internal_1_$__cuda_sm10x_tcgen05_guardrail_trap_phase_invalid_during_alloc,($__internal_2_$__cuda_sm10x_tcgen05_guardrail_trap_unallocated_columns_being_dealloced - $__internal_1_$__cuda_sm10x_tcgen05_guardrail_trap_phase_invalid_during_alloc)
$__internal_1_$__cuda_sm10x_tcgen05_guardrail_trap_phase_invalid_during_alloc:
[----:B------:R-:W-:Y:S05]  /*13820*/  BPT.TRAP 0x1 ;  /* 0x000000040000795c */ /* 0x000fea0000300000 */
[----:B------:R-:W-:-:S04]  /*13830*/  IMAD.MOV.U32 R3, RZ, RZ, 0x0 ;  /* 0x00000000ff037424 */ /* 0x000fc800078e00ff */
[----:B------:R-:W-:Y:S05]  /*13840*/  RET.REL.NODEC R2 `(matmul_kernel) ;  /* 0xfffffec402ec7950 */ /* 0x000fea0003c3ffff */
        .weak           $__internal_2_$__cuda_sm10x_tcgen05_guardrail_trap_unallocated_columns_being_dealloced
        .type           $__internal_2_$__cuda_sm10x_tcgen05_guardrail_trap_unallocated_columns_being_dealloced,@function
        .size           $__internal_2_$__cuda_sm10x_tcgen05_guardrail_trap_unallocated_columns_being_dealloced,(.L_x_28 - $__internal_2_$__cuda_sm10x_tcgen05_guardrail_trap_unallocated_columns_being_dealloced)
$__internal_2_$__cuda_sm10x_tcgen05_guardrail_trap_unallocated_columns_being_dealloced:
[----:B------:R-:W-:Y:S05]  /*13850*/  BPT.TRAP 0x1 ;  /* 0x000000040000795c */ /* 0x000fea0000300000 */
[----:B------:R-:W-:-:S04]  /*13860*/  IMAD.MOV.U32 R3, RZ, RZ, 0x0 ;  /* 0x00000000ff037424 */ /* 0x000fc800078e00ff */
[----:B------:R-:W-:Y:S05]  /*13870*/  RET.REL.NODEC R2 `(matmul_kernel) ;  /* 0xfffffec402e07950 */ /* 0x000fea0003c3ffff */
.L_x_25:
[----:B------:R-:W-:-:S00]  /*13880*/  BRA `(.L_x_25) ;  /* 0xfffffffc00fc7947 */ /* 0x000fc0000383ffff */
[----:B------:R-:W-:-:S00]  /*13890*/  NOP ;  /* 0x0000000000007918 */ /* 0x000fc00000000000 */
        /* <DEDUP_REMOVED lines=14> */
.L_x_28:


//--------------------- .nv.shared.matmul_kernel  --------------------------
	.section	.nv.shared.matmul_kernel,"aw",@nobits
	.sectionflags	@""
	.align	16
	.zero		1024


//--------------------- .nv.shared.reserved.0     --------------------------
	.section	.nv.shared.reserved.0,"aw",@nobits
	.align	8
	.weak		__nv_reservedSMEM_offset_0_alias
	.size		__nv_reservedSMEM_offset_0_alias, 0, 64
	.other		__nv_reservedSMEM_offset_0_alias,@"STO_CUDA_RESERVED_SHARED STV_DEFAULT"
__nv_reservedSMEM_offset_0_alias:
	.zero		0
.nv.shared.reserved.0:
	.zero		64
	.weak		__nv_reservedSMEM_allocation_phase
	.type		__nv_reservedSMEM_allocation_phase,@object
	.size		__nv_reservedSMEM_allocation_phase,(.L_0 - __nv_reservedSMEM_allocation_phase)
__nv_reservedSMEM_allocation_phase:
	.zero		1
.L_0:
	.zero		7
	.weak		__nv_reservedSMEM_devtool_atexit_pc
	.type		__nv_reservedSMEM_devtool_atexit_pc,@object
	.size		__nv_reservedSMEM_devtool_atexit_pc,(__nv_reservedSMEM_allocation_mask - __nv_reservedSMEM_devtool_atexit_pc)
__nv_reservedSMEM_devtool_atexit_pc:
	.zero		8
	.weak		__nv_reservedSMEM_allocation_mask
	.type		__nv_reservedSMEM_allocation_mask,@object
	.size		__nv_reservedSMEM_allocation_mask,(.L_2 - __nv_reservedSMEM_allocation_mask)
__nv_reservedSMEM_allocation_mask:
	.zero		4
.L_2:
	.zero		4
	.weak		__nv_reservedSMEM_tmem_allocation_pipeline_mbarrier
	.type		__nv_reservedSMEM_tmem_allocation_pipeline_mbarrier,@object
	.size		__nv_reservedSMEM_tmem_allocation_pipeline_mbarrier,(__nv_reservedSMEM_tmem_allocation_pipeline_mbarrier_parity - __nv_reservedSMEM_tmem_allocation_pipeline_mbarrier)
__nv_reservedSMEM_tmem_allocation_pipeline_mbarrier:
	.zero		8
	.weak		__nv_reservedSMEM_tmem_allocation_pipeline_mbarrier_parity
	.type		__nv_reservedSMEM_tmem_allocation_pipeline_mbarrier_parity,@object
	.size		__nv_reservedSMEM_tmem_allocation_pipeline_mbarrier_parity,(.L_4 - __nv_reservedSMEM_tmem_allocation_pipeline_mbarrier_parity)
__nv_reservedSMEM_tmem_allocation_pipeline_mbarrier_parity:
	.zero		4
.L_4:


//--------------------- .nv.constant0.matmul_kernel --------------------------
	.section	.nv.constant0.matmul_kernel,"a",@progbits
	.sectionflags	@""
	.align	4
.nv.constant0.matmul_kernel:
	.zero		976


//--------------------- SYMBOLS --------------------------

	.type		.nv.reservedSmem.offset0,@object
	.size		.nv.reservedSmem.offset0,0x4
	.type		.nv.reservedSmem.cap,@object
	.size		.nv.reservedSmem.cap,0x4
